	.target	sm_90a

	.elftype	@"ET_EXEC"


//--------------------- .note.nv.tkinfo           --------------------------
	.section	.note.nv.tkinfo,"",@"SHT_NOTE"
	.sectionflags	@"SHF_NOTE_NV_TKINFO"
	.tkinfo
        /*0018*/ 	.word	0x00000002
        /*0030*/ 	.string	""
        /*0030*/ 	.string	"ptxas"
        /*0030*/ 	.string	"Cuda compilation tools, release 13.0, V13.0.88"
        /*0030*/ 	.string	"Build cuda_13.0.r13.0/compiler.36424714_0"
        /*0030*/ 	.string	"-arch sm_90a -m 64 "



//--------------------- .note.nv.cuinfo           --------------------------
	.section	.note.nv.cuinfo,"",@"SHT_NOTE"
	.sectionflags	@"SHF_NOTE_NV_CUINFO"
        /*0018*/ 	.short	0x0002
        /*001a*/ 	.short	0x005a
        /*001c*/ 	.short	0x0082
	.zero		2


//--------------------- .nv.info                  --------------------------
	.section	.nv.info,"",@"SHT_CUDA_INFO"
	.align	4


	//----- nvinfo : EIATTR_REGCOUNT
	.align		4
        /*0000*/ 	.byte	0x04, 0x2f
        /*0002*/ 	.short	(.L_15 - .L_14)
	.align		4
.L_14:
        /*0004*/ 	.word	index@(_ZN7cutlass13device_kernelINS_4gemm6kernel13GemmUniversalIN4cute5tupleIJiiiiEEENS1_10collective13CollectiveMmaINS1_34MainloopSm90TmaGmmaWarpSpecializedILi3ENS5_IJNS4_1CILi2EEENSA_ILi1EEESC_EEENS1_35KernelTmaWarpSpecializedCooperativeEEENS5_IJNSA_ILi384EEENSA_ILi176EEENSA_ILi64EEEEEENS_6half_tENS5_IJlSC_lEEESK_SL_NS4_8TiledMMAINS4_8MMA_AtomIJNS4_4SM904GMMA25MMA_64x16x16_F32F16F16_SSILNSP_5MajorE0ELSR_0ELNSP_7ScaleInE1ELSS_1EEEEEENS4_6LayoutISD_NS5_IJSC_NSA_ILi0EEESW_EEEEENS5_IJNS4_10UnderscoreESZ_SZ_EEEEENS4_13SM90_TMA_LOADENS4_14ComposedLayoutINS4_7SwizzleILi3ELi4ELi3EEENS4_18smem_ptr_flag_bitsILi16EEENSV_INS5_IJNSA_ILi8EEESI_EEENS5_IJSI_SC_EEEEEEEvNS4_8identityENS4_23SM90_TMA_LOAD_MULTICASTES1C_vS1D_EENS_8epilogue10collective6detail29Sm90TmaWarpSpecializedAdapterINS1H_15DefaultEpilogueISK_SL_SL_NS1G_6thread17LinearCombinationISK_Li1EffLNS1L_9ScaleType4KindE0ELNS_15FloatRoundStyleE2ESK_EENS1_15EpilogueDefaultEEEEEvvEEEEvNT_6ParamsE)
        /*0008*/ 	.word	0x000000a8


	//----- nvinfo : EIATTR_FRAME_SIZE
	.align		4
.L_15:
        /*000c*/ 	.byte	0x04, 0x11
        /*000e*/ 	.short	(.L_17 - .L_16)
	.align		4
.L_16:
        /*0010*/ 	.word	index@(_ZN7cutlass13device_kernelINS_4gemm6kernel13GemmUniversalIN4cute5tupleIJiiiiEEENS1_10collective13CollectiveMmaINS1_34MainloopSm90TmaGmmaWarpSpecializedILi3ENS5_IJNS4_1CILi2EEENSA_ILi1EEESC_EEENS1_35KernelTmaWarpSpecializedCooperativeEEENS5_IJNSA_ILi384EEENSA_ILi176EEENSA_ILi64EEEEEENS_6half_tENS5_IJlSC_lEEESK_SL_NS4_8TiledMMAINS4_8MMA_AtomIJNS4_4SM904GMMA25MMA_64x16x16_F32F16F16_SSILNSP_5MajorE0ELSR_0ELNSP_7ScaleInE1ELSS_1EEEEEENS4_6LayoutISD_NS5_IJSC_NSA_ILi0EEESW_EEEEENS5_IJNS4_10UnderscoreESZ_SZ_EEEEENS4_13SM90_TMA_LOADENS4_14ComposedLayoutINS4_7SwizzleILi3ELi4ELi3EEENS4_18smem_ptr_flag_bitsILi16EEENSV_INS5_IJNSA_ILi8EEESI_EEENS5_IJSI_SC_EEEEEEEvNS4_8identityENS4_23SM90_TMA_LOAD_MULTICASTES1C_vS1D_EENS_8epilogue10collective6detail29Sm90TmaWarpSpecializedAdapterINS1H_15DefaultEpilogueISK_SL_SL_NS1G_6thread17LinearCombinationISK_Li1EffLNS1L_9ScaleType4KindE0ELNS_15FloatRoundStyleE2ESK_EENS1_15EpilogueDefaultEEEEEvvEEEEvNT_6ParamsE)
        /*0014*/ 	.word	0x00000378


	//----- nvinfo : EIATTR_MIN_STACK_SIZE
	.align		4
.L_17:
        /*0018*/ 	.byte	0x04, 0x12
        /*001a*/ 	.short	(.L_19 - .L_18)
	.align		4
.L_18:
        /*001c*/ 	.word	index@(_ZN7cutlass13device_kernelINS_4gemm6kernel13GemmUniversalIN4cute5tupleIJiiiiEEENS1_10collective13CollectiveMmaINS1_34MainloopSm90TmaGmmaWarpSpecializedILi3ENS5_IJNS4_1CILi2EEENSA_ILi1EEESC_EEENS1_35KernelTmaWarpSpecializedCooperativeEEENS5_IJNSA_ILi384EEENSA_ILi176EEENSA_ILi64EEEEEENS_6half_tENS5_IJlSC_lEEESK_SL_NS4_8TiledMMAINS4_8MMA_AtomIJNS4_4SM904GMMA25MMA_64x16x16_F32F16F16_SSILNSP_5MajorE0ELSR_0ELNSP_7ScaleInE1ELSS_1EEEEEENS4_6LayoutISD_NS5_IJSC_NSA_ILi0EEESW_EEEEENS5_IJNS4_10UnderscoreESZ_SZ_EEEEENS4_13SM90_TMA_LOADENS4_14ComposedLayoutINS4_7SwizzleILi3ELi4ELi3EEENS4_18smem_ptr_flag_bitsILi16EEENSV_INS5_IJNSA_ILi8EEESI_EEENS5_IJSI_SC_EEEEEEEvNS4_8identityENS4_23SM90_TMA_LOAD_MULTICASTES1C_vS1D_EENS_8epilogue10collective6detail29Sm90TmaWarpSpecializedAdapterINS1H_15DefaultEpilogueISK_SL_SL_NS1G_6thread17LinearCombinationISK_Li1EffLNS1L_9ScaleType4KindE0ELNS_15FloatRoundStyleE2ESK_EENS1_15EpilogueDefaultEEEEEvvEEEEvNT_6ParamsE)
        /*0020*/ 	.word	0x00000378
.L_19:


//--------------------- .nv.compat                --------------------------
	.section	.nv.compat,"",@"SHT_CUDA_COMPAT_INFO"
	.align	4
        /*0000*/ 	.byte	0x02, 0x09, 0x01, 0x00, 0x02, 0x02, 0x04, 0x00, 0x02, 0x05, 0x05, 0x00, 0x03, 0x07, 0x01, 0x01
        /*0010*/ 	.byte	0x02, 0x03, 0x01, 0x00, 0x02, 0x06, 0x01, 0x00, 0x04, 0x0b, 0x08, 0x00, 0x00, 0x00, 0x00, 0x00
        /*0020*/ 	.byte	0x00, 0x00, 0x00, 0x00


//--------------------- .nv.info._ZN7cutlass13device_kernelINS_4gemm6kernel13GemmUniversalIN4cute5tupleIJiiiiEEENS1_10collective13CollectiveMmaINS1_34MainloopSm90TmaGmmaWarpSpecializedILi3ENS5_IJNS4_1CILi2EEENSA_ILi1EEESC_EEENS1_35KernelTmaWarpSpecializedCooperativeEEENS5_IJNSA_ILi384EEENSA_ILi176EEENSA_ILi64EEEEEENS_6half_tENS5_IJlSC_lEEESK_SL_NS4_8TiledMMAINS4_8MMA_AtomIJNS4_4SM904GMMA25MMA_64x16x16_F32F16F16_SSILNSP_5MajorE0ELSR_0ELNSP_7ScaleInE1ELSS_1EEEEEENS4_6LayoutISD_NS5_IJSC_NSA_ILi0EEESW_EEEEENS5_IJNS4_10UnderscoreESZ_SZ_EEEEENS4_13SM90_TMA_LOADENS4_14ComposedLayoutINS4_7SwizzleILi3ELi4ELi3EEENS4_18smem_ptr_flag_bitsILi16EEENSV_INS5_IJNSA_ILi8EEESI_EEENS5_IJSI_SC_EEEEEEEvNS4_8identityENS4_23SM90_TMA_LOAD_MULTICASTES1C_vS1D_EENS_8epilogue10collective6detail29Sm90TmaWarpSpecializedAdapterINS1H_15DefaultEpilogueISK_SL_SL_NS1G_6thread17LinearCombinationISK_Li1EffLNS1L_9ScaleType4KindE0ELNS_15FloatRoundStyleE2ESK_EENS1_15EpilogueDefaultEEEEEvvEEEEvNT_6ParamsE --------------------------
	.section	.nv.info._ZN7cutlass13device_kernelINS_4gemm6kernel13GemmUniversalIN4cute5tupleIJiiiiEEENS1_10collective13CollectiveMmaINS1_34MainloopSm90TmaGmmaWarpSpecializedILi3ENS5_IJNS4_1CILi2EEENSA_ILi1EEESC_EEENS1_35KernelTmaWarpSpecializedCooperativeEEENS5_IJNSA_ILi384EEENSA_ILi176EEENSA_ILi64EEEEEENS_6half_tENS5_IJlSC_lEEESK_SL_NS4_8TiledMMAINS4_8MMA_AtomIJNS4_4SM904GMMA25MMA_64x16x16_F32F16F16_SSILNSP_5MajorE0ELSR_0ELNSP_7ScaleInE1ELSS_1EEEEEENS4_6LayoutISD_NS5_IJSC_NSA_ILi0EEESW_EEEEENS5_IJNS4_10UnderscoreESZ_SZ_EEEEENS4_13SM90_TMA_LOADENS4_14ComposedLayoutINS4_7SwizzleILi3ELi4ELi3EEENS4_18smem_ptr_flag_bitsILi16EEENSV_INS5_IJNSA_ILi8EEESI_EEENS5_IJSI_SC_EEEEEEEvNS4_8identityENS4_23SM90_TMA_LOAD_MULTICASTES1C_vS1D_EENS_8epilogue10collective6detail29Sm90TmaWarpSpecializedAdapterINS1H_15DefaultEpilogueISK_SL_SL_NS1G_6thread17LinearCombinationISK_Li1EffLNS1L_9ScaleType4KindE0ELNS_15FloatRoundStyleE2ESK_EENS1_15EpilogueDefaultEEEEEvvEEEEvNT_6ParamsE,"",@"SHT_CUDA_INFO"
	.sectionflags	@""
	.align	4


	//----- nvinfo : EIATTR_CUDA_API_VERSION
	.align		4
        /*0000*/ 	.byte	0x04, 0x37
        /*0002*/ 	.short	(.L_21 - .L_20)
.L_20:
        /*0004*/ 	.word	0x00000082


	//----- nvinfo : EIATTR_KPARAM_INFO
	.align		4
.L_21:
        /*0008*/ 	.byte	0x04, 0x17
        /*000a*/ 	.short	(.L_23 - .L_22)
.L_22:
        /*000c*/ 	.word	0x00000000
        /*0010*/ 	.short	0x0000
        /*0012*/ 	.short	0x0070
        /*0014*/ 	.byte	0x00, 0xf0, 0x01, 0x10


	//----- nvinfo : EIATTR_SPARSE_MMA_MASK
	.align		4
.L_23:
        /*0018*/ 	.byte	0x03, 0x50
        /*001a*/ 	.short	0x0000


	//----- nvinfo : EIATTR_MAXREG_COUNT
	.align		4
        /*001c*/ 	.byte	0x03, 0x1b
        /*001e*/ 	.short	0x00a8


	//----- nvinfo : EIATTR_NUM_BARRIERS
	.align		4
        /*0020*/ 	.byte	0x02, 0x4c
        /*0022*/ 	.byte	0x01
	.zero		1


	//----- nvinfo : EIATTR_EXTERNS
	.align		4
        /*0024*/ 	.byte	0x04, 0x0f
        /*0026*/ 	.short	(.L_25 - .L_24)


	//   ....[0]....
	.align		4
.L_24:
        /*0028*/ 	.word	index@(__assertfail)


	//----- nvinfo : EIATTR_ANNOTATIONS
	.align		4
.L_25:
        /*002c*/ 	.byte	0x04, 0x55
        /*002e*/ 	.short	(.L_27 - .L_26)


	//   ....[0]....
.L_26:
        /*0030*/ 	.word	0x00000001
        /*0034*/ 	.byte	0x50, 0x02, 0x00, 0x00, 0x01, 0x00, 0x00, 0x00, 0x10, 0x07, 0x00, 0x00, 0x01, 0x00, 0x00, 0x00
        /* <DEDUP_REMOVED lines=700> */
        /*2c04*/ 	.byte	0xe0, 0x04, 0x02, 0x00, 0x01, 0x00, 0x00, 0x00, 0xf0, 0x0a, 0x02, 0x00


	//----- nvinfo : EIATTR_MERCURY_ISA_VERSION
	.align		4
.L_27:
        /*2c10*/ 	.byte	0x03, 0x5f
        /*2c12*/ 	.short	0x0101


	//----- nvinfo : EIATTR_INT_WARP_WIDE_INSTR_OFFSETS
	.align		4
        /*2c14*/ 	.byte	0x04, 0x31
        /*2c16*/ 	.short	(.L_29 - .L_28)


	//   ....[0]....
.L_28:
        /*2c18*/ 	.word	0x00000560


	//   ....[1]....
        /*2c1c*/ 	.word	0x00000580


	//   ....[2]....
        /*2c20*/ 	.word	0x000006f0


	//----- nvinfo : EIATTR_COOP_GROUP_MASK_REGIDS
	.align		4
.L_29:
        /*2c24*/ 	.byte	0x04, 0x29
        /*2c26*/ 	.short	(.L_31 - .L_30)


	//   ....[0]....
.L_30:
        /*2c28*/ 	.word	0xffffffff


	//   ....[1]....
        /*2c2c*/ 	.word	0xffffffff


	//   ....[2]....
        /*2c30*/ 	.word	0xffffffff


	//   ....[3]....
        /*2c34*/ 	.word	0xffffffff


	//   ....[4]....
        /*2c38*/ 	.word	0xffffffff


	//   ....[5]....
        /*2c3c*/ 	.word	0xffffffff


	//----- nvinfo : EIATTR_COOP_GROUP_INSTR_OFFSETS
	.align		4
.L_31:
        /*2c40*/ 	.byte	0x04, 0x28
        /*2c42*/ 	.short	(.L_33 - .L_32)


	//   ....[0]....
.L_32:
        /*2c44*/ 	.word	0x00000070


	//   ....[1]....
        /*2c48*/ 	.word	0x00000080


	//   ....[2]....
        /*2c4c*/ 	.word	0x000001b0


	//   ....[3]....
        /*2c50*/ 	.word	0x000003c0


	//   ....[4]....
        /*2c54*/ 	.word	0x00000830


	//   ....[5]....
        /*2c58*/ 	.word	0x00001400


	//----- nvinfo : EIATTR_REG_RECONFIG
	.align		4
.L_33:
        /*2c5c*/ 	.byte	0x01, 0x54
	.zero		2


	//----- nvinfo : EIATTR_SYSCALL_OFFSETS
	.align		4
        /*2c60*/ 	.byte	0x04, 0x46
        /*2c62*/ 	.short	(.L_35 - .L_34)


	//   ....[0]....
.L_34:
        /*2c64*/ 	.word	0x000015b0


	//----- nvinfo : EIATTR_MBARRIER_INSTR_OFFSETS
	.align		4
.L_35:
        /*2c68*/ 	.byte	0x04, 0x39
        /*2c6a*/ 	.short	(.L_37 - .L_36)


	//   ....[0]....
.L_36:
        /*2c6c*/ 	.word	0x00000340
        /*2c70*/ 	.word	0x000000ff
        /*2c74*/ 	.word	0x00000000
        /*2c78*/ 	.short	0x0100
        /*2c7a*/ 	.byte	0x09
	.zero		1


	//   ....[1]....
        /*2c7c*/ 	.word	0x00000350
        /*2c80*/ 	.word	0x000000ff
        /*2c84*/ 	.word	0x00000018
        /*2c88*/ 	.short	0x0100
        /*2c8a*/ 	.byte	0x09
	.zero		1


	//   ....[2]....
        /*2c8c*/ 	.word	0x00000360
        /*2c90*/ 	.word	0x000000ff
        /*2c94*/ 	.word	0x00000008
        /*2c98*/ 	.short	0x0100
        /*2c9a*/ 	.byte	0x09
	.zero		1


	//   ....[3]....
        /*2c9c*/ 	.word	0x00000370
        /*2ca0*/ 	.word	0x000000ff
        /*2ca4*/ 	.word	0x00000020
        /*2ca8*/ 	.short	0x0100
        /*2caa*/ 	.byte	0x09
	.zero		1


	//   ....[4]....
        /*2cac*/ 	.word	0x00000380
        /*2cb0*/ 	.word	0x000000ff
        /*2cb4*/ 	.word	0x00000010
        /*2cb8*/ 	.short	0x0100
        /*2cba*/ 	.byte	0x09
	.zero		1


	//   ....[5]....
        /*2cbc*/ 	.word	0x00000390
        /*2cc0*/ 	.word	0x000000ff
        /*2cc4*/ 	.word	0x00000028
        /*2cc8*/ 	.short	0x0100
        /*2cca*/ 	.byte	0x09
	.zero		1


	//   ....[6]....
        /*2ccc*/ 	.word	0x00000770
        /*2cd0*/ 	.word	0x000000ff
        /*2cd4*/ 	.word	0x00000040
        /*2cd8*/ 	.short	0x0100
        /*2cda*/ 	.byte	0x06
	.zero		1


	//   ....[7]....
        /*2cdc*/ 	.word	0x000007d0
        /*2ce0*/ 	.word	0x000000ff
        /*2ce4*/ 	.word	0x00000048
        /*2ce8*/ 	.short	0x0100
        /*2cea*/ 	.byte	0x06
	.zero		1


	//   ....[8]....
        /*2cec*/ 	.word	0x000016b0
        /*2cf0*/ 	.word	0x00000003
        /*2cf4*/ 	.word	0x00000000
        /*2cf8*/ 	.short	0x010a
        /*2cfa*/ 	.byte	0x3f
	.zero		1


	//   ....[9]....
        /*2cfc*/ 	.word	0x000016f0
        /*2d00*/ 	.word	0x00000003
        /*2d04*/ 	.word	0x00000000
        /*2d08*/ 	.short	0x010a
        /*2d0a*/ 	.byte	0x3f
	.zero		1


	//   ....[10]....
        /*2d0c*/ 	.word	0x00006580
        /*2d10*/ 	.word	0x000000ff
        /*2d14*/ 	.word	0x00000000
        /*2d18*/ 	.short	0x010a
        /*2d1a*/ 	.byte	0x05
	.zero		1


	//   ....[11]....
        /*2d1c*/ 	.word	0x000065c0
        /*2d20*/ 	.word	0x000000ff
        /*2d24*/ 	.word	0x00000000
        /*2d28*/ 	.short	0x010a
        /*2d2a*/ 	.byte	0x05
	.zero		1


	//   ....[12]....
        /*2d2c*/ 	.word	0x0000b360
        /*2d30*/ 	.word	0x00000000
        /*2d34*/ 	.word	0x00000000
        /*2d38*/ 	.short	0x0101
        /*2d3a*/ 	.byte	0x3f
	.zero		1


	//   ....[13]....
        /*2d3c*/ 	.word	0x0000b5a0
        /*2d40*/ 	.word	0x00000000
        /*2d44*/ 	.word	0x00000000
        /*2d48*/ 	.short	0x0101
        /*2d4a*/ 	.byte	0x3f
	.zero		1


	//   ....[14]....
        /*2d4c*/ 	.word	0x00020040
        /*2d50*/ 	.word	0x0000000c
        /*2d54*/ 	.word	0x00000018
        /*2d58*/ 	.short	0x010a
        /*2d5a*/ 	.byte	0x3f
	.zero		1


	//   ....[15]....
        /*2d5c*/ 	.word	0x000203f0
        /*2d60*/ 	.word	0x00000002
        /*2d64*/ 	.word	0x00000048
        /*2d68*/ 	.short	0x0101
        /*2d6a*/ 	.byte	0x3f
	.zero		1


	//   ....[16]....
        /*2d6c*/ 	.word	0x00020bc0
        /*2d70*/ 	.word	0x00000005
        /*2d74*/ 	.word	0x00000000
        /*2d78*/ 	.short	0x010a
        /*2d7a*/ 	.byte	0x3f
	.zero		1


	//   ....[17]....
        /*2d7c*/ 	.word	0x00020c50
        /*2d80*/ 	.word	0x00000007
        /*2d84*/ 	.word	0x00000000
        /*2d88*/ 	.short	0x010a
        /*2d8a*/ 	.byte	0x3f
	.zero		1


	//   ....[18]....
        /*2d8c*/ 	.word	0x00020ce0
        /*2d90*/ 	.word	0x00000003
        /*2d94*/ 	.word	0x00000000
        /*2d98*/ 	.short	0x010a
        /*2d9a*/ 	.byte	0x3f
	.zero		1


	//   ....[19]....
        /*2d9c*/ 	.word	0x00020d40
        /*2da0*/ 	.word	0x00000003
        /*2da4*/ 	.word	0x00000000
        /*2da8*/ 	.short	0x010a
        /*2daa*/ 	.byte	0x3f
	.zero		1


	//   ....[20]....
        /*2dac*/ 	.word	0x00020da0
        /*2db0*/ 	.word	0x00000005
        /*2db4*/ 	.word	0x00000000
        /*2db8*/ 	.short	0x010a
        /*2dba*/ 	.byte	0x3f
	.zero		1


	//   ....[21]....
        /*2dbc*/ 	.word	0x00020e70
        /*2dc0*/ 	.word	0x0000000c
        /*2dc4*/ 	.word	0x00000018
        /*2dc8*/ 	.short	0x010a
        /*2dca*/ 	.byte	0x3f
	.zero		1


	//   ....[22]....
        /*2dcc*/ 	.word	0x00020f40
        /*2dd0*/ 	.word	0x00000005
        /*2dd4*/ 	.word	0x00000000
        /*2dd8*/ 	.short	0x010a
        /*2dda*/ 	.byte	0x3f
	.zero		1


	//   ....[23]....
        /*2ddc*/ 	.word	0x00020f90
        /*2de0*/ 	.word	0x00000007
        /*2de4*/ 	.word	0x00000000
        /*2de8*/ 	.short	0x010a
        /*2dea*/ 	.byte	0x3f
	.zero		1


	//----- nvinfo : EIATTR_NUM_MBARRIERS
	.align		4
.L_37:
        /*2dec*/ 	.byte	0x03, 0x38
        /*2dee*/ 	.short	0x0008


	//----- nvinfo : EIATTR_EXIT_INSTR_OFFSETS
	.align		4
        /*2df0*/ 	.byte	0x04, 0x1c
        /*2df2*/ 	.short	(.L_39 - .L_38)


	//   ....[0]....
.L_38:
        /*2df4*/ 	.word	0x00000a00


	//   ....[1]....
        /*2df8*/ 	.word	0x000012c0


	//   ....[2]....
        /*2dfc*/ 	.word	0x0001f720


	//   ....[3]....
        /*2e00*/ 	.word	0x0001fcd0


	//   ....[4]....
        /*2e04*/ 	.word	0x00020d30


	//----- nvinfo : EIATTR_MAX_THREADS
	.align		4
.L_39:
        /*2e08*/ 	.byte	0x04, 0x05
        /*2e0a*/ 	.short	(.L_41 - .L_40)
.L_40:
        /*2e0c*/ 	.word	0x00000180
        /*2e10*/ 	.word	0x00000001
        /*2e14*/ 	.word	0x00000001


	//----- nvinfo : EIATTR_CRS_STACK_SIZE
	.align		4
.L_41:
        /*2e18*/ 	.byte	0x04, 0x1e
        /*2e1a*/ 	.short	(.L_43 - .L_42)
.L_42:
        /*2e1c*/ 	.word	0x00000000


	//----- nvinfo : EIATTR_CBANK_PARAM_SIZE
	.align		4
.L_43:
        /*2e20*/ 	.byte	0x03, 0x19
        /*2e22*/ 	.short	0x0470


	//----- nvinfo : EIATTR_PARAM_CBANK
	.align		4
        /*2e24*/ 	.byte	0x04, 0x0a
        /*2e26*/ 	.short	(.L_45 - .L_44)
	.align		4
.L_44:
        /*2e28*/ 	.word	index@(.nv.constant0._ZN7cutlass13device_kernelINS_4gemm6kernel13GemmUniversalIN4cute5tupleIJiiiiEEENS1_10collective13CollectiveMmaINS1_34MainloopSm90TmaGmmaWarpSpecializedILi3ENS5_IJNS4_1CILi2EEENSA_ILi1EEESC_EEENS1_35KernelTmaWarpSpecializedCooperativeEEENS5_IJNSA_ILi384EEENSA_ILi176EEENSA_ILi64EEEEEENS_6half_tENS5_IJlSC_lEEESK_SL_NS4_8TiledMMAINS4_8MMA_AtomIJNS4_4SM904GMMA25MMA_64x16x16_F32F16F16_SSILNSP_5MajorE0ELSR_0ELNSP_7ScaleInE1ELSS_1EEEEEENS4_6LayoutISD_NS5_IJSC_NSA_ILi0EEESW_EEEEENS5_IJNS4_10UnderscoreESZ_SZ_EEEEENS4_13SM90_TMA_LOADENS4_14ComposedLayoutINS4_7SwizzleILi3ELi4ELi3EEENS4_18smem_ptr_flag_bitsILi16EEENSV_INS5_IJNSA_ILi8EEESI_EEENS5_IJSI_SC_EEEEEEEvNS4_8identityENS4_23SM90_TMA_LOAD_MULTICASTES1C_vS1D_EENS_8epilogue10collective6detail29Sm90TmaWarpSpecializedAdapterINS1H_15DefaultEpilogueISK_SL_SL_NS1G_6thread17LinearCombinationISK_Li1EffLNS1L_9ScaleType4KindE0ELNS_15FloatRoundStyleE2ESK_EENS1_15EpilogueDefaultEEEEEvvEEEEvNT_6ParamsE)
        /*2e2c*/ 	.short	0x0210
        /*2e2e*/ 	.short	0x0470


	//----- nvinfo : EIATTR_SW_WAR
	.align		4
.L_45:
        /*2e30*/ 	.byte	0x04, 0x36
        /*2e32*/ 	.short	(.L_47 - .L_46)
.L_46:
        /*2e34*/ 	.word	0x00000008
.L_47:


//--------------------- .nv.callgraph             --------------------------
	.section	.nv.callgraph,"",@"SHT_CUDA_CALLGRAPH"
	.align	4
	.sectionentsize	8
	.align		4
        /*0000*/ 	.word	0x00000000
	.align		4
        /*0004*/ 	.word	0xffffffff
	.align		4
        /*0008*/ 	.word	index@(_ZN7cutlass13device_kernelINS_4gemm6kernel13GemmUniversalIN4cute5tupleIJiiiiEEENS1_10collective13CollectiveMmaINS1_34MainloopSm90TmaGmmaWarpSpecializedILi3ENS5_IJNS4_1CILi2EEENSA_ILi1EEESC_EEENS1_35KernelTmaWarpSpecializedCooperativeEEENS5_IJNSA_ILi384EEENSA_ILi176EEENSA_ILi64EEEEEENS_6half_tENS5_IJlSC_lEEESK_SL_NS4_8TiledMMAINS4_8MMA_AtomIJNS4_4SM904GMMA25MMA_64x16x16_F32F16F16_SSILNSP_5MajorE0ELSR_0ELNSP_7ScaleInE1ELSS_1EEEEEENS4_6LayoutISD_NS5_IJSC_NSA_ILi0EEESW_EEEEENS5_IJNS4_10UnderscoreESZ_SZ_EEEEENS4_13SM90_TMA_LOADENS4_14ComposedLayoutINS4_7SwizzleILi3ELi4ELi3EEENS4_18smem_ptr_flag_bitsILi16EEENSV_INS5_IJNSA_ILi8EEESI_EEENS5_IJSI_SC_EEEEEEEvNS4_8identityENS4_23SM90_TMA_LOAD_MULTICASTES1C_vS1D_EENS_8epilogue10collective6detail29Sm90TmaWarpSpecializedAdapterINS1H_15DefaultEpilogueISK_SL_SL_NS1G_6thread17LinearCombinationISK_Li1EffLNS1L_9ScaleType4KindE0ELNS_15FloatRoundStyleE2ESK_EENS1_15EpilogueDefaultEEEEEvvEEEEvNT_6ParamsE)
	.align		4
        /*000c*/ 	.word	index@(__assertfail)
	.align		4
        /*0010*/ 	.word	0x00000000
	.align		4
        /*0014*/ 	.word	0xfffffffe
	.align		4
        /*0018*/ 	.word	0x00000000
	.align		4
        /*001c*/ 	.word	0xfffffffd
	.align		4
        /*0020*/ 	.word	0x00000000
	.align		4
        /*0024*/ 	.word	0xfffffffc


//--------------------- .nv.constant4             --------------------------
	.section	.nv.constant4,"a",@progbits
	.align	8
	.align		8
.nv.constant4:
        /*0000*/ 	.dword	__assertfail
	.align		8
        /*0008*/ 	.dword	__unnamed_1
	.align		8
        /*0010*/ 	.dword	_ZN40_INTERNAL_db4f5241_4_k_cu_60b13579_138414cuda3std3__45__cpo5beginE
	.align		8
        /*0018*/ 	.dword	_ZN40_INTERNAL_db4f5241_4_k_cu_60b13579_138414cuda3std3__45__cpo3endE
	.align		8
        /*0020*/ 	.dword	_ZN40_INTERNAL_db4f5241_4_k_cu_60b13579_138414cuda3std3__45__cpo6cbeginE
	.align		8
        /*0028*/ 	.dword	_ZN40_INTERNAL_db4f5241_4_k_cu_60b13579_138414cuda3std3__45__cpo4cendE
	.align		8
        /*0030*/ 	.dword	_ZN40_INTERNAL_db4f5241_4_k_cu_60b13579_138414cuda3std3__442_GLOBAL__N__db4f5241_4_k_cu_60b13579_138416ignoreE
	.align		8
        /*0038*/ 	.dword	_ZN40_INTERNAL_db4f5241_4_k_cu_60b13579_138414cuda3std3__419piecewise_constructE
	.align		8
        /*0040*/ 	.dword	_ZN40_INTERNAL_db4f5241_4_k_cu_60b13579_138414cuda3std3__48in_placeE
	.align		8
        /*0048*/ 	.dword	_ZN40_INTERNAL_db4f5241_4_k_cu_60b13579_138414cuda3std6ranges3__45__cpo4swapE
	.align		8
        /*0050*/ 	.dword	_ZN40_INTERNAL_db4f5241_4_k_cu_60b13579_138414cuda3std6ranges3__45__cpo9iter_moveE
	.align		8
        /*0058*/ 	.dword	_ZN40_INTERNAL_db4f5241_4_k_cu_60b13579_138414cute7productE
	.align		8
        /*0060*/ 	.dword	_ZN40_INTERNAL_db4f5241_4_k_cu_60b13579_138414cute1_E
	.align		8
        /*0068*/ 	.dword	$str$22
	.align		8
        /*0070*/ 	.dword	$str$23


//--------------------- .text._ZN7cutlass13device_kernelINS_4gemm6kernel13GemmUniversalIN4cute5tupleIJiiiiEEENS1_10collective13CollectiveMmaINS1_34MainloopSm90TmaGmmaWarpSpecializedILi3ENS5_IJNS4_1CILi2EEENSA_ILi1EEESC_EEENS1_35KernelTmaWarpSpecializedCooperativeEEENS5_IJNSA_ILi384EEENSA_ILi176EEENSA_ILi64EEEEEENS_6half_tENS5_IJlSC_lEEESK_SL_NS4_8TiledMMAINS4_8MMA_AtomIJNS4_4SM904GMMA25MMA_64x16x16_F32F16F16_SSILNSP_5MajorE0ELSR_0ELNSP_7ScaleInE1ELSS_1EEEEEENS4_6LayoutISD_NS5_IJSC_NSA_ILi0EEESW_EEEEENS5_IJNS4_10UnderscoreESZ_SZ_EEEEENS4_13SM90_TMA_LOADENS4_14ComposedLayoutINS4_7SwizzleILi3ELi4ELi3EEENS4_18smem_ptr_flag_bitsILi16EEENSV_INS5_IJNSA_ILi8EEESI_EEENS5_IJSI_SC_EEEEEEEvNS4_8identityENS4_23SM90_TMA_LOAD_MULTICASTES1C_vS1D_EENS_8epilogue10collective6detail29Sm90TmaWarpSpecializedAdapterINS1H_15DefaultEpilogueISK_SL_SL_NS1G_6thread17LinearCombinationISK_Li1EffLNS1L_9ScaleType4KindE0ELNS_15FloatRoundStyleE2ESK_EENS1_15EpilogueDefaultEEEEEvvEEEEvNT_6ParamsE --------------------------
	.section	.text._ZN7cutlass13device_kernelINS_4gemm6kernel13GemmUniversalIN4cute5tupleIJiiiiEEENS1_10collective13CollectiveMmaINS1_34MainloopSm90TmaGmmaWarpSpecializedILi3ENS5_IJNS4_1CILi2EEENSA_ILi1EEESC_EEENS1_35KernelTmaWarpSpecializedCooperativeEEENS5_IJNSA_ILi384EEENSA_ILi176EEENSA_ILi64EEEEEENS_6half_tENS5_IJlSC_lEEESK_SL_NS4_8TiledMMAINS4_8MMA_AtomIJNS4_4SM904GMMA25MMA_64x16x16_F32F16F16_SSILNSP_5MajorE0ELSR_0ELNSP_7ScaleInE1ELSS_1EEEEEENS4_6LayoutISD_NS5_IJSC_NSA_ILi0EEESW_EEEEENS5_IJNS4_10UnderscoreESZ_SZ_EEEEENS4_13SM90_TMA_LOADENS4_14ComposedLayoutINS4_7SwizzleILi3ELi4ELi3EEENS4_18smem_ptr_flag_bitsILi16EEENSV_INS5_IJNSA_ILi8EEESI_EEENS5_IJSI_SC_EEEEEEEvNS4_8identityENS4_23SM90_TMA_LOAD_MULTICASTES1C_vS1D_EENS_8epilogue10collective6detail29Sm90TmaWarpSpecializedAdapterINS1H_15DefaultEpilogueISK_SL_SL_NS1G_6thread17LinearCombinationISK_Li1EffLNS1L_9ScaleType4KindE0ELNS_15FloatRoundStyleE2ESK_EENS1_15EpilogueDefaultEEEEEvvEEEEvNT_6ParamsE,"ax",@progbits
	.align	128
.text._ZN7cutlass13device_kernelINS_4gemm6kernel13GemmUniversalIN4cute5tupleIJiiiiEEENS1_10collective13CollectiveMmaINS1_34MainloopSm90TmaGmmaWarpSpecializedILi3ENS5_IJNS4_1CILi2EEENSA_ILi1EEESC_EEENS1_35KernelTmaWarpSpecializedCooperativeEEENS5_IJNSA_ILi384EEENSA_ILi176EEENSA_ILi64EEEEEENS_6half_tENS5_IJlSC_lEEESK_SL_NS4_8TiledMMAINS4_8MMA_AtomIJNS4_4SM904GMMA25MMA_64x16x16_F32F16F16_SSILNSP_5MajorE0ELSR_0ELNSP_7ScaleInE1ELSS_1EEEEEENS4_6LayoutISD_NS5_IJSC_NSA_ILi0EEESW_EEEEENS5_IJNS4_10UnderscoreESZ_SZ_EEEEENS4_13SM90_TMA_LOADENS4_14ComposedLayoutINS4_7SwizzleILi3ELi4ELi3EEENS4_18smem_ptr_flag_bitsILi16EEENSV_INS5_IJNSA_ILi8EEESI_EEENS5_IJSI_SC_EEEEEEEvNS4_8identityENS4_23SM90_TMA_LOAD_MULTICASTES1C_vS1D_EENS_8epilogue10collective6detail29Sm90TmaWarpSpecializedAdapterINS1H_15DefaultEpilogueISK_SL_SL_NS1G_6thread17LinearCombinationISK_Li1EffLNS1L_9ScaleType4KindE0ELNS_15FloatRoundStyleE2ESK_EENS1_15EpilogueDefaultEEEEEvvEEEEvNT_6ParamsE:
        .type           _ZN7cutlass13device_kernelINS_4gemm6kernel13GemmUniversalIN4cute5tupleIJiiiiEEENS1_10collective13CollectiveMmaINS1_34MainloopSm90TmaGmmaWarpSpecializedILi3ENS5_IJNS4_1CILi2EEENSA_ILi1EEESC_EEENS1_35KernelTmaWarpSpecializedCooperativeEEENS5_IJNSA_ILi384EEENSA_ILi176EEENSA_ILi64EEEEEENS_6half_tENS5_IJlSC_lEEESK_SL_NS4_8TiledMMAINS4_8MMA_AtomIJNS4_4SM904GMMA25MMA_64x16x16_F32F16F16_SSILNSP_5MajorE0ELSR_0ELNSP_7ScaleInE1ELSS_1EEEEEENS4_6LayoutISD_NS5_IJSC_NSA_ILi0EEESW_EEEEENS5_IJNS4_10UnderscoreESZ_SZ_EEEEENS4_13SM90_TMA_LOADENS4_14ComposedLayoutINS4_7SwizzleILi3ELi4ELi3EEENS4_18smem_ptr_flag_bitsILi16EEENSV_INS5_IJNSA_ILi8EEESI_EEENS5_IJSI_SC_EEEEEEEvNS4_8identityENS4_23SM90_TMA_LOAD_MULTICASTES1C_vS1D_EENS_8epilogue10collective6detail29Sm90TmaWarpSpecializedAdapterINS1H_15DefaultEpilogueISK_SL_SL_NS1G_6thread17LinearCombinationISK_Li1EffLNS1L_9ScaleType4KindE0ELNS_15FloatRoundStyleE2ESK_EENS1_15EpilogueDefaultEEEEEvvEEEEvNT_6ParamsE,@function
        .size           _ZN7cutlass13device_kernelINS_4gemm6kernel13GemmUniversalIN4cute5tupleIJiiiiEEENS1_10collective13CollectiveMmaINS1_34MainloopSm90TmaGmmaWarpSpecializedILi3ENS5_IJNS4_1CILi2EEENSA_ILi1EEESC_EEENS1_35KernelTmaWarpSpecializedCooperativeEEENS5_IJNSA_ILi384EEENSA_ILi176EEENSA_ILi64EEEEEENS_6half_tENS5_IJlSC_lEEESK_SL_NS4_8TiledMMAINS4_8MMA_AtomIJNS4_4SM904GMMA25MMA_64x16x16_F32F16F16_SSILNSP_5MajorE0ELSR_0ELNSP_7ScaleInE1ELSS_1EEEEEENS4_6LayoutISD_NS5_IJSC_NSA_ILi0EEESW_EEEEENS5_IJNS4_10UnderscoreESZ_SZ_EEEEENS4_13SM90_TMA_LOADENS4_14ComposedLayoutINS4_7SwizzleILi3ELi4ELi3EEENS4_18smem_ptr_flag_bitsILi16EEENSV_INS5_IJNSA_ILi8EEESI_EEENS5_IJSI_SC_EEEEEEEvNS4_8identityENS4_23SM90_TMA_LOAD_MULTICASTES1C_vS1D_EENS_8epilogue10collective6detail29Sm90TmaWarpSpecializedAdapterINS1H_15DefaultEpilogueISK_SL_SL_NS1G_6thread17LinearCombinationISK_Li1EffLNS1L_9ScaleType4KindE0ELNS_15FloatRoundStyleE2ESK_EENS1_15EpilogueDefaultEEEEEvvEEEEvNT_6ParamsE,(.L_x_589 - _ZN7cutlass13device_kernelINS_4gemm6kernel13GemmUniversalIN4cute5tupleIJiiiiEEENS1_10collective13CollectiveMmaINS1_34MainloopSm90TmaGmmaWarpSpecializedILi3ENS5_IJNS4_1CILi2EEENSA_ILi1EEESC_EEENS1_35KernelTmaWarpSpecializedCooperativeEEENS5_IJNSA_ILi384EEENSA_ILi176EEENSA_ILi64EEEEEENS_6half_tENS5_IJlSC_lEEESK_SL_NS4_8TiledMMAINS4_8MMA_AtomIJNS4_4SM904GMMA25MMA_64x16x16_F32F16F16_SSILNSP_5MajorE0ELSR_0ELNSP_7ScaleInE1ELSS_1EEEEEENS4_6LayoutISD_NS5_IJSC_NSA_ILi0EEESW_EEEEENS5_IJNS4_10UnderscoreESZ_SZ_EEEEENS4_13SM90_TMA_LOADENS4_14ComposedLayoutINS4_7SwizzleILi3ELi4ELi3EEENS4_18smem_ptr_flag_bitsILi16EEENSV_INS5_IJNSA_ILi8EEESI_EEENS5_IJSI_SC_EEEEEEEvNS4_8identityENS4_23SM90_TMA_LOAD_MULTICASTES1C_vS1D_EENS_8epilogue10collective6detail29Sm90TmaWarpSpecializedAdapterINS1H_15DefaultEpilogueISK_SL_SL_NS1G_6thread17LinearCombinationISK_Li1EffLNS1L_9ScaleType4KindE0ELNS_15FloatRoundStyleE2ESK_EENS1_15EpilogueDefaultEEEEEvvEEEEvNT_6ParamsE)
        .other          _ZN7cutlass13device_kernelINS_4gemm6kernel13GemmUniversalIN4cute5tupleIJiiiiEEENS1_10collective13CollectiveMmaINS1_34MainloopSm90TmaGmmaWarpSpecializedILi3ENS5_IJNS4_1CILi2EEENSA_ILi1EEESC_EEENS1_35KernelTmaWarpSpecializedCooperativeEEENS5_IJNSA_ILi384EEENSA_ILi176EEENSA_ILi64EEEEEENS_6half_tENS5_IJlSC_lEEESK_SL_NS4_8TiledMMAINS4_8MMA_AtomIJNS4_4SM904GMMA25MMA_64x16x16_F32F16F16_SSILNSP_5MajorE0ELSR_0ELNSP_7ScaleInE1ELSS_1EEEEEENS4_6LayoutISD_NS5_IJSC_NSA_ILi0EEESW_EEEEENS5_IJNS4_10UnderscoreESZ_SZ_EEEEENS4_13SM90_TMA_LOADENS4_14ComposedLayoutINS4_7SwizzleILi3ELi4ELi3EEENS4_18smem_ptr_flag_bitsILi16EEENSV_INS5_IJNSA_ILi8EEESI_EEENS5_IJSI_SC_EEEEEEEvNS4_8identityENS4_23SM90_TMA_LOAD_MULTICASTES1C_vS1D_EENS_8epilogue10collective6detail29Sm90TmaWarpSpecializedAdapterINS1H_15DefaultEpilogueISK_SL_SL_NS1G_6thread17LinearCombinationISK_Li1EffLNS1L_9ScaleType4KindE0ELNS_15FloatRoundStyleE2ESK_EENS1_15EpilogueDefaultEEEEEvvEEEEvNT_6ParamsE,@"STO_CUDA_ENTRY STV_DEFAULT"
_ZN7cutlass13device_kernelINS_4gemm6kernel13GemmUniversalIN4cute5tupleIJiiiiEEENS1_10collective13CollectiveMmaINS1_34MainloopSm90TmaGmmaWarpSpecializedILi3ENS5_IJNS4_1CILi2EEENSA_ILi1EEESC_EEENS1_35KernelTmaWarpSpecializedCooperativeEEENS5_IJNSA_ILi384EEENSA_ILi176EEENSA_ILi64EEEEEENS_6half_tENS5_IJlSC_lEEESK_SL_NS4_8TiledMMAINS4_8MMA_AtomIJNS4_4SM904GMMA25MMA_64x16x16_F32F16F16_SSILNSP_5MajorE0ELSR_0ELNSP_7ScaleInE1ELSS_1EEEEEENS4_6LayoutISD_NS5_IJSC_NSA_ILi0EEESW_EEEEENS5_IJNS4_10UnderscoreESZ_SZ_EEEEENS4_13SM90_TMA_LOADENS4_14ComposedLayoutINS4_7SwizzleILi3ELi4ELi3EEENS4_18smem_ptr_flag_bitsILi16EEENSV_INS5_IJNSA_ILi8EEESI_EEENS5_IJSI_SC_EEEEEEEvNS4_8identityENS4_23SM90_TMA_LOAD_MULTICASTES1C_vS1D_EENS_8epilogue10collective6detail29Sm90TmaWarpSpecializedAdapterINS1H_15DefaultEpilogueISK_SL_SL_NS1G_6thread17LinearCombinationISK_Li1EffLNS1L_9ScaleType4KindE0ELNS_15FloatRoundStyleE2ESK_EENS1_15EpilogueDefaultEEEEEvvEEEEvNT_6ParamsE:
[----:B------:R-:W0:Y:S02]  /*0000*/  LDC R1, c[0x0][0x28] ;  /* 0x00000a00ff017b82 */ /* 0x000e240000000800 */
[----:B0-----:R-:W-:Y:S01]  /*0010*/  VIADD R1, R1, 0xfffffc88 ;  /* 0xfffffc8801017836 */ /* 0x001fe20000000000 */
[----:B------:R-:W0:Y:S01]  /*0020*/  S2R R4, SR_TID.X ;  /* 0x0000000000047919 */ /* 0x000e220000002100 */
[----:B------:R-:W-:Y:S01]  /*0030*/  ELECT P0, URZ, PT ;  /* 0x00000000003f782f */ /* 0x000fe20003800000 */
[----:B------:R-:W-:Y:S01]  /*0040*/  BSSY B0, `(.L_x_0) ;  /* 0x0000015000007945 */ /* 0x000fe20003800000 */
[--C-:B0-----:R-:W-:Y:S02]  /*0050*/  SHF.R.U32.HI R0, RZ, 0x5, R4.reuse ;  /* 0x00000005ff007819 */ /* 0x101fe40000011604 */
[----:B------:R-:W-:-:S03]  /*0060*/  SHF.R.U32.HI R2, RZ, 0x7, R4 ;  /* 0x00000007ff027819 */ /* 0x000fc60000011604 */
[----:B------:R-:W0:Y:S04]  /*0070*/  SHFL.IDX PT, R3, R0, RZ, 0x1f ;  /* 0x00001fff00037589 */ /* 0x000e2800000e0000 */
[----:B------:R-:W1:Y:S01]  /*0080*/  SHFL.IDX PT, R2, R2, RZ, 0x1f ;  /* 0x00001fff02027589 */ /* 0x000e6200000e0000 */
[----:B0-----:R-:W-:Y:S02]  /*0090*/  R2UR UR4, R3 ;  /* 0x00000000030472ca */ /* 0x001fe400000e0000 */
[----:B-1----:R-:W-:-:S11]  /*00a0*/  R2UR UR6, R2 ;  /* 0x00000000020672ca */ /* 0x002fd600000e0000 */
[----:B------:R-:W-:Y:S02]  /*00b0*/  USHF.R.S32.HI UR5, URZ, 0x1f, UR4 ;  /* 0x0000001f3f057899 */ /* 0x000fe40008011404 */
[----:B------:R-:W-:Y:S02]  /*00c0*/  ISETP.NE.OR P0, PT, RZ, UR4, !P0 ;  /* 0x00000004ff007c0c */ /* 0x000fe4000c705670 */
[----:B------:R-:W-:-:S04]  /*00d0*/  ULEA.HI UR5, UR5, UR4, URZ, 0x2 ;  /* 0x0000000405057291 */ /* 0x000fc8000f8f103f */
[----:B------:R-:W-:-:S04]  /*00e0*/  ULOP3.LUT UR5, UR5, 0xfffffffc, URZ, 0xc0, !UPT ;  /* 0xfffffffc05057892 */ /* 0x000fc8000f8ec03f */
[----:B------:R-:W-:-:S03]  /*00f0*/  UIADD3 UR8, UR4, -UR5, URZ ;  /* 0x8000000504087290 */ /* 0x000fc6000fffe03f */
[----:B------:R-:W-:Y:S09]  /*0100*/  @P0 BRA `(.L_x_1) ;  /* 0x0000000000200947 */ /* 0x000ff20003800000 */
[----:B------:R-:W-:Y:S02]  /*0110*/  ULDC.64 UR4, c[0x0][0x198] ;  /* 0x0000660000047ab9 */ /* 0x000fe40000000a00 */
[----:B------:R-:W-:Y:S02]  /*0120*/  UIADD3 UR10, UP0, UR4, 0xf0, URZ ;  /* 0x000000f0040a7890 */ /* 0x000fe4000ff1e03f */
[----:B------:R-:W-:Y:S02]  /*0130*/  UIADD3 UR4, UP1, UR4, 0x1f0, URZ ;  /* 0x000001f004047890 */ /* 0x000fe4000ff3e03f */
[----:B------:R-:W-:Y:S02]  /*0140*/  UIADD3.X UR11, URZ, UR5, URZ, UP0, !UPT ;  /* 0x000000053f0b7290 */ /* 0x000fe400087fe43f */
[----:B------:R-:W-:-:S07]  /*0150*/  UIADD3.X UR5, URZ, UR5, URZ, UP1, !UPT ;  /* 0x000000053f057290 */ /* 0x000fce0008ffe43f */
[----:B------:R0:W-:Y:S02]  /*0160*/  UTMACCTL.PF [UR10] ;  /* 0x000000000a0079b9 */ /* 0x0001e40008040000 */
[----:B------:R0:W-:Y:S02]  /*0170*/  UTMACCTL.PF [UR4] ;  /* 0x00000000040079b9 */ /* 0x0001e40008040000 */
[----:B0-----:R-:W-:Y:S01]  /*0180*/  NOP ;  /* 0x0000000000007918 */ /* 0x001fe20000000000 */
.L_x_1:
[----:B------:R-:W-:Y:S05]  /*0190*/  BSYNC B0 ;  /* 0x0000000000007941 */ /* 0x000fea0003800000 */
.L_x_0:
[----:B------:R-:W-:Y:S01]  /*01a0*/  UISETP.NE.AND UP0, UPT, UR8, 0x3, UPT ;  /* 0x000000030800788c */ /* 0x000fe2000bf05270 */
[----:B------:R-:W0:Y:S01]  /*01b0*/  SHFL.IDX PT, R3, R0, RZ, 0x1f ;  /* 0x00001fff00037589 */ /* 0x000e2200000e0000 */
[----:B------:R-:W-:Y:S02]  /*01c0*/  UIADD3 UR10, UR6, -0x1, URZ ;  /* 0xffffffff060a7890 */ /* 0x000fe4000fffe03f */
[----:B------:R-:W-:Y:S01]  /*01d0*/  ISETP.NE.AND P1, PT, RZ, UR6, PT ;  /* 0x00000006ff007c0c */ /* 0x000fe2000bf25270 */
[----:B------:R-:W-:Y:S02]  /*01e0*/  UISETP.EQ.OR UP0, UPT, UR8, URZ, !UP0 ;  /* 0x0000003f0800728c */ /* 0x000fe4000c702670 */
[----:B------:R-:W-:Y:S02]  /*01f0*/  UISETP.GE.U32.AND UP1, UPT, UR10, 0x2, UPT ;  /* 0x000000020a00788c */ /* 0x000fe4000bf26070 */
[----:B------:R-:W-:-:S04]  /*0200*/  UISETP.EQ.AND UP0, UPT, UR6, URZ, UP0 ;  /* 0x0000003f0600728c */ /* 0x000fc80008702270 */
[----:B------:R-:W-:-:S04]  /*0210*/  USEL UR4, URZ, 0x1, !UP0 ;  /* 0x000000013f047887 */ /* 0x000fc8000c000000 */
[----:B------:R-:W-:-:S06]  /*0220*/  USEL UR4, UR4, 0x2, UP1 ;  /* 0x0000000204047887 */ /* 0x000fcc0008800000 */
[----:B------:R-:W-:Y:S01]  /*0230*/  IMAD.U32 R2, RZ, RZ, UR4 ;  /* 0x00000004ff027e24 */ /* 0x000fe2000f8e00ff */
[----:B0-----:R-:W-:-:S04]  /*0240*/  ISETP.NE.AND P0, PT, R3, RZ, PT ;  /* 0x000000ff0300720c */ /* 0x001fc80003f05270 */
[----:B------:R0:W-:Y:S09]  /*0250*/  STL [R1+0x10c], R2 ;  /* 0x00010c0201007387 */ /* 0x0001f20000100800 */
[----:B0-----:R-:W-:Y:S05]  /*0260*/  @P0 BRA `(.L_x_2) ;  /* 0x0000000000500947 */ /* 0x001fea0003800000 */
[----:B------:R-:W0:Y:S01]  /*0270*/  S2UR UR9, SR_CgaCtaId ;  /* 0x00000000000979c3 */ /* 0x000e220000008800 */
[----:B------:R-:W-:Y:S01]  /*0280*/  UMOV UR4, 0x400 ;  /* 0x0000040000047882 */ /* 0x000fe20000000000 */
[----:B------:R-:W-:Y:S01]  /*0290*/  UMOV UR5, 0x1 ;  /* 0x0000000100057882 */ /* 0x000fe20000000000 */
[----:B------:R-:W-:Y:S01]  /*02a0*/  UMOV UR6, 0x4 ;  /* 0x0000000400067882 */ /* 0x000fe20000000000 */
[----:B------:R-:W-:Y:S01]  /*02b0*/  ELECT P0, URZ, PT ;  /* 0x00000000003f782f */ /* 0x000fe20003800000 */
[----:B------:R-:W-:-:S04]  /*02c0*/  UIADD3 UR6, -UR6, 0x100000, URZ ;  /* 0x0010000006067890 */ /* 0x000fc8000fffe13f */
[----:B------:R-:W-:Y:S02]  /*02d0*/  USHF.L.U32 UR7, UR6, 0xb, URZ ;  /* 0x0000000b06077899 */ /* 0x000fe4000800063f */
[----:B------:R-:W-:Y:S02]  /*02e0*/  USHF.L.U32 UR6, UR6, 0x1, URZ ;  /* 0x0000000106067899 */ /* 0x000fe4000800063f */
[----:B0-----:R-:W-:Y:S02]  /*02f0*/  ULEA UR9, UR9, UR4, 0x18 ;  /* 0x0000000409097291 */ /* 0x001fe4000f8ec03f */
[----:B------:R-:W-:-:S04]  /*0300*/  UIADD3 UR4, -UR5, 0x100000, URZ ;  /* 0x0010000005047890 */ /* 0x000fc8000fffe13f */
[----:B------:R-:W-:Y:S02]  /*0310*/  USHF.L.U32 UR5, UR4, 0xb, URZ ;  /* 0x0000000b04057899 */ /* 0x000fe4000800063f */
[----:B------:R-:W-:Y:S01]  /*0320*/  USHF.L.U32 UR4, UR4, 0x1, URZ ;  /* 0x0000000104047899 */ /* 0x000fe2000800063f */
[----:B------:R-:W0:Y:S11]  /*0330*/  FENCE.VIEW.ASYNC.S ;  /* 0x00000000000073c6 */ /* 0x000e360000000000 */
[----:B0-----:R0:W1:Y:S01]  /*0340*/  SYNCS.EXCH.64 URZ, [UR9], UR4 ;  /* 0x00000004093f75b2 */ /* 0x0010620008000100 */
[----:B------:R0:W2:Y:S01]  /*0350*/  SYNCS.EXCH.64 URZ, [UR9+0x18], UR6 ;  /* 0x00001806093f75b2 */ /* 0x0000a20008000100 */
[----:B------:R0:W3:Y:S01]  /*0360*/  SYNCS.EXCH.64 URZ, [UR9+0x8], UR4 ;  /* 0x00000804093f75b2 */ /* 0x0000e20008000100 */
[----:B------:R0:W4:Y:S01]  /*0370*/  SYNCS.EXCH.64 URZ, [UR9+0x20], UR6 ;  /* 0x00002006093f75b2 */ /* 0x0001220008000100 */
[----:B------:R0:W0:Y:S01]  /*0380*/  SYNCS.EXCH.64 URZ, [UR9+0x10], UR4 ;  /* 0x00001004093f75b2 */ /* 0x0000220008000100 */
[----:B------:R0:W0:Y:S01]  /*0390*/  SYNCS.EXCH.64 URZ, [UR9+0x28], UR6 ;  /* 0x00002806093f75b2 */ /* 0x0000220008000100 */
[----:B------:R-:W-:Y:S01]  /*03a0*/  NOP ;  /* 0x0000000000007918 */ /* 0x000fe20000000000 */
.L_x_2:
[----:B------:R-:W-:Y:S01]  /*03b0*/  SHF.R.S32.HI R2, RZ, 0x1f, R4 ;  /* 0x0000001fff027819 */ /* 0x000fe20000011404 */
[----:B------:R-:W5:Y:S01]  /*03c0*/  SHFL.IDX PT, R0, R0, RZ, 0x1f ;  /* 0x00001fff00007589 */ /* 0x000f6200000e0000 */
[----:B0-----:R-:W0:Y:S01]  /*03d0*/  S2UR UR9, SR_CTAID.X ;  /* 0x00000000000979c3 */ /* 0x001e220000002500 */
[----:B------:R-:W-:Y:S02]  /*03e0*/  ELECT P0, URZ, PT ;  /* 0x00000000003f782f */ /* 0x000fe40003800000 */
[----:B------:R-:W-:Y:S01]  /*03f0*/  LEA.HI R2, R2, R4, RZ, 0x7 ;  /* 0x0000000402027211 */ /* 0x000fe200078f38ff */
[----:B------:R-:W-:Y:S01]  /*0400*/  ULDC UR4, c[0x0][0x150] ;  /* 0x0000540000047ab9 */ /* 0x000fe20000000800 */
[----:B------:R-:W-:Y:S01]  /*0410*/  SHF.R.S32.HI R6, RZ, 0x1f, R3 ;  /* 0x0000001fff067819 */ /* 0x000fe20000011403 */
[----:B------:R-:W-:Y:S01]  /*0420*/  NOP ;  /* 0x0000000000007918 */ /* 0x000fe20000000000 */
[----:B------:R-:W-:Y:S01]  /*0430*/  LOP3.LUT R2, R2, 0xffffff80, RZ, 0xc0, !PT ;  /* 0xffffff8002027812 */ /* 0x000fe200078ec0ff */
[----:B------:R-:W-:Y:S01]  /*0440*/  NOP ;  /* 0x0000000000007918 */ /* 0x000fe20000000000 */
[----:B------:R-:W-:Y:S01]  /*0450*/  LEA.HI R6, R6, R3, RZ, 0x2 ;  /* 0x0000000306067211 */ /* 0x000fe200078f10ff */
[----:B------:R-:W1:Y:S01]  /*0460*/  LDC R8, c[0x0][0x144] ;  /* 0x00005100ff087b82 */ /* 0x000e620000000800 */
[----:B------:R-:W-:-:S02]  /*0470*/  IMAD.MOV.U32 R17, RZ, RZ, 0x1 ;  /* 0x00000001ff117424 */ /* 0x000fc400078e00ff */
[----:B------:R-:W-:Y:S01]  /*0480*/  IMAD.IADD R4, R4, 0x1, -R2 ;  /* 0x0000000104047824 */ /* 0x000fe200078e0a02 */
[----:B------:R-:W-:Y:S01]  /*0490*/  LOP3.LUT R6, R6, 0x3ffffffc, RZ, 0xc0, !PT ;  /* 0x3ffffffc06067812 */ /* 0x000fe200078ec0ff */
[----:B------:R-:W2:Y:S03]  /*04a0*/  S2R R2, SR_CTAID.Y ;  /* 0x0000000000027919 */ /* 0x000ea60000002600 */
[----:B------:R-:W-:Y:S01]  /*04b0*/  SHF.R.S32.HI R5, RZ, 0x1f, R4 ;  /* 0x0000001fff057819 */ /* 0x000fe20000011404 */
[----:B------:R-:W-:Y:S01]  /*04c0*/  IMAD.IADD R6, R3, 0x1, -R6 ;  /* 0x0000000103067824 */ /* 0x000fe200078e0a06 */
[----:B------:R-:W3:Y:S02]  /*04d0*/  LDC R11, c[0x0][0x148] ;  /* 0x00005200ff0b7b82 */ /* 0x000ee40000000800 */
[----:B------:R-:W-:Y:S02]  /*04e0*/  LEA.HI R5, R5, R4, RZ, 0x3 ;  /* 0x0000000405057211 */ /* 0x000fe400078f18ff */
[----:B-----5:R-:W-:-:S02]  /*04f0*/  ISETP.NE.OR P0, PT, R0, RZ, !P0 ;  /* 0x000000ff0000720c */ /* 0x020fc40004705670 */
[--C-:B------:R-:W-:Y:S02]  /*0500*/  SHF.R.S32.HI R0, RZ, 0x3, R5.reuse ;  /* 0x00000003ff007819 */ /* 0x100fe40000011405 */
[----:B------:R-:W-:Y:S02]  /*0510*/  SHF.R.S32.HI R5, RZ, 0x1f, R5 ;  /* 0x0000001fff057819 */ /* 0x000fe40000011405 */
[----:B0-----:R-:W-:Y:S02]  /*0520*/  I2FP.F32.U32 R7, UR9 ;  /* 0x0000000900077c45 */ /* 0x001fe40008201000 */
[----:B------:R-:W-:-:S03]  /*0530*/  LEA.HI R5, R5, R0, RZ, 0x2 ;  /* 0x0000000005057211 */ /* 0x000fc600078f10ff */
[----:B------:R-:W-:Y:S01]  /*0540*/  FMUL R7, R7, UR4 ;  /* 0x0000000407077c20 */ /* 0x000fe20008400000 */
[----:B------:R-:W-:Y:S01]  /*0550*/  LOP3.LUT R5, R5, 0xfffffffc, RZ, 0xc0, !PT ;  /* 0xfffffffc05057812 */ /* 0x000fe200078ec0ff */
[----:B------:R-:W-:Y:S01]  /*0560*/  VOTEU.ALL UP0, P0 ;  /* 0x00000000003f7886 */ /* 0x000fe20000000000 */
[----:B------:R-:W-:Y:S01]  /*0570*/  ULDC UR4, c[0x0][0x154] ;  /* 0x0000550000047ab9 */ /* 0x000fe20000000800 */
[----:B------:R-:W-:Y:S02]  /*0580*/  VOTEU.ALL UP1, P0 ;  /* 0x00000000003f7886 */ /* 0x000fe40000020000 */
[----:B------:R-:W0:Y:S01]  /*0590*/  F2I.U32.TRUNC.NTZ R7, R7 ;  /* 0x0000000700077305 */ /* 0x000e22000020f000 */
[----:B------:R-:W-:Y:S01]  /*05a0*/  IMAD.IADD R5, R0, 0x1, -R5 ;  /* 0x0000000100057824 */ /* 0x000fe200078e0a05 */
[----:B------:R-:W5:Y:S01]  /*05b0*/  @!UP0 S2UR UR7, SR_CgaCtaId ;  /* 0x00000000000789c3 */ /* 0x000f620000008800 */
[----:B------:R-:W-:-:S03]  /*05c0*/  @!UP0 UMOV UR6, 0x400 ;  /* 0x0000040000068882 */ /* 0x000fc60000000000 */
[----:B------:R-:W-:Y:S02]  /*05d0*/  LEA R5, R6, R5, 0x2 ;  /* 0x0000000506057211 */ /* 0x000fe400078e10ff */
[----:B--2---:R-:W-:Y:S02]  /*05e0*/  I2FP.F32.U32 R9, R2 ;  /* 0x0000000200097245 */ /* 0x004fe40000201000 */
[----:B------:R-:W-:-:S03]  /*05f0*/  LEA.HI R0, R5, R5, RZ, 0x1 ;  /* 0x0000000505007211 */ /* 0x000fc600078f08ff */
[----:B------:R-:W-:Y:S01]  /*0600*/  FMUL R9, R9, UR4 ;  /* 0x0000000409097c20 */ /* 0x000fe20008400000 */
[----:B------:R-:W-:Y:S01]  /*0610*/  LOP3.LUT R6, R0, 0xfffffffe, RZ, 0xc0, !PT ;  /* 0xfffffffe00067812 */ /* 0x000fe200078ec0ff */
[----:B0-----:R-:W-:Y:S01]  /*0620*/  IMAD.MOV R13, RZ, RZ, -R7 ;  /* 0x000000ffff0d7224 */ /* 0x001fe200078e0a07 */
[----:B------:R-:W-:Y:S02]  /*0630*/  UMOV UR4, 0x20 ;  /* 0x0000002000047882 */ /* 0x000fe40000000000 */
[----:B------:R-:W-:-:S04]  /*0640*/  @!UP0 UIADD3 UR4, -UR4, 0x100000, URZ ;  /* 0x0010000004048890 */ /* 0x000fc8000fffe13f */
[----:B------:R-:W-:Y:S02]  /*0650*/  @!UP0 USHF.L.U32 UR5, UR4, 0xb, URZ ;  /* 0x0000000b04058899 */ /* 0x000fe4000800063f */
[----:B------:R-:W-:Y:S01]  /*0660*/  @!UP0 USHF.L.U32 UR4, UR4, 0x1, URZ ;  /* 0x0000000104048899 */ /* 0x000fe2000800063f */
[----:B-1----:R-:W-:Y:S01]  /*0670*/  IMAD R0, R8, R13, UR9 ;  /* 0x0000000908007e24 */ /* 0x002fe2000f8e020d */
[----:B------:R-:W0:Y:S01]  /*0680*/  F2I.U32.TRUNC.NTZ R9, R9 ;  /* 0x0000000900097305 */ /* 0x000e22000020f000 */
[C---:B------:R-:W-:Y:S02]  /*0690*/  IMAD.IADD R7, R5.reuse, 0x1, -R6 ;  /* 0x0000000105077824 */ /* 0x040fe400078e0a06 */
[----:B------:R-:W-:-:S03]  /*06a0*/  IMAD.SHL.U32 R6, R5, 0x4, RZ ;  /* 0x0000000405067824 */ /* 0x000fc600078e00ff */
[----:B------:R-:W-:Y:S01]  /*06b0*/  ISETP.NE.AND P2, PT, R7, R0, PT ;  /* 0x000000000700720c */ /* 0x000fe20003f45270 */
[----:B-----5:R-:W-:Y:S01]  /*06c0*/  @!UP0 ULEA UR6, UR7, UR6, 0x18 ;  /* 0x0000000607068291 */ /* 0x020fe2000f8ec03f */
[----:B------:R-:W1:Y:S01]  /*06d0*/  LDC R7, c[0x0][0x140] ;  /* 0x00005000ff077b82 */ /* 0x000e620000000800 */
[----:B------:R-:W-:Y:S01]  /*06e0*/  LOP3.LUT R10, R5, 0xc, R6, 0x78, !PT ;  /* 0x0000000c050a7812 */ /* 0x000fe200078e7806 */
[----:B------:R-:W-:Y:S01]  /*06f0*/  VOTEU.ALL UP0, P0 ;  /* 0x00000000003f7886 */ /* 0x000fe20000000000 */
[----:B------:R-:W-:-:S03]  /*0700*/  LOP3.LUT P0, RZ, R4, 0x7, RZ, 0xc0, !PT ;  /* 0x0000000704ff7812 */ /* 0x000fc6000780c0ff */
[----:B------:R2:W-:Y:S01]  /*0710*/  STL [R1+0x100], R10 ;  /* 0x0001000a01007387 */ /* 0x0005e20000100800 */
[----:B0-----:R-:W-:Y:S01]  /*0720*/  IMAD.MOV R12, RZ, RZ, -R9 ;  /* 0x000000ffff0c7224 */ /* 0x001fe200078e0a09 */
[----:B------:R-:W-:-:S03]  /*0730*/  ISETP.LT.U32.AND P0, PT, R10, 0x2, !P0 ;  /* 0x000000020a00780c */ /* 0x000fc60004701070 */
[----:B------:R-:W-:Y:S01]  /*0740*/  @P2 LEA.HI R5, R10, R10, RZ, 0x1 ;  /* 0x0000000a0a052211 */ /* 0x000fe200078f08ff */
[----:B---3--:R-:W-:Y:S01]  /*0750*/  IMAD R6, R11, R12, R2 ;  /* 0x0000000c0b067224 */ /* 0x008fe200078e0202 */
[----:B------:R-:W0:Y:S02]  /*0760*/  FENCE.VIEW.ASYNC.S ;  /* 0x00000000000073c6 */ /* 0x000e240000000000 */
[----:B0-----:R2:W0:Y:S01]  /*0770*/  @!UP0 SYNCS.EXCH.64 URZ, [UR6+0x40], UR4 ;  /* 0x00004004063f85b2 */ /* 0x0014220008000100 */
[----:B------:R-:W-:Y:S02]  /*0780*/  SEL R4, RZ, 0x1, !P0 ;  /* 0x00000001ff047807 */ /* 0x000fe40004000000 */
[----:B------:R-:W-:-:S04]  /*0790*/  @P2 SHF.R.S32.HI R5, RZ, 0x1, R5 ;  /* 0x00000001ff052819 */ /* 0x000fc80000011405 */
[----:B------:R-:W-:Y:S02]  /*07a0*/  @P2 ISETP.NE.AND P3, PT, R5, R6, PT ;  /* 0x000000060500220c */ /* 0x000fe40003f65270 */
[----:B-1----:R-:W-:Y:S02]  /*07b0*/  ISETP.EQ.U32.AND P4, PT, R7, 0x1, PT ;  /* 0x000000010700780c */ /* 0x002fe40003f82070 */
[----:B------:R-:W-:Y:S01]  /*07c0*/  @P2 SEL R17, RZ, 0x1, P3 ;  /* 0x00000001ff112807 */ /* 0x000fe20001800000 */
[----:B------:R2:W1:Y:S03]  /*07d0*/  @!UP1 SYNCS.EXCH.64 URZ, [UR6+0x48], UR4 ;  /* 0x00004804063f95b2 */ /* 0x0004660008000100 */
[----:B------:R-:W-:Y:S01]  /*07e0*/  LOP3.LUT R17, R17, R4, RZ, 0xc0, !PT ;  /* 0x0000000411117212 */ /* 0x000fe200078ec0ff */
[----:B------:R-:W-:-:S06]  /*07f0*/  NOP ;  /* 0x0000000000007918 */ /* 0x000fcc0000000000 */
[----:B0-2---:R-:W-:Y:S05]  /*0800*/  @!P4 BRA `(.L_x_3) ;  /* 0x000000000008c947 */ /* 0x005fea0003800000 */
[----:B-1--4-:R-:W-:Y:S01]  /*0810*/  UCGABAR_ARV ;  /* 0x00000000000079c7 */ /* 0x012fe20008000000 */
[----:B------:R-:W-:Y:S05]  /*0820*/  BRA `(.L_x_4) ;  /* 0x0000000000047947 */ /* 0x000fea0003800000 */
.L_x_3:
[----:B-1--4-:R-:W-:Y:S01]  /*0830*/  NOP ;  /* 0x0000000000007918 */ /* 0x012fe20000000000 */
.L_x_4:
[----:B------:R-:W2:Y:S01]  /*0840*/  LDL.LU R4, [R1+0x108] ;  /* 0x0001080001047983 */ /* 0x000ea20000300800 */
[----:B------:R-:W0:Y:S01]  /*0850*/  LDC R6, c[0x0][0x65c] ;  /* 0x00019700ff067b82 */ /* 0x000e220000000800 */
[----:B------:R-:W-:Y:S01]  /*0860*/  IMAD.MOV.U32 R5, RZ, RZ, RZ ;  /* 0x000000ffff057224 */ /* 0x000fe200078e00ff */
[----:B0-----:R-:W-:-:S13]  /*0870*/  ISETP.NE.AND P2, PT, R6, 0x1, PT ;  /* 0x000000010600780c */ /* 0x001fda0003f45270 */
[----:B------:R-:W0:Y:S01]  /*0880*/  @P2 LDC R7, c[0x0][0x10] ;  /* 0x00000400ff072b82 */ /* 0x000e220000000800 */
[----:B------:R-:W-:Y:S02]  /*0890*/  @P2 IMAD.MOV.U32 R3, RZ, RZ, RZ ;  /* 0x000000ffff032224 */ /* 0x000fe400078e00ff */
[----:B------:R-:W-:-:S05]  /*08a0*/  @P2 IMAD.MOV.U32 R13, RZ, RZ, RZ ;  /* 0x000000ffff0d2224 */ /* 0x000fca00078e00ff */
[----:B------:R-:W1:Y:S01]  /*08b0*/  @!P2 LDC R9, c[0x0][0xc] ;  /* 0x00000300ff09ab82 */ /* 0x000e620000000800 */
[----:B0-----:R-:W-:-:S04]  /*08c0*/  @P2 IMAD.WIDE.U32 R6, R7, UR9, R2 ;  /* 0x0000000907062c25 */ /* 0x001fc8000f8e0002 */
[----:B------:R-:W-:Y:S02]  /*08d0*/  @P2 IMAD.MOV.U32 R23, RZ, RZ, R6 ;  /* 0x000000ffff172224 */ /* 0x000fe400078e0006 */
[----:B------:R-:W-:Y:S01]  /*08e0*/  @P2 IMAD.IADD R24, R7, 0x1, R13 ;  /* 0x0000000107182824 */ /* 0x000fe200078e020d */
[----:B--2---:R-:W-:-:S04]  /*08f0*/  LOP3.LUT R4, R4, 0xfffffff7, RZ, 0xc0, !PT ;  /* 0xfffffff704047812 */ /* 0x004fc800078ec0ff */
[----:B------:R-:W-:-:S05]  /*0900*/  @P2 LOP3.LUT R4, R4, 0x8, RZ, 0xfc, !PT ;  /* 0x0000000804042812 */ /* 0x000fca00078efcff */
[----:B------:R0:W-:Y:S02]  /*0910*/  STL [R1+0x108], R4 ;  /* 0x0001080401007387 */ /* 0x0001e40000100800 */
[----:B0-----:R-:W-:-:S05]  /*0920*/  MOV R4, UR9 ;  /* 0x0000000900047c02 */ /* 0x001fca0008000f00 */
[----:B-1----:R-:W-:-:S04]  /*0930*/  @!P2 IMAD.WIDE.U32 R4, R2, R9, R4 ;  /* 0x000000090204a225 */ /* 0x002fc800078e0004 */
[----:B------:R-:W-:Y:S01]  /*0940*/  @!P2 IMAD.MOV.U32 R24, RZ, RZ, R5 ;  /* 0x000000ffff18a224 */ /* 0x000fe200078e0005 */
[----:B------:R-:W-:-:S05]  /*0950*/  @!P2 MOV R23, R4 ;  /* 0x000000040017a202 */ /* 0x000fca0000000f00 */
[----:B------:R0:W-:Y:S04]  /*0960*/  STL [R1+0x120], R23 ;  /* 0x0001201701007387 */ /* 0x0001e80000100800 */
[----:B------:R0:W-:Y:S01]  /*0970*/  STL [R1+0x11c], R24 ;  /* 0x00011c1801007387 */ /* 0x0001e20000100800 */
[----:B------:R-:W-:Y:S05]  /*0980*/  @!P4 BRA `(.L_x_5) ;  /* 0x00000000000cc947 */ /* 0x000fea0003800000 */
[----:B------:R-:W-:Y:S01]  /*0990*/  UCGABAR_WAIT ;  /* 0x0000000000007dc7 */ /* 0x000fe20008000000 */
[----:B------:R-:W-:Y:S01]  /*09a0*/  CCTL.IVALL ;  /* 0x00000000ff00798f */ /* 0x000fe20002000000 */
[----:B------:R-:W-:Y:S05]  /*09b0*/  BRA `(.L_x_6) ;  /* 0x0000000000047947 */ /* 0x000fea0003800000 */
.L_x_5:
[----:B------:R-:W-:Y:S06]  /*09c0*/  BAR.SYNC.DEFER_BLOCKING 0x0 ;  /* 0x0000000000007b1d */ /* 0x000fec0000010000 */
.L_x_6:
[----:B------:R-:W-:Y:S05]  /*09d0*/  @!P1 BRA `(.L_x_7) ;  /* 0x000001ec00549947 */ /* 0x000fea0003800000 */
[----:B------:R-:W-:-:S06]  /*09e0*/  UISETP.GT.U32.AND UP0, UPT, UR10, 0x1, UPT ;  /* 0x000000010a00788c */ /* 0x000fcc000bf04070 */
[----:B------:R-:W-:-:S13]  /*09f0*/  PLOP3.LUT P0, PT, PT, PT, UP0, 0x80, 0x0 ;  /* 0x000000000000781c */ /* 0x000fda0003f0f008 */
[----:B------:R-:W-:Y:S05]  /*0a00*/  @P0 EXIT ;  /* 0x000000000000094d */ /* 0x000fea0003800000 */
[----:B------:R-:W-:Y:S01]  /*0a10*/  ULDC.64 UR4, c[0x0][0x650] ;  /* 0x0001940000047ab9 */ /* 0x000fe20000000a00 */
[----:B------:R-:W-:Y:S02]  /*0a20*/  PRMT R6, RZ, 0x7610, R6 ;  /* 0x00007610ff067816 */ /* 0x000fe40000000006 */
[----:B------:R-:W-:Y:S01]  /*0a30*/  ISETP.GE.U32.AND P0, PT, R23, UR4, PT ;  /* 0x0000000417007c0c */ /* 0x000fe2000bf06070 */
[----:B------:R-:W-:Y:S02]  /*0a40*/  UMOV UR4, 0xffffffff ;  /* 0xffffffff00047882 */ /* 0x000fe40000000000 */
[----:B------:R-:W-:Y:S01]  /*0a50*/  IMAD.U32 R4, RZ, RZ, UR4 ;  /* 0x00000004ff047e24 */ /* 0x000fe2000f8e00ff */
[----:B------:R-:W-:Y:S01]  /*0a60*/  ISETP.GE.U32.AND.EX P0, PT, R24, UR5, PT, P0 ;  /* 0x0000000518007c0c */ /* 0x000fe2000bf06100 */
[----:B------:R-:W-:Y:S01]  /*0a70*/  UMOV UR5, 0xffffffff ;  /* 0xffffffff00057882 */ /* 0x000fe20000000000 */
[----:B------:R-:W-:Y:S02]  /*0a80*/  IMAD.U32 R19, RZ, RZ, UR4 ;  /* 0x00000004ff137e24 */ /* 0x000fe4000f8e00ff */
[----:B------:R1:W-:Y:S01]  /*0a90*/  STL [R1+0x110], R4 ;  /* 0x0001100401007387 */ /* 0x0003e20000100800 */
[----:B------:R-:W-:-:S08]  /*0aa0*/  IMAD.U32 R18, RZ, RZ, UR5 ;  /* 0x00000005ff127e24 */ /* 0x000fd0000f8e00ff */
[----:B------:R-:W-:Y:S05]  /*0ab0*/  @P0 BRA `(.L_x_8) ;  /* 0x0000000400480947 */ /* 0x000fea0003800000 */
[----:B------:R-:W2:Y:S01]  /*0ac0*/  LDC.64 R14, c[0x0][0x628] ;  /* 0x00018a00ff0e7b82 */ /* 0x000ea20000000a00 */
[----:B-1----:R-:W-:Y:S01]  /*0ad0*/  IMAD.MOV.U32 R4, RZ, RZ, R23 ;  /* 0x000000ffff047224 */ /* 0x002fe200078e0017 */
[----:B------:R-:W-:-:S06]  /*0ae0*/  MOV R5, R24 ;  /* 0x0000001800057202 */ /* 0x000fcc0000000f00 */
[----:B------:R-:W1:Y:S08]  /*0af0*/  LDC R10, c[0x0][0x630] ;  /* 0x00018c00ff0a7b82 */ /* 0x000e700000000800 */
[----:B------:R-:W3:Y:S01]  /*0b00*/  LDC.64 R18, c[0x0][0x620] ;  /* 0x00018800ff127b82 */ /* 0x000ee20000000a00 */
[----:B--2---:R-:W-:-:S04]  /*0b10*/  ISETP.NE.U32.AND P0, PT, R14, RZ, PT ;  /* 0x000000ff0e00720c */ /* 0x004fc80003f05070 */
[----:B------:R-:W-:-:S13]  /*0b20*/  ISETP.NE.AND.EX P0, PT, R15, RZ, PT, P0 ;  /* 0x000000ff0f00720c */ /* 0x000fda0003f05300 */
[----:B-1-3--:R-:W-:Y:S05]  /*0b30*/  @!P0 BRA `(.L_x_9) ;  /* 0x0000000000288947 */ /* 0x00afea0003800000 */
[----:B------:R-:W1:Y:S02]  /*0b40*/  LDC R9, c[0x0][0x634] ;  /* 0x00018d00ff097b82 */ /* 0x000e640000000800 */
[----:B-1----:R-:W-:-:S05]  /*0b50*/  IADD3 R9, P0, R23, R9, RZ ;  /* 0x0000000917097210 */ /* 0x002fca0007f1e0ff */
[----:B------:R-:W-:-:S04]  /*0b60*/  IMAD.X R13, RZ, RZ, R24, P0 ;  /* 0x000000ffff0d7224 */ /* 0x000fc800000e0618 */
[----:B------:R-:W-:-:S04]  /*0b70*/  IMAD.WIDE.U32 R4, R13, R14, RZ ;  /* 0x0000000e0d047225 */ /* 0x000fc800078e00ff */
[----:B------:R-:W-:-:S04]  /*0b80*/  IMAD.WIDE.U32 R6, P0, R9, R15, R4 ;  /* 0x0000000f09067225 */ /* 0x000fc80007800004 */
[----:B------:R-:W-:-:S04]  /*0b90*/  IMAD.WIDE.U32 R4, R9, R14, RZ ;  /* 0x0000000e09047225 */ /* 0x000fc800078e00ff */
[----:B------:R-:W-:Y:S01]  /*0ba0*/  IMAD.X R9, RZ, RZ, RZ, P0 ;  /* 0x000000ffff097224 */ /* 0x000fe200000e06ff */
[----:B------:R-:W-:Y:S01]  /*0bb0*/  IADD3 RZ, P0, R5, R6, RZ ;  /* 0x0000000605ff7210 */ /* 0x000fe20007f1e0ff */
[----:B------:R-:W-:-:S04]  /*0bc0*/  IMAD.MOV.U32 R8, RZ, RZ, R7 ;  /* 0x000000ffff087224 */ /* 0x000fc800078e0007 */
[----:B------:R-:W-:-:S08]  /*0bd0*/  IMAD.WIDE.U32.X R4, R13, R15, R8, P0 ;  /* 0x0000000f0d047225 */ /* 0x000fd000000e0408 */
.L_x_9:
[----:B------:R-:W1:Y:S01]  /*0be0*/  LDC.64 R20, c[0x0][0x640] ;  /* 0x00019000ff147b82 */ /* 0x000e620000000a00 */
[--C-:B------:R-:W-:Y:S01]  /*0bf0*/  SHF.R.U64 R22, R4, R10, R5.reuse ;  /* 0x0000000a04167219 */ /* 0x100fe20000001205 */
[----:B------:R-:W-:Y:S01]  /*0c00*/  IMAD R25, R11, R12, R2 ;  /* 0x0000000c0b197224 */ /* 0x000fe200078e0202 */
[----:B------:R-:W-:Y:S01]  /*0c10*/  SHF.R.U32.HI R3, RZ, R10, R5 ;  /* 0x0000000aff037219 */ /* 0x000fe20000011605 */
[----:B------:R-:W-:Y:S01]  /*0c20*/  IMAD.MOV.U32 R5, RZ, RZ, R24 ;  /* 0x000000ffff057224 */ /* 0x000fe200078e0018 */
[----:B------:R-:W-:Y:S01]  /*0c30*/  IADD3 R7, P0, RZ, -R22, RZ ;  /* 0x80000016ff077210 */ /* 0x000fe20007f1e0ff */
[----:B------:R-:W-:Y:S01]  /*0c40*/  IMAD.MOV.U32 R11, RZ, RZ, 0x1 ;  /* 0x00000001ff0b7424 */ /* 0x000fe200078e00ff */
[----:B------:R-:W-:Y:S01]  /*0c50*/  MOV R4, R23 ;  /* 0x0000001700047202 */ /* 0x000fe20000000f00 */
[----:B------:R-:W2:Y:S02]  /*0c60*/  LDC R8, c[0x0][0x618] ;  /* 0x00018600ff087b82 */ /* 0x000ea40000000800 */
[----:B------:R-:W-:-:S02]  /*0c70*/  IMAD.X R3, RZ, RZ, ~R3, P0 ;  /* 0x000000ffff037224 */ /* 0x000fc400000e0e03 */
[----:B------:R-:W-:-:S04]  /*0c80*/  IMAD.WIDE.U32 R4, R7, R18, R4 ;  /* 0x0000001207047225 */ /* 0x000fc800078e0004 */
[----:B------:R-:W0:Y:S01]  /*0c90*/  LDC R14, c[0x0][0x608] ;  /* 0x00018200ff0e7b82 */ /* 0x000e220000000800 */
[----:B------:R-:W-:-:S04]  /*0ca0*/  IMAD R6, R3, R18, RZ ;  /* 0x0000001203067224 */ /* 0x000fc800078e02ff */
[----:B------:R-:W-:-:S03]  /*0cb0*/  IMAD R3, R7, R19, R6 ;  /* 0x0000001307037224 */ /* 0x000fc600078e0206 */
[----:B------:R-:W3:Y:S01]  /*0cc0*/  LDC R16, c[0x0][0x658] ;  /* 0x00019600ff107b82 */ /* 0x000ee20000000800 */
[----:B------:R-:W-:Y:S01]  /*0cd0*/  IMAD.IADD R3, R5, 0x1, R3 ;  /* 0x0000000105037824 */ /* 0x000fe200078e0203 */
[----:B-1----:R-:W-:Y:S01]  /*0ce0*/  ISETP.NE.U32.AND P0, PT, R20, RZ, PT ;  /* 0x000000ff1400720c */ /* 0x002fe20003f05070 */
[----:B------:R-:W-:-:S03]  /*0cf0*/  IMAD.MOV.U32 R5, RZ, RZ, -0x1 ;  /* 0xffffffffff057424 */ /* 0x000fc600078e00ff */
[----:B------:R-:W-:Y:S02]  /*0d00*/  ISETP.NE.AND.EX P0, PT, R21, RZ, PT, P0 ;  /* 0x000000ff1500720c */ /* 0x000fe40003f05300 */
[----:B------:R-:W1:Y:S01]  /*0d10*/  LDC R13, c[0x0][0x600] ;  /* 0x00018000ff0d7b82 */ /* 0x000e620000000800 */
[-CC-:B--2---:R-:W-:Y:S02]  /*0d20*/  SHF.R.U64 R10, R4, R8.reuse, R3.reuse ;  /* 0x00000008040a7219 */ /* 0x184fe40000001203 */
[----:B------:R-:W-:-:S05]  /*0d30*/  SHF.R.U32.HI R3, RZ, R8, R3 ;  /* 0x00000008ff037219 */ /* 0x000fca0000011603 */
[----:B------:R-:W2:Y:S01]  /*0d40*/  LDC R15, c[0x0][0x648] ;  /* 0x00019200ff0f7b82 */ /* 0x000ea20000000800 */
[-CC-:B0-----:R-:W-:Y:S02]  /*0d50*/  SHF.R.U64 R23, R10, R14.reuse, R3.reuse ;  /* 0x0000000e0a177219 */ /* 0x181fe40000001203 */
[----:B------:R-:W-:-:S05]  /*0d60*/  SHF.R.U32.HI R3, RZ, R14, R3 ;  /* 0x0000000eff037219 */ /* 0x000fca0000011603 */
[----:B------:R-:W0:Y:S01]  /*0d70*/  LDC R19, c[0x0][0x638] ;  /* 0x00018e00ff137b82 */ /* 0x000e220000000800 */
[-C--:B---3--:R-:W-:Y:S02]  /*0d80*/  SHF.L.U32 R2, R5, R16.reuse, RZ ;  /* 0x0000001005027219 */ /* 0x088fe400000006ff */
[--C-:B------:R-:W-:Y:S02]  /*0d90*/  SHF.R.U64 R12, R23, R16, R3.reuse ;  /* 0x00000010170c7219 */ /* 0x100fe40000001203 */
[----:B------:R-:W-:Y:S02]  /*0da0*/  LOP3.LUT R8, RZ, R2, RZ, 0x33, !PT ;  /* 0x00000002ff087212 */ /* 0x000fe400078e33ff */
[----:B------:R-:W-:Y:S01]  /*0db0*/  SHF.R.U32.HI R3, RZ, R16, R3 ;  /* 0x00000010ff037219 */ /* 0x000fe20000011603 */
[----:B------:R-:W3:Y:S01]  /*0dc0*/  LDC R18, c[0x0][0x610] ;  /* 0x00018400ff127b82 */ /* 0x000ee20000000800 */
[----:B------:R-:W-:Y:S01]  /*0dd0*/  MOV R2, R12 ;  /* 0x0000000c00027202 */ /* 0x000fe20000000f00 */
[----:B------:R-:W-:Y:S06]  /*0de0*/  @!P0 BRA `(.L_x_10) ;  /* 0x0000000000288947 */ /* 0x000fec0003800000 */
[----:B------:R-:W4:Y:S02]  /*0df0*/  LDC R7, c[0x0][0x64c] ;  /* 0x00019300ff077b82 */ /* 0x000f240000000800 */
[----:B----4-:R-:W-:-:S05]  /*0e00*/  IADD3 R7, P0, R12, R7, RZ ;  /* 0x000000070c077210 */ /* 0x010fca0007f1e0ff */
        /* <DEDUP_REMOVED lines=8> */
.L_x_10:
[----:B--2---:R-:W-:Y:S01]  /*0e90*/  SHF.R.U64 R4, R2, R15, R3 ;  /* 0x0000000f02047219 */ /* 0x004fe20000001203 */
[----:B-1----:R-:W-:Y:S01]  /*0ea0*/  VIADD R5, R13, 0xffffffff ;  /* 0xffffffff0d057836 */ /* 0x002fe20000000000 */
[----:B------:R-:W-:Y:S02]  /*0eb0*/  SHF.L.U32 R2, R11, R16, RZ ;  /* 0x000000100b027219 */ /* 0x000fe400000006ff */
[----:B------:R-:W-:Y:S02]  /*0ec0*/  LOP3.LUT R3, R23, R8, RZ, 0xc0, !PT ;  /* 0x0000000817037212 */ /* 0x000fe400078ec0ff */
[----:B------:R-:W-:Y:S02]  /*0ed0*/  IADD3 R6, -R4, RZ, RZ ;  /* 0x000000ff04067210 */ /* 0x000fe40007ffe1ff */
[----:B------:R-:W-:Y:S01]  /*0ee0*/  SEL R0, R0, R25, !P2 ;  /* 0x0000001900007207 */ /* 0x000fe20005000000 */
[----:B------:R-:W-:Y:S01]  /*0ef0*/  IMAD R3, R2, R4, R3 ;  /* 0x0000000402037224 */ /* 0x000fe200078e0203 */
[----:B------:R-:W-:Y:S01]  /*0f00*/  LOP3.LUT R5, R10, R5, RZ, 0xc0, !PT ;  /* 0x000000050a057212 */ /* 0x000fe200078ec0ff */
[----:B0-----:R-:W-:Y:S01]  /*0f10*/  IMAD R2, R6, R19, R12 ;  /* 0x0000001306027224 */ /* 0x001fe200078e020c */
[----:B------:R-:W-:Y:S01]  /*0f20*/  R2UR UR6, R22 ;  /* 0x00000000160672ca */ /* 0x000fe200000e0000 */
[----:B---3--:R-:W-:-:S02]  /*0f30*/  IMAD R0, R3, R18, R0 ;  /* 0x0000001203007224 */ /* 0x008fc400078e0200 */
[----:B------:R-:W-:Y:S02]  /*0f40*/  IMAD R3, R2, R13, R5 ;  /* 0x0000000d02037224 */ /* 0x000fe400078e0205 */
[----:B------:R-:W-:-:S03]  /*0f50*/  IMAD.MOV.U32 R6, RZ, RZ, 0x1 ;  /* 0x00000001ff067424 */ /* 0x000fc600078e00ff */
[----:B------:R-:W-:Y:S02]  /*0f60*/  SEL R2, R3, R0, !P2 ;  /* 0x0000000003027207 */ /* 0x000fe40005000000 */
[----:B------:R-:W-:Y:S02]  /*0f70*/  SEL R0, R0, R3, !P2 ;  /* 0x0000000300007207 */ /* 0x000fe40005000000 */
[----:B------:R-:W-:Y:S02]  /*0f80*/  R2UR UR5, R2 ;  /* 0x00000000020572ca */ /* 0x000fe400000e0000 */
[----:B------:R-:W-:Y:S01]  /*0f90*/  R2UR UR4, R0 ;  /* 0x00000000000472ca */ /* 0x000fe200000e0000 */
[----:B------:R-:W-:-:S05]  /*0fa0*/  IMAD.U32 R0, RZ, RZ, UR6 ;  /* 0x00000006ff007e24 */ /* 0x000fca000f8e00ff */
[----:B------:R2:W-:Y:S05]  /*0fb0*/  STL [R1+0x110], R0 ;  /* 0x0001100001007387 */ /* 0x0005ea0000100800 */
[----:B------:R-:W-:Y:S02]  /*0fc0*/  IMAD.U32 R18, RZ, RZ, UR5 ;  /* 0x00000005ff127e24 */ /* 0x000fe4000f8e00ff */
[----:B------:R-:W-:-:S07]  /*0fd0*/  IMAD.U32 R19, RZ, RZ, UR4 ;  /* 0x00000004ff137e24 */ /* 0x000fce000f8e00ff */
.L_x_8:
[----:B------:R-:W-:-:S08]  /*0fe0*/  NOP ;  /* 0x0000000000007918 */ /* 0x000fd00000000000 */
[----:B------:R-:W3:Y:S02]  /*0ff0*/  USETMAXREG.TRY_ALLOC.CTAPOOL UP0, 0xf0 ;  /* 0x000000f0000079c8 */ /* 0x000ee40008000600 */
[----:B---3--:R-:W-:-:S13]  /*1000*/  PLOP3.LUT P0, PT, PT, PT, UP0, 0x80, 0x0 ;  /* 0x000000000000781c */ /* 0x008fda0003f0f008 */
[----:B------:R-:W-:Y:S05]  /*1010*/  @!P0 BRA `(.L_x_8) ;  /* 0xfffffffc00f08947 */ /* 0x000fea000383ffff */
[----:B------:R-:W-:Y:S01]  /*1020*/  ULDC.64 UR4, c[0x0][0x598] ;  /* 0x0001660000047ab9 */ /* 0x000fe20000000a00 */
[----:B------:R-:W-:Y:S01]  /*1030*/  ULDC.64 UR36, c[0x0][0x208] ;  /* 0x0000820000247ab9 */ /* 0x000fe20000000a00 */
[----:B------:R-:W-:-:S04]  /*1040*/  ISETP.NE.U32.AND P0, PT, RZ, UR4, PT ;  /* 0x00000004ff007c0c */ /* 0x000fc8000bf05070 */
[----:B------:R-:W-:-:S13]  /*1050*/  ISETP.NE.AND.EX P0, PT, RZ, UR5, PT, P0 ;  /* 0x00000005ff007c0c */ /* 0x000fda000bf05300 */
[----:B------:R-:W-:Y:S05]  /*1060*/  @!P0 BRA `(.L_x_11) ;  /* 0x00000000001c8947 */ /* 0x000fea0003800000 */
[----:B------:R-:W3:Y:S02]  /*1070*/  LDC.64 R2, c[0x0][0x598] ;  /* 0x00016600ff027b82 */ /* 0x000ee40000000a00 */
[----:B---3--:R-:W3:Y:S02]  /*1080*/  LDG.E.64 R2, desc[UR36][R2.64] ;  /* 0x0000002402027981 */ /* 0x008ee4000c1e1b00 */
[----:B---3--:R-:W-:-:S04]  /*1090*/  ISETP.NE.U32.AND P0, PT, R2, RZ, PT ;  /* 0x000000ff0200720c */ /* 0x008fc80003f05070 */
[----:B------:R-:W-:-:S13]  /*10a0*/  ISETP.NE.AND.EX P0, PT, R3, RZ, PT, P0 ;  /* 0x000000ff0300720c */ /* 0x000fda0003f05300 */
[----:B------:R-:W-:Y:S05]  /*10b0*/  @!P0 BRA `(.L_x_11) ;  /* 0x0000000000088947 */ /* 0x000fea0003800000 */
[----:B------:R3:W5:Y:S01]  /*10c0*/  LD.E R2, desc[UR36][R2.64] ;  /* 0x0000002402027980 */ /* 0x000762000c101900 */
[----:B------:R-:W-:Y:S05]  /*10d0*/  BRA `(.L_x_12) ;  /* 0x0000000000247947 */ /* 0x000fea0003800000 */
.L_x_11:
[----:B------:R-:W-:Y:S02]  /*10e0*/  ULDC.64 UR4, c[0x0][0x588] ;  /* 0x0001620000047ab9 */ /* 0x000fe40000000a00 */
[----:B------:R-:W-:-:S04]  /*10f0*/  ISETP.NE.U32.AND P0, PT, RZ, UR4, PT ;  /* 0x00000004ff007c0c */ /* 0x000fc8000bf05070 */
[----:B------:R-:W-:-:S13]  /*1100*/  ISETP.NE.AND.EX P0, PT, RZ, UR5, PT, P0 ;  /* 0x00000005ff007c0c */ /* 0x000fda000bf05300 */
[----:B------:R-:W-:Y:S05]  /*1110*/  @!P0 BRA `(.L_x_13) ;  /* 0x00000000000c8947 */ /* 0x000fea0003800000 */
[----:B------:R-:W3:Y:S02]  /*1120*/  LDC.64 R2, c[0x0][0x588] ;  /* 0x00016200ff027b82 */ /* 0x000ee40000000a00 */
[----:B---3--:R4:W5:Y:S01]  /*1130*/  LDG.E R2, desc[UR36][R2.64] ;  /* 0x0000002402027981 */ /* 0x008962000c1e1900 */
[----:B------:R-:W-:Y:S05]  /*1140*/  BRA `(.L_x_12) ;  /* 0x0000000000087947 */ /* 0x000fea0003800000 */
.L_x_13:
[----:B------:R-:W-:Y:S02]  /*1150*/  ULDC UR4, c[0x0][0x580] ;  /* 0x0001600000047ab9 */ /* 0x000fe40000000800 */
[----:B------:R-:W-:-:S07]  /*1160*/  MOV R2, UR4 ;  /* 0x0000000400027c02 */ /* 0x000fce0008000f00 */
.L_x_12:
[----:B------:R-:W-:Y:S02]  /*1170*/  ULDC.64 UR4, c[0x0][0x5a0] ;  /* 0x0001680000047ab9 */ /* 0x000fe40000000a00 */
[----:B------:R-:W-:-:S04]  /*1180*/  ISETP.NE.U32.AND P0, PT, RZ, UR4, PT ;  /* 0x00000004ff007c0c */ /* 0x000fc8000bf05070 */
[----:B------:R-:W-:-:S13]  /*1190*/  ISETP.NE.AND.EX P0, PT, RZ, UR5, PT, P0 ;  /* 0x00000005ff007c0c */ /* 0x000fda000bf05300 */
[----:B------:R-:W-:Y:S05]  /*11a0*/  @!P0 BRA `(.L_x_14) ;  /* 0x00000000001c8947 */ /* 0x000fea0003800000 */
[----:B-1----:R-:W1:Y:S02]  /*11b0*/  LDC.64 R4, c[0x0][0x5a0] ;  /* 0x00016800ff047b82 */ /* 0x002e640000000a00 */
[----:B-1----:R-:W2:Y:S02]  /*11c0*/  LDG.E.64 R4, desc[UR36][R4.64] ;  /* 0x0000002404047981 */ /* 0x002ea4000c1e1b00 */
[----:B--2---:R-:W-:-:S04]  /*11d0*/  ISETP.NE.U32.AND P0, PT, R4, RZ, PT ;  /* 0x000000ff0400720c */ /* 0x004fc80003f05070 */
[----:B------:R-:W-:-:S13]  /*11e0*/  ISETP.NE.AND.EX P0, PT, R5, RZ, PT, P0 ;  /* 0x000000ff0500720c */ /* 0x000fda0003f05300 */
[----:B------:R-:W-:Y:S05]  /*11f0*/  @!P0 BRA `(.L_x_14) ;  /* 0x0000000000088947 */ /* 0x000fea0003800000 */
[----:B------:R1:W5:Y:S01]  /*1200*/  LD.E R16, desc[UR36][R4.64] ;  /* 0x0000002404107980 */ /* 0x000362000c101900 */
[----:B------:R-:W-:Y:S05]  /*1210*/  BRA `(.L_x_15) ;  /* 0x0000000000247947 */ /* 0x000fea0003800000 */
.L_x_14:
[----:B------:R-:W-:Y:S02]  /*1220*/  ULDC.64 UR4, c[0x0][0x590] ;  /* 0x0001640000047ab9 */ /* 0x000fe40000000a00 */
[----:B------:R-:W-:-:S04]  /*1230*/  ISETP.NE.U32.AND P0, PT, RZ, UR4, PT ;  /* 0x00000004ff007c0c */ /* 0x000fc8000bf05070 */
[----:B------:R-:W-:-:S13]  /*1240*/  ISETP.NE.AND.EX P0, PT, RZ, UR5, PT, P0 ;  /* 0x00000005ff007c0c */ /* 0x000fda000bf05300 */
[----:B------:R-:W-:Y:S05]  /*1250*/  @!P0 BRA `(.L_x_16) ;  /* 0x00000000000c8947 */ /* 0x000fea0003800000 */
[----:B-1----:R-:W1:Y:S02]  /*1260*/  LDC.64 R4, c[0x0][0x590] ;  /* 0x00016400ff047b82 */ /* 0x002e640000000a00 */
[----:B-1----:R1:W5:Y:S01]  /*1270*/  LDG.E R16, desc[UR36][R4.64] ;  /* 0x0000002404107981 */ /* 0x002362000c1e1900 */
[----:B------:R-:W-:Y:S05]  /*1280*/  BRA `(.L_x_15) ;  /* 0x0000000000087947 */ /* 0x000fea0003800000 */
.L_x_16:
[----:B------:R-:W-:Y:S02]  /*1290*/  ULDC UR4, c[0x0][0x584] ;  /* 0x0001610000047ab9 */ /* 0x000fe40000000800 */
[----:B------:R-:W-:-:S07]  /*12a0*/  IMAD.U32 R16, RZ, RZ, UR4 ;  /* 0x00000004ff107e24 */ /* 0x000fce000f8e00ff */
.L_x_15:
[----:B------:R-:W-:-:S13]  /*12b0*/  LOP3.LUT P0, RZ, R6, 0xff, RZ, 0xc0, !PT ;  /* 0x000000ff06ff7812 */ /* 0x000fda000780c0ff */
[----:B------:R-:W-:Y:S05]  /*12c0*/  @!P0 EXIT ;  /* 0x000000000000894d */ /* 0x000fea0003800000 */
[----:B------:R-:W-:Y:S02]  /*12d0*/  ULDC UR4, c[0x0][0x28c] ;  /* 0x0000a30000047ab9 */ /* 0x000fe40000000800 */
[----:B------:R-:W-:-:S04]  /*12e0*/  UIADD3 UR4, UR4, 0x3f, URZ ;  /* 0x0000003f04047890 */ /* 0x000fc8000fffe03f */
[----:B------:R-:W-:-:S04]  /*12f0*/  USHF.R.S32.HI UR5, URZ, 0x1f, UR4 ;  /* 0x0000001f3f057899 */ /* 0x000fc80008011404 */
[----:B------:R-:W-:-:S03]  /*1300*/  ULEA.HI UR5, UR5, UR4, URZ, 0x6 ;  /* 0x0000000405057291 */ /* 0x000fc6000f8f303f */
[----:B------:R-:W-:Y:S01]  /*1310*/  UMOV UR4, URZ ;  /* 0x0000003f00047c82 */ /* 0x000fe20008000000 */
[----:B------:R-:W-:Y:S01]  /*1320*/  USHF.R.S32.HI UR6, URZ, 0x6, UR5 ;  /* 0x000000063f067899 */ /* 0x000fe20008011405 */
[----:B---34-:R-:W-:Y:S02]  /*1330*/  IMAD.U32 R3, RZ, RZ, UR4 ;  /* 0x00000004ff037e24 */ /* 0x018fe4000f8e00ff */
[----:B------:R-:W-:Y:S02]  /*1340*/  UMOV UR5, URZ ;  /* 0x0000003f00057c82 */ /* 0x000fe40008000000 */
[----:B--2---:R-:W-:Y:S02]  /*1350*/  IMAD.U32 R0, RZ, RZ, UR5 ;  /* 0x00000005ff007e24 */ /* 0x004fe4000f8e00ff */
[----:B-1----:R-:W-:-:S05]  /*1360*/  IMAD.U32 R4, RZ, RZ, UR6 ;  /* 0x00000006ff047e24 */ /* 0x002fca000f8e00ff */
[----:B------:R1:W-:Y:S04]  /*1370*/  STL [R1+0x140], R4 ;  /* 0x0001400401007387 */ /* 0x0003e80000100800 */
[----:B------:R1:W-:Y:S04]  /*1380*/  STL [R1+0x13c], R0 ;  /* 0x00013c0001007387 */ /* 0x0003e80000100800 */
[----:B------:R1:W-:Y:S02]  /*1390*/  STL [R1+0x134], R3 ;  /* 0x0001340301007387 */ /* 0x0003e40000100800 */
.L_x_556:
[----:B-1----:R-:W1:Y:S01]  /*13a0*/  S2R R0, SR_TID.X ;  /* 0x0000000000007919 */ /* 0x002e620000002100 */
[----:B------:R-:W2:Y:S01]  /*13b0*/  S2UR UR6, SR_CgaCtaId ;  /* 0x00000000000679c3 */ /* 0x000ea20000008800 */
[----:B------:R-:W-:Y:S02]  /*13c0*/  UMOV UR60, 0x400 ;  /* 0x00000400003c7882 */ /* 0x000fe40000000000 */
[----:B--2---:R-:W-:Y:S01]  /*13d0*/  ULEA UR60, UR6, UR60, 0x18 ;  /* 0x0000003c063c7291 */ /* 0x004fe2000f8ec03f */
[----:B-1----:R-:W-:-:S04]  /*13e0*/  LOP3.LUT R0, R0, 0x80, RZ, 0xc0, !PT ;  /* 0x0000008000007812 */ /* 0x002fc800078ec0ff */
[----:B------:R-:W-:-:S06]  /*13f0*/  SHF.R.U32.HI R0, RZ, 0x7, R0 ;  /* 0x00000007ff007819 */ /* 0x000fcc0000011600 */
[----:B------:R-:W1:Y:S02]  /*1400*/  SHFL.IDX PT, R0, R0, RZ, 0x1f ;  /* 0x00001fff00007589 */ /* 0x000e6400000e0000 */
[----:B-1----:R-:W-:-:S13]  /*1410*/  R2UR UR4, R0 ;  /* 0x00000000000472ca */ /* 0x002fda00000e0000 */
[----:B------:R-:W-:-:S04]  /*1420*/  ULEA.HI UR5, UR4, UR4, URZ, 0x1 ;  /* 0x0000000404057291 */ /* 0x000fc8000f8f083f */
[----:B------:R-:W-:-:S04]  /*1430*/  ULOP3.LUT UR5, UR5, 0x7fffe, URZ, 0xc0, !UPT ;  /* 0x0007fffe05057892 */ /* 0x000fc8000f8ec03f */
[----:B------:R-:W-:-:S03]  /*1440*/  UIADD3 UR5, UR4, -UR5, URZ ;  /* 0x8000000504057290 */ /* 0x000fc6000fffe03f */
[----:B------:R-:W-:Y:S01]  /*1450*/  ULDC UR4, c[0x0][0x28c] ;  /* 0x0000a30000047ab9 */ /* 0x000fe20000000800 */
[----:B------:R-:W-:Y:S01]  /*1460*/  ULEA UR5, UR5, UR60, 0xd ;  /* 0x0000003c05057291 */ /* 0x000fe2000f8e683f */
[----:B------:R-:W-:-:S03]  /*1470*/  ISETP.LT.AND P0, PT, RZ, UR4, PT ;  /* 0x00000004ff007c0c */ /* 0x000fc6000bf01270 */
[----:B------:R-:W-:-:S04]  /*1480*/  UIADD3 UR5, UR5, 0x100, URZ ;  /* 0x0000010005057890 */ /* 0x000fc8000fffe03f */
[----:B------:R-:W-:-:S04]  /*1490*/  USHF.R.U32.HI UR5, URZ, 0x4, UR5 ;  /* 0x000000043f057899 */ /* 0x000fc80008011605 */
[----:B------:R-:W-:Y:S02]  /*14a0*/  ULOP3.LUT UR61, UR5, 0x3fff, URZ, 0xc0, !UPT ;  /* 0x00003fff053d7892 */ /* 0x000fe4000f8ec03f */
[----:B0----5:R-:W-:Y:S10]  /*14b0*/  @P0 BRA `(.L_x_17) ;  /* 0x0000000000400947 */ /* 0x021ff40003800000 */
[----:B------:R-:W-:Y:S01]  /*14c0*/  MOV R0, 0x0 ;  /* 0x0000000000007802 */ /* 0x000fe20000000f00 */
[----:B------:R-:W-:Y:S01]  /*14d0*/  ULDC.64 UR4, c[0x4][0x68] ;  /* 0x01001a0000047ab9 */ /* 0x000fe20000000a00 */
[----:B------:R-:W-:Y:S01]  /*14e0*/  ULDC.64 UR6, c[0x4][0x8] ;  /* 0x0100020000067ab9 */ /* 0x000fe20000000a00 */
[----:B------:R-:W-:Y:S01]  /*14f0*/  MOV R4, UR4 ;  /* 0x0000000400047c02 */ /* 0x000fe20008000f00 */
[----:B------:R1:W2:Y:S01]  /*1500*/  LDC.64 R14, c[0x4][R0] ;  /* 0x01000000000e7b82 */ /* 0x0002a20000000a00 */
[----:B------:R-:W-:Y:S01]  /*1510*/  IMAD.U32 R5, RZ, RZ, UR5 ;  /* 0x00000005ff057e24 */ /* 0x000fe2000f8e00ff */
[----:B------:R-:W-:Y:S01]  /*1520*/  ULDC.64 UR4, c[0x4][0x70] ;  /* 0x01001c0000047ab9 */ /* 0x000fe20000000a00 */
[----:B------:R-:W-:Y:S01]  /*1530*/  IMAD.U32 R10, RZ, RZ, UR6 ;  /* 0x00000006ff0a7e24 */ /* 0x000fe2000f8e00ff */
[----:B------:R-:W-:Y:S01]  /*1540*/  MOV R11, UR7 ;  /* 0x00000007000b7c02 */ /* 0x000fe20008000f00 */
[----:B------:R-:W-:Y:S02]  /*1550*/  IMAD.U32 R6, RZ, RZ, UR4 ;  /* 0x00000004ff067e24 */ /* 0x000fe4000f8e00ff */
[----:B------:R-:W-:-:S02]  /*1560*/  IMAD.U32 R7, RZ, RZ, UR5 ;  /* 0x00000005ff077e24 */ /* 0x000fc4000f8e00ff */
[----:B------:R-:W-:Y:S02]  /*1570*/  IMAD.MOV.U32 R8, RZ, RZ, 0x1e1 ;  /* 0x000001e1ff087424 */ /* 0x000fe400078e00ff */
[----:B------:R-:W-:Y:S02]  /*1580*/  IMAD.MOV.U32 R12, RZ, RZ, 0x1 ;  /* 0x00000001ff0c7424 */ /* 0x000fe400078e00ff */
[----:B-1----:R-:W-:-:S07]  /*1590*/  IMAD.MOV.U32 R13, RZ, RZ, RZ ;  /* 0x000000ffff0d7224 */ /* 0x002fce00078e00ff */
[----:B------:R-:W-:-:S07]  /*15a0*/  LEPC R20, `(.L_x_17) ;  /* 0x000000001014794e */ /* 0x000fce0000000000 */
[----:B0-2--5:R-:W-:Y:S05]  /*15b0*/  CALL.ABS.NOINC R14 ;  /* 0x000000000e007343 */ /* 0x025fea0003c00000 */
.L_x_17:
[----:B------:R-:W2:Y:S02]  /*15c0*/  LDL R20, [R1+0x10c] ;  /* 0x00010c0001147983 */ /* 0x000ea40000100800 */
[----:B--2---:R-:W-:-:S13]  /*15d0*/  R2UR UR4, R20 ;  /* 0x00000000140472ca */ /* 0x004fda00000e0000 */
[----:B------:R-:W-:-:S06]  /*15e0*/  ULOP3.LUT UR4, UR4, 0x1, URZ, 0xfc, !UPT ;  /* 0x0000000104047892 */ /* 0x000fcc000f8efc3f */
[----:B------:R-:W-:-:S05]  /*15f0*/  IMAD.U32 R0, RZ, RZ, UR4 ;  /* 0x00000004ff007e24 */ /* 0x000fca000f8e00ff */
[----:B------:R-:W-:-:S13]  /*1600*/  ISETP.NE.AND P0, PT, R0, 0x3, PT ;  /* 0x000000030000780c */ /* 0x000fda0003f05270 */
[----:B------:R-:W-:Y:S05]  /*1610*/  @!P0 BRA `(.L_x_18) ;  /* 0x0000000000048947 */ /* 0x000fea0003800000 */
[----:B------:R-:W-:Y:S01]  /*1620*/  BPT.TRAP 0x1 ;  /* 0x000000040000795c */ /* 0x000fe20000300000 */
.L_x_18:
[----:B------:R-:W2:Y:S04]  /*1630*/  LDL R0, [R1+0x13c] ;  /* 0x00013c0001007983 */ /* 0x000ea80000100800 */
[----:B------:R-:W3:Y:S01]  /*1640*/  LDL R3, [R1+0x134] ;  /* 0x0001340001037983 */ /* 0x000ee20000100800 */
[----:B--2---:R-:W-:Y:S02]  /*1650*/  R2UR UR4, R0 ;  /* 0x00000000000472ca */ /* 0x004fe400000e0000 */
[----:B---3--:R-:W-:-:S11]  /*1660*/  R2UR UR5, R3 ;  /* 0x00000000030572ca */ /* 0x008fd600000e0000 */
[----:B------:R-:W-:Y:S02]  /*1670*/  IMAD.U32 R0, RZ, RZ, UR4 ;  /* 0x00000004ff007e24 */ /* 0x000fe4000f8e00ff */
[----:B------:R-:W-:-:S03]  /*1680*/  MOV R3, UR5 ;  /* 0x0000000500037c02 */ /* 0x000fc60008000f00 */
[----:B------:R-:W-:Y:S02]  /*1690*/  SHF.L.U32 R0, R0, 0x1f, RZ ;  /* 0x0000001f00007819 */ /* 0x000fe400000006ff */
[----:B------:R-:W-:-:S04]  /*16a0*/  LEA R3, R3, UR60, 0x3 ;  /* 0x0000003c03037c11 */ /* 0x000fc8000f8e18ff */
[----:B------:R1:W2:Y:S01]  /*16b0*/  SYNCS.PHASECHK.TRANS64.TRYWAIT P1, [R3+URZ], R0 ;  /* 0x00000000030075a7 */ /* 0x0002a2000802017f */
[----:B------:R-:W-:Y:S05]  /*16c0*/  @!P0 BRA `(.L_x_19) ;  /* 0x0000000000048947 */ /* 0x000fea0003800000 */
[----:B------:R-:W-:Y:S01]  /*16d0*/  BPT.TRAP 0x1 ;  /* 0x000000040000795c */ /* 0x000fe20000300000 */
.L_x_19:
[----:B--2---:R-:W-:Y:S05]  /*16e0*/  @P1 BRA `(.L_x_20) ;  /* 0x0000000000081947 */ /* 0x004fea0003800000 */
[----:B------:R-:W2:Y:S02]  /*16f0*/  SYNCS.PHASECHK.TRANS64.TRYWAIT P1, [R3+URZ], R0 ;  /* 0x00000000030075a7 */ /* 0x000ea4000802017f */
[----:B--2---:R-:W-:Y:S05]  /*1700*/  @!P1 BRA `(.L_x_21) ;  /* 0x000001f4008c9947 */ /* 0x004fea0003800000 */
.L_x_20:
[----:B------:R-:W3:Y:S02]  /*1710*/  LDL R4, [R1+0x140] ;  /* 0x0001400001047983 */ /* 0x000ee40000100800 */
[----:B---3--:R-:W-:-:S13]  /*1720*/  R2UR UR5, R4 ;  /* 0x00000000040572ca */ /* 0x008fda00000e0000 */
[----:B------:R-:W-:-:S04]  /*1730*/  UISETP.LT.AND UP0, UPT, UR5, 0x1, UPT ;  /* 0x000000010500788c */ /* 0x000fc8000bf01270 */
[----:B------:R-:W-:-:S06]  /*1740*/  USEL UR4, UR5, 0x1, UP0 ;  /* 0x0000000105047887 */ /* 0x000fcc0008000000 */
[----:B------:R-:W-:-:S05]  /*1750*/  IMAD.U32 R4, RZ, RZ, UR4 ;  /* 0x00000004ff047e24 */ /* 0x000fca000f8e00ff */
[----:B------:R-:W-:Y:S01]  /*1760*/  IADD3 R4, -R4, UR5, RZ ;  /* 0x0000000504047c10 */ /* 0x000fe2000fffe1ff */
[----:B------:R-:W-:Y:S05]  /*1770*/  WARPSYNC.ALL ;  /* 0x0000000000007948 */ /* 0x000fea0003800000 */
[----:B------:R-:W-:Y:S01]  /*1780*/  ISETP.GE.AND P1, PT, R4, 0x1, PT ;  /* 0x000000010400780c */ /* 0x000fe20003f26270 */
[----:B------:R-:W-:Y:S04]  /*1790*/  STL [R1+0x1dc], R19 ;  /* 0x0001dc1301007387 */ /* 0x000fe80000100800 */
[----:B------:R-:W-:Y:S04]  /*17a0*/  STL [R1+0x1d8], R18 ;  /* 0x0001d81201007387 */ /* 0x000fe80000100800 */
[----:B------:R-:W-:Y:S04]  /*17b0*/  STL [R1+0x1d4], R17 ;  /* 0x0001d41101007387 */ /* 0x000fe80000100800 */
[----:B-----5:R3:W-:Y:S04]  /*17c0*/  STL [R1+0x1d0], R16 ;  /* 0x0001d01001007387 */ /* 0x0207e80000100800 */
[----:B------:R-:W-:Y:S04]  /*17d0*/  STL [R1+0x1cc], R4 ;  /* 0x0001cc0401007387 */ /* 0x000fe80000100800 */
[----:B------:R-:W-:Y:S04]  /*17e0*/  STL [R1+0x1c8], R2 ;  /* 0x0001c80201007387 */ /* 0x000fe80000100800 */
[----:B------:R-:W4:Y:S01]  /*17f0*/  LDL R10, [R1+0x134] ;  /* 0x00013400010a7983 */ /* 0x000f220000100800 */
[----:B------:R-:W-:Y:S01]  /*1800*/  UIADD3 UR4, UR60, 0x24100, URZ ;  /* 0x000241003c047890 */ /* 0x000fe2000fffe03f */
[----:B0-----:R-:W-:Y:S01]  /*1810*/  WARPGROUP.ARRIVE ;  /* 0x00000000000079c5 */ /* 0x001fe20000000000 */
[----:B------:R-:W-:Y:S01]  /*1820*/  ULOP3.LUT UR61, UR61, 0x10000, URZ, 0xfc, !UPT ;  /* 0x000100003d3d7892 */ /* 0x000fe2000f8efc3f */
[----:B------:R-:W-:Y:S01]  /*1830*/  MOV R9, UR37 ;  /* 0x0000002500097c02 */ /* 0x000fe20008000f00 */
[----:B------:R-:W-:Y:S01]  /*1840*/  USHF.R.U32.HI UR4, URZ, 0x4, UR4 ;  /* 0x000000043f047899 */ /* 0x000fe20008011604 */
[----:B------:R-:W-:Y:S01]  /*1850*/  MOV R8, UR36 ;  /* 0x0000002400087c02 */ /* 0x000fe20008000f00 */
[----:B------:R-:W-:Y:S01]  /*1860*/  UMOV UR49, 0x40000040 ;  /* 0x4000004000317882 */ /* 0x000fe20000000000 */
[----:B------:R-:W-:Y:S01]  /*1870*/  UMOV UR51, 0x40000040 ;  /* 0x4000004000337882 */ /* 0x000fe20000000000 */
[----:B------:R-:W-:Y:S01]  /*1880*/  ULOP3.LUT UR4, UR4, 0x3fff, URZ, 0xc0, !UPT ;  /* 0x00003fff04047892 */ /* 0x000fe2000f8ec03f */
[----:B------:R-:W-:Y:S01]  /*1890*/  UMOV UR57, UR49 ;  /* 0x0000003100397c82 */ /* 0x000fe20008000000 */
[----:B------:R-:W-:-:S02]  /*18a0*/  UMOV UR59, 0x40000040 ;  /* 0x40000040003b7882 */ /* 0x000fc40000000000 */
[----:B------:R-:W-:Y:S01]  /*18b0*/  ULOP3.LUT UR7, UR4, 0x10000, URZ, 0xfc, !UPT ;  /* 0x0001000004077892 */ /* 0x000fe2000f8efc3f */
[----:B------:R-:W-:Y:S01]  /*18c0*/  UMOV UR25, UR49 ;  /* 0x0000003100197c82 */ /* 0x000fe20008000000 */
[----:B------:R-:W-:Y:S01]  /*18d0*/  UMOV UR27, 0x40000040 ;  /* 0x40000040001b7882 */ /* 0x000fe20000000000 */
[----:B------:R-:W-:Y:S01]  /*18e0*/  UMOV UR29, UR49 ;  /* 0x00000031001d7c82 */ /* 0x000fe20008000000 */
[----:B------:R-:W-:Y:S02]  /*18f0*/  UMOV UR31, 0x40000040 ;  /* 0x40000040001f7882 */ /* 0x000fe40000000000 */
[----:B-12---:R-:W-:Y:S01]  /*1900*/  IMAD.U32 R3, RZ, RZ, UR7 ;  /* 0x00000007ff037e24 */ /* 0x006fe2000f8e00ff */
[----:B------:R-:W-:Y:S01]  /*1910*/  UMOV UR13, UR49 ;  /* 0x00000031000d7c82 */ /* 0x000fe20008000000 */
[----:B------:R-:W-:Y:S01]  /*1920*/  UMOV UR15, 0x40000040 ;  /* 0x40000040000f7882 */ /* 0x000fe20000000000 */
        /* <DEDUP_REMOVED lines=13> */
[----:B----4-:R-:W-:Y:S01]  /*1a00*/  R2UR UR6, R10 ;  /* 0x000000000a0672ca */ /* 0x010fe200000e0000 */
[----:B------:R-:W-:Y:S04]  /*1a10*/  STL [R1+0x1e0], R10 ;  /* 0x0001e00a01007387 */ /* 0x000fe80000100800 */
[----:B------:R-:W-:Y:S08]  /*1a20*/  STL [R1+0x1e4], R3 ;  /* 0x0001e40301007387 */ /* 0x000ff00000100800 */
[----:B------:R-:W-:-:S02]  /*1a30*/  UIMAD UR5, UR6, 0xc00, UR61 ;  /* 0x00000c00060578a4 */ /* 0x000fc4000f8e023d */
[----:B------:R-:W-:Y:S02]  /*1a40*/  UIMAD UR4, UR6, 0x580, UR7 ;  /* 0x00000580060478a4 */ /* 0x000fe4000f8e0207 */
[----:B------:R-:W-:Y:S02]  /*1a50*/  UIADD3 UR6, UR5, 0x400, URZ ;  /* 0x0000040005067890 */ /* 0x000fe4000fffe03f */
[----:B------:R-:W-:Y:S01]  /*1a60*/  UIADD3 UR58, UR4, 0x80, URZ ;  /* 0x00000080043a7890 */ /* 0x000fe2000fffe03f */
[----:B------:R-:W-:Y:S01]  /*1a70*/  MOV R0, UR5 ;  /* 0x0000000500007c02 */ /* 0x000fe20008000f00 */
[----:B------:R-:W-:Y:S01]  /*1a80*/  UMOV UR48, UR5 ;  /* 0x0000000500307c82 */ /* 0x000fe20008000000 */
[----:B------:R-:W-:Y:S01]  /*1a90*/  UMOV UR50, UR4 ;  /* 0x0000000400327c82 */ /* 0x000fe20008000000 */
[----:B------:R-:W-:Y:S01]  /*1aa0*/  UMOV UR56, UR48 ;  /* 0x0000003000387c82 */ /* 0x000fe20008000000 */
[----:B------:R-:W-:Y:S01]  /*1ab0*/  HGMMA.64x16x16.F32 R24, gdesc[UR48], RZ, !UPT, gsb0 ;  /* 0x00200000301879f0 */ /* 0x000fe2000c0008ff */
[----:B------:R-:W-:-:S02]  /*1ac0*/  UIADD3 UR26, UR4, 0x100, URZ ;  /* 0x00000100041a7890 */ /* 0x000fc4000fffe03f */
[----:B------:R-:W-:Y:S01]  /*1ad0*/  MOV R5, UR4 ;  /* 0x0000000400057c02 */ /* 0x000fe20008000f00 */
[----:B------:R-:W-:Y:S01]  /*1ae0*/  UMOV UR24, UR48 ;  /* 0x0000003000187c82 */ /* 0x000fe20008000000 */
[----:B------:R-:W-:Y:S01]  /*1af0*/  UIADD3 UR30, UR4, 0x180, URZ ;  /* 0x00000180041e7890 */ /* 0x000fe2000fffe03f */
        /* <DEDUP_REMOVED lines=15> */
[----:B------:R-:W-:Y:S01]  /*1bf0*/  UMOV UR54, UR50 ;  /* 0x0000003200367c82 */ /* 0x000fe20008000000 */
[----:B------:R-:W-:Y:S01]  /*1c00*/  UIADD3 UR48, UR5, 0x800, URZ ;  /* 0x0000080005307890 */ /* 0x000fe2000fffe03f */
[----:B------:R-:W-:-:S02]  /*1c10*/  UMOV UR49, 0x40000040 ;  /* 0x4000004000317882 */ /* 0x000fc40000000000 */
[----:B------:R-:W-:Y:S01]  /*1c20*/  UMOV UR37, UR49 ;  /* 0x0000003100257c82 */ /* 0x000fe20008000000 */
[----:B------:R-:W-:Y:S01]  /*1c30*/  UMOV UR7, UR49 ;  /* 0x0000003100077c82 */ /* 0x000fe20008000000 */
[----:B------:R-:W-:Y:S02]  /*1c40*/  MOV R7, UR37 ;  /* 0x0000002500077c02 */ /* 0x000fe40008000f00 */
[----:B------:R-:W-:Y:S01]  /*1c50*/  UMOV UR36, UR48 ;  /* 0x0000003000247c82 */ /* 0x000fe20008000000 */
[----:B------:R-:W-:Y:S01]  /*1c60*/  UMOV UR37, UR7 ;  /* 0x0000000700257c82 */ /* 0x000fe20008000000 */
[----:B------:R-:W-:Y:S01]  /*1c70*/  MOV R6, UR36 ;  /* 0x0000002400067c02 */ /* 0x000fe20008000f00 */
[----:B------:R-:W-:Y:S01]  /*1c80*/  UMOV UR4, UR48 ;  /* 0x0000003000047c82 */ /* 0x000fe20008000000 */
[----:B------:R-:W-:Y:S02]  /*1c90*/  WARPGROUP.DEPBAR.LE gsb0, 0x0 ;  /* 0x00008000000079c5 */ /* 0x000fe40000010000 */
[----:B---3--:R-:W-:Y:S01]  /*1ca0*/  WARPGROUP.ARRIVE ;  /* 0x00000000000079c5 */ /* 0x008fe20000000000 */
[----:B------:R-:W-:Y:S04]  /*1cb0*/  STL.64 [R1+0xc0], R24 ;  /* 0x0000c01801007387 */ /* 0x000fe80000100a00 */
[----:B------:R-:W-:Y:S01]  /*1cc0*/  STL.64 [R1+0xc8], R26 ;  /* 0x0000c81a01007387 */ /* 0x000fe20000100a00 */
[----:B------:R-:W-:Y:S03]  /*1cd0*/  HGMMA.64x16x16.F32 R16, gdesc[UR56], RZ, !UPT, gsb0 ;  /* 0x00200000381079f0 */ /* 0x000fe6000c0008ff */
[----:B------:R-:W-:Y:S04]  /*1ce0*/  STL.64 [R1+0xd0], R28 ;  /* 0x0000d01c01007387 */ /* 0x000fe80000100a00 */
[----:B------:R0:W-:Y:S01]  /*1cf0*/  STL.64 [R1+0xd8], R30 ;  /* 0x0000d81e01007387 */ /* 0x0001e20000100a00 */
[----:B------:R-:W-:-:S02]  /*1d00*/  WARPGROUP.DEPBAR.LE gsb0, 0x0 ;  /* 0x00008000000079c5 */ /* 0x000fc40000010000 */
[----:B0-----:R-:W-:Y:S01]  /*1d10*/  WARPGROUP.ARRIVE ;  /* 0x00000000000079c5 */ /* 0x001fe20000000000 */
[----:B------:R-:W-:Y:S01]  /*1d20*/  IMAD.MOV.U32 R14, RZ, RZ, R16 ;  /* 0x000000ffff0e7224 */ /* 0x000fe200078e0010 */
[----:B------:R-:W-:Y:S01]  /*1d30*/  MOV R13, R17 ;  /* 0x00000011000d7202 */ /* 0x000fe20000000f00 */
[----:B------:R-:W-:Y:S01]  /*1d40*/  IMAD.MOV.U32 R12, RZ, RZ, R18 ;  /* 0x000000ffff0c7224 */ /* 0x000fe200078e0012 */
[----:B------:R-:W-:Y:S01]  /*1d50*/  MOV R3, R22 ;  /* 0x0000001600037202 */ /* 0x000fe20000000f00 */
[----:B------:R-:W-:Y:S01]  /*1d60*/  IMAD.MOV.U32 R11, RZ, RZ, R19 ;  /* 0x000000ffff0b7224 */ /* 0x000fe200078e0013 */
[----:B------:R-:W-:Y:S01]  /*1d70*/  HGMMA.64x16x16.F32 R24, gdesc[UR24], RZ, !UPT, gsb0 ;  /* 0x00200000181879f0 */ /* 0x000fe2000c0008ff */
[----:B------:R-:W-:Y:S02]  /*1d80*/  IMAD.MOV.U32 R10, RZ, RZ, R20 ;  /* 0x000000ffff0a7224 */ /* 0x000fe400078e0014 */
[----:B------:R-:W-:Y:S02]  /*1d90*/  IMAD.MOV.U32 R4, RZ, RZ, R21 ;  /* 0x000000ffff047224 */ /* 0x000fe400078e0015 */
[----:B------:R-:W-:Y:S01]  /*1da0*/  IMAD.MOV.U32 R2, RZ, RZ, R23 ;  /* 0x000000ffff027224 */ /* 0x000fe200078e0017 */
[----:B------:R-:W-:-:S02]  /*1db0*/  WARPGROUP.DEPBAR.LE gsb0, 0x0 ;  /* 0x00008000000079c5 */ /* 0x000fc40000010000 */
[----:B------:R-:W-:Y:S01]  /*1dc0*/  WARPGROUP.ARRIVE ;  /* 0x00000000000079c5 */ /* 0x000fe20000000000 */
[----:B------:R-:W-:Y:S04]  /*1dd0*/  STL.64 [R1], R24 ;  /* 0x0000001801007387 */ /* 0x000fe80000100a00 */
[----:B------:R-:W-:Y:S01]  /*1de0*/  STL.64 [R1+0x8], R26 ;  /* 0x0000081a01007387 */ /* 0x000fe20000100a00 */
[----:B------:R-:W-:Y:S03]  /*1df0*/  HGMMA.64x16x16.F32 R208, gdesc[UR28], RZ, !UPT, gsb0 ;  /* 0x002000001cd079f0 */ /* 0x000fe6000c0008ff */
[----:B------:R-:W-:Y:S04]  /*1e00*/  STL.64 [R1+0x10], R28 ;  /* 0x0000101c01007387 */ /* 0x000fe80000100a00 */
[----:B------:R-:W-:Y:S01]  /*1e10*/  STL.64 [R1+0x18], R30 ;  /* 0x0000181e01007387 */ /* 0x000fe20000100a00 */
[----:B------:R-:W-:-:S02]  /*1e20*/  WARPGROUP.DEPBAR.LE gsb0, 0x0 ;  /* 0x00008000000079c5 */ /* 0x000fc40000010000 */
[----:B------:R-:W-:Y:S01]  /*1e30*/  WARPGROUP.ARRIVE ;  /* 0x00000000000079c5 */ /* 0x000fe20000000000 */
[----:B------:R-:W-:Y:S01]  /*1e40*/  UMOV UR7, UR11 ;  /* 0x0000000b00077c82 */ /* 0x000fe20008000000 */
[----:B------:R-:W-:Y:S04]  /*1e50*/  STL.64 [R1+0x318], R214 ;  /* 0x000318d601007387 */ /* 0x000fe80000100a00 */
[----:B------:R-:W-:Y:S01]  /*1e60*/  HGMMA.64x16x16.F32 R184, gdesc[UR12], RZ, !UPT, gsb0 ;  /* 0x002000000cb879f0 */ /* 0x000fe2000c0008ff */
[----:B------:R-:W-:Y:S04]  /*1e70*/  STL.64 [R1+0x310], R212 ;  /* 0x000310d401007387 */ /* 0x000fe80000100a00 */
[----:B------:R-:W-:Y:S04]  /*1e80*/  STL.64 [R1+0x308], R210 ;  /* 0x000308d201007387 */ /* 0x000fe80000100a00 */
[----:B------:R0:W-:Y:S01]  /*1e90*/  STL.64 [R1+0x300], R208 ;  /* 0x000300d001007387 */ /* 0x0001e20000100a00 */
[----:B------:R-:W-:-:S02]  /*1ea0*/  WARPGROUP.DEPBAR.LE gsb0, 0x0 ;  /* 0x00008000000079c5 */ /* 0x000fc40000010000 */
[----:B------:R-:W-:Y:S01]  /*1eb0*/  WARPGROUP.ARRIVE ;  /* 0x00000000000079c5 */ /* 0x000fe20000000000 */
[----:B------:R-:W-:Y:S04]  /*1ec0*/  STL.64 [R1+0x338], R190 ;  /* 0x000338be01007387 */ /* 0x000fe80000100a00 */
[----:B------:R-:W-:Y:S01]  /*1ed0*/  STL.64 [R1+0x330], R188 ;  /* 0x000330bc01007387 */ /* 0x000fe20000100a00 */
[----:B------:R-:W-:Y:S03]  /*1ee0*/  HGMMA.64x16x16.F32 R160, gdesc[UR8], RZ, !UPT, gsb0 ;  /* 0x0020000008a079f0 */ /* 0x000fe6000c0008ff */
[----:B------:R-:W-:Y:S04]  /*1ef0*/  STL.64 [R1+0x328], R186 ;  /* 0x000328ba01007387 */ /* 0x000fe80000100a00 */
[----:B------:R-:W-:Y:S01]  /*1f00*/  STL.64 [R1+0x320], R184 ;  /* 0x000320b801007387 */ /* 0x000fe20000100a00 */
[----:B------:R-:W-:-:S02]  /*1f10*/  WARPGROUP.DEPBAR.LE gsb0, 0x0 ;  /* 0x00008000000079c5 */ /* 0x000fc40000010000 */
[----:B------:R-:W-:-:S06]  /*1f20*/  WARPGROUP.ARRIVE ;  /* 0x00000000000079c5 */ /* 0x000fcc0000000000 */
[----:B------:R-:W-:Y:S03]  /*1f30*/  HGMMA.64x16x16.F32 R136, gdesc[UR16], RZ, !UPT, gsb0 ;  /* 0x00200000108879f0 */ /* 0x000fe6000c0008ff */
[----:B------:R-:W-:Y:S02]  /*1f40*/  WARPGROUP.DEPBAR.LE gsb0, 0x0 ;  /* 0x00008000000079c5 */ /* 0x000fe40000010000 */
        /* <DEDUP_REMOVED lines=10> */
[----:B------:R-:W-:Y:S01]  /*1ff0*/  HGMMA.64x16x16.F32 R40, gdesc[UR44], RZ, !UPT, gsb0 ;  /* 0x002000002c2879f0 */ /* 0x000fe2000c0008ff */
[----:B------:R-:W-:Y:S01]  /*2000*/  UMOV UR44, UR6 ;  /* 0x00000006002c7c82 */ /* 0x000fe20008000000 */
[----:B------:R-:W-:Y:S01]  /*2010*/  UMOV UR45, 0x40000040 ;  /* 0x40000040002d7882 */ /* 0x000fe20000000000 */
[----:B------:R-:W-:Y:S01]  /*2020*/  UMOV UR40, UR44 ;  /* 0x0000002c00287c82 */ /* 0x000fe20008000000 */
        /* <DEDUP_REMOVED lines=19> */
[----:B------:R-:W-:-:S03]  /*2160*/  UIADD3 UR6, UR5, 0x2, URZ ;  /* 0x0000000205067890 */ /* 0x000fc6000fffe03f */
[----:B------:R-:W-:Y:S01]  /*2170*/  UMOV UR5, UR49 ;  /* 0x0000003100057c82 */ /* 0x000fe20008000000 */
[----:B------:R-:W-:Y:S02]  /*2180*/  WARPGROUP.DEPBAR.LE gsb0, 0x0 ;  /* 0x00008000000079c5 */ /* 0x000fe40000010000 */
[----:B------:R-:W-:-:S06]  /*2190*/  WARPGROUP.ARRIVE ;  /* 0x00000000000079c5 */ /* 0x000fcc0000000000 */
[----:B------:R-:W-:Y:S01]  /*21a0*/  HGMMA.64x16x16.F32 R32, gdesc[UR44], RZ, !UPT, gsb0 ;  /* 0x002000002c2079f0 */ /* 0x000fe2000c0008ff */
[----:B------:R-:W-:Y:S01]  /*21b0*/  UMOV UR38, UR18 ;  /* 0x0000001200267c82 */ /* 0x000fe20008000000 */
[----:B------:R-:W-:Y:S01]  /*21c0*/  UMOV UR39, UR19 ;  /* 0x0000001300277c82 */ /* 0x000fe20008000000 */
[----:B------:R-:W-:Y:S01]  /*21d0*/  UMOV UR44, UR48 ;  /* 0x00000030002c7c82 */ /* 0x000fe20008000000 */
[----:B------:R-:W-:Y:S01]  /*21e0*/  UMOV UR45, UR49 ;  /* 0x00000031002d7c82 */ /* 0x000fe20008000000 */
[----:B------:R-:W-:Y:S02]  /*21f0*/  WARPGROUP.DEPBAR.LE gsb0, 0x0 ;  /* 0x00008000000079c5 */ /* 0x000fe40000010000 */
[----:B------:R-:W-:-:S06]  /*2200*/  WARPGROUP.ARRIVE ;  /* 0x00000000000079c5 */ /* 0x000fcc0000000000 */
[----:B------:R-:W-:Y:S01]  /*2210*/  HGMMA.64x16x16.F32 R56, gdesc[UR40], RZ, !UPT, gsb0 ;  /* 0x00200000283879f0 */ /* 0x000fe2000c0008ff */
        /* <DEDUP_REMOVED lines=12> */
[----:B------:R-:W-:Y:S01]  /*22e0*/  UMOV UR21, 0x40000040 ;  /* 0x4000004000157882 */ /* 0x000fe20000000000 */
[----:B------:R-:W-:Y:S01]  /*22f0*/  UMOV UR36, UR6 ;  /* 0x0000000600247c82 */ /* 0x000fe20008000000 */
[----:B------:R-:W-:Y:S02]  /*2300*/  WARPGROUP.DEPBAR.LE gsb0, 0x0 ;  /* 0x00008000000079c5 */ /* 0x000fe40000010000 */
[----:B------:R-:W-:-:S06]  /*2310*/  WARPGROUP.ARRIVE ;  /* 0x00000000000079c5 */ /* 0x000fcc0000000000 */
[----:B------:R-:W-:Y:S01]  /*2320*/  HGMMA.64x16x16.F32 R128, gdesc[UR16], RZ, !UPT, gsb0 ;  /* 0x00200000108079f0 */ /* 0x000fe2000c0008ff */
[----:B------:R-:W-:Y:S01]  /*2330*/  UMOV UR6, UR10 ;  /* 0x0000000a00067c82 */ /* 0x000fe20008000000 */
[----:B0-----:R-:W-:Y:S01]  /*2340*/  IMAD.MOV.U32 R208, RZ, RZ, R14 ;  /* 0x000000ffffd07224 */ /* 0x001fe200078e000e */
[----:B------:R-:W-:Y:S01]  /*2350*/  MOV R211, R11 ;  /* 0x0000000b00d37202 */ /* 0x000fe20000000f00 */
[----:B------:R-:W-:Y:S01]  /*2360*/  IMAD.MOV.U32 R209, RZ, RZ, R13 ;  /* 0x000000ffffd17224 */ /* 0x000fe200078e000d */
[----:B------:R-:W-:Y:S01]  /*2370*/  UMOV UR16, UR20 ;  /* 0x0000001400107c82 */ /* 0x000fe20008000000 */
[----:B------:R-:W-:Y:S01]  /*2380*/  IMAD.MOV.U32 R210, RZ, RZ, R12 ;  /* 0x000000ffffd27224 */ /* 0x000fe200078e000c */
        /* <DEDUP_REMOVED lines=9> */
[----:B------:R-:W-:Y:S02]  /*2420*/  IMAD.MOV.U32 R212, RZ, RZ, R10 ;  /* 0x000000ffffd47224 */ /* 0x000fe400078e000a */
[----:B------:R-:W-:Y:S02]  /*2430*/  IMAD.MOV.U32 R213, RZ, RZ, R4 ;  /* 0x000000ffffd57224 */ /* 0x000fe400078e0004 */
[----:B------:R-:W-:Y:S02]  /*2440*/  IMAD.MOV.U32 R214, RZ, RZ, R3 ;  /* 0x000000ffffd67224 */ /* 0x000fe400078e0003 */
[----:B------:R-:W-:Y:S01]  /*2450*/  IMAD.MOV.U32 R215, RZ, RZ, R2 ;  /* 0x000000ffffd77224 */ /* 0x000fe200078e0002 */
[----:B------:R-:W-:Y:S01]  /*2460*/  UMOV UR11, 0x40000040 ;  /* 0x40000040000b7882 */ /* 0x000fe20000000000 */
[----:B------:R-:W-:Y:S01]  /*2470*/  UMOV UR12, UR20 ;  /* 0x00000014000c7c82 */ /* 0x000fe20008000000 */
[----:B------:R-:W-:Y:S01]  /*2480*/  UMOV UR13, UR21 ;  /* 0x00000015000d7c82 */ /* 0x000fe20008000000 */
[----:B------:R-:W-:-:S02]  /*2490*/  WARPGROUP.DEPBAR.LE gsb0, 0x0 ;  /* 0x00008000000079c5 */ /* 0x000fc40000010000 */
[----:B------:R-:W-:-:S06]  /*24a0*/  WARPGROUP.ARRIVE ;  /* 0x00000000000079c5 */ /* 0x000fcc0000000000 */
[----:B------:R-:W-:Y:S01]  /*24b0*/  HGMMA.64x16x16.F32 R200, gdesc[UR28], RZ, !UPT, gsb0 ;  /* 0x002000001cc879f0 */ /* 0x000fe2000c0008ff */
[----:B------:R-:W-:Y:S01]  /*24c0*/  UMOV UR28, UR48 ;  /* 0x00000030001c7c82 */ /* 0x000fe20008000000 */
[----:B------:R-:W-:Y:S01]  /*24d0*/  UMOV UR29, UR49 ;  /* 0x00000031001d7c82 */ /* 0x000fe20008000000 */
[----:B------:R-:W-:Y:S02]  /*24e0*/  WARPGROUP.DEPBAR.LE gsb0, 0x0 ;  /* 0x00008000000079c5 */ /* 0x000fe40000010000 */
[----:B------:R-:W-:-:S06]  /*24f0*/  WARPGROUP.ARRIVE ;  /* 0x00000000000079c5 */ /* 0x000fcc0000000000 */
[----:B------:R-:W-:Y:S01]  /*2500*/  HGMMA.64x16x16.F32 R224, gdesc[UR24], RZ, !UPT, gsb0 ;  /* 0x0020000018e079f0 */ /* 0x000fe2000c0008ff */
[----:B------:R-:W-:Y:S01]  /*2510*/  UMOV UR19, 0x40000040 ;  /* 0x4000004000137882 */ /* 0x000fe20000000000 */
        /* <DEDUP_REMOVED lines=14> */
[----:B------:R-:W-:Y:S01]  /*2600*/  UMOV UR8, UR20 ;  /* 0x0000001400087c82 */ /* 0x000fe20008000000 */
[----:B------:R-:W-:Y:S01]  /*2610*/  UMOV UR9, UR21 ;  /* 0x0000001500097c82 */ /* 0x000fe20008000000 */
[----:B------:R-:W-:Y:S02]  /*2620*/  WARPGROUP.DEPBAR.LE gsb0, 0x0 ;  /* 0x00008000000079c5 */ /* 0x000fe40000010000 */
[----:B------:R-:W-:Y:S01]  /*2630*/  IMAD.MOV.U32 R75, RZ, RZ, R27 ;  /* 0x000000ffff4b7224 */ /* 0x000fe200078e001b */
[----:B------:R-:W-:Y:S01]  /*2640*/  MOV R72, R26 ;  /* 0x0000001a00487202 */ /* 0x000fe20000000f00 */
[----:B------:R-:W-:-:S02]  /*2650*/  IMAD.MOV.U32 R74, RZ, RZ, R28 ;  /* 0x000000ffff4a7224 */ /* 0x000fc400078e001c */
[----:B------:R-:W-:Y:S02]  /*2660*/  IMAD.MOV.U32 R73, RZ, RZ, R25 ;  /* 0x000000ffff497224 */ /* 0x000fe400078e0019 */
[----:B------:R-:W-:Y:S02]  /*2670*/  IMAD.MOV.U32 R55, RZ, RZ, R24 ;  /* 0x000000ffff377224 */ /* 0x000fe400078e0018 */
[----:B------:R-:W-:Y:S02]  /*2680*/  IMAD.MOV.U32 R235, RZ, RZ, R29 ;  /* 0x000000ffffeb7224 */ /* 0x000fe400078e001d */
[----:B------:R-:W-:Y:S02]  /*2690*/  IMAD.MOV.U32 R234, RZ, RZ, R30 ;  /* 0x000000ffffea7224 */ /* 0x000fe400078e001e */
[----:B------:R-:W-:Y:S02]  /*26a0*/  IMAD.MOV.U32 R233, RZ, RZ, R31 ;  /* 0x000000ffffe97224 */ /* 0x000fe400078e001f */
[----:B------:R-:W-:-:S06]  /*26b0*/  WARPGROUP.ARRIVE ;  /* 0x00000000000079c5 */ /* 0x000fcc0000000000 */
[----:B------:R-:W-:Y:S01]  /*26c0*/  HGMMA.64x16x16.F32 R24, gdesc[UR48], RZ, !UPT, gsb0 ;  /* 0x00200000301879f0 */ /* 0x000fe2000c0008ff */
[----:B------:R-:W-:Y:S01]  /*26d0*/  UMOV UR50, UR58 ;  /* 0x0000003a00327c82 */ /* 0x000fe20008000000 */
[----:B------:R-:W-:Y:S01]  /*26e0*/  UMOV UR51, UR59 ;  /* 0x0000003b00337c82 */ /* 0x000fe20008000000 */
[----:B------:R-:W-:Y:S01]  /*26f0*/  UMOV UR58, UR26 ;  /* 0x0000001a003a7c82 */ /* 0x000fe20008000000 */
[----:B------:R-:W-:Y:S01]  /*2700*/  UMOV UR59, UR27 ;  /* 0x0000001b003b7c82 */ /* 0x000fe20008000000 */
[----:B------:R-:W-:Y:S02]  /*2710*/  WARPGROUP.DEPBAR.LE gsb0, 0x0 ;  /* 0x00008000000079c5 */ /* 0x000fe40000010000 */
[----:B------:R-:W-:Y:S01]  /*2720*/  WARPGROUP.ARRIVE ;  /* 0x00000000000079c5 */ /* 0x000fe20000000000 */
[----:B------:R-:W-:Y:S01]  /*2730*/  IMAD.MOV.U32 R48, RZ, RZ, R31 ;  /* 0x000000ffff307224 */ /* 0x000fe200078e001f */
[----:B------:R-:W-:Y:S01]  /*2740*/  MOV R54, R25 ;  /* 0x0000001900367202 */ /* 0x000fe20000000f00 */
[----:B------:R-:W-:Y:S01]  /*2750*/  IMAD.MOV.U32 R53, RZ, RZ, R26 ;  /* 0x000000ffff357224 */ /* 0x000fe200078e001a */
[----:B------:R-:W-:Y:S01]  /*2760*/  MOV R49, R30 ;  /* 0x0000001e00317202 */ /* 0x000fe20000000f00 */
[----:B------:R-:W-:Y:S01]  /*2770*/  IMAD.MOV.U32 R52, RZ, RZ, R27 ;  /* 0x000000ffff347224 */ /* 0x000fe200078e001b */
[----:B------:R-:W-:Y:S01]  /*2780*/  HGMMA.64x16x16.F32 R96, gdesc[UR48], RZ, !UPT, gsb0 ;  /* 0x00200000306079f0 */ /* 0x000fe2000c0008ff */
[----:B------:R-:W-:Y:S01]  /*2790*/  IMAD.MOV.U32 R51, RZ, RZ, R28 ;  /* 0x000000ffff337224 */ /* 0x000fe200078e001c */
[----:B------:R-:W-:Y:S01]  /*27a0*/  UMOV UR15, 0x40000040 ;  /* 0x40000040000f7882 */ /* 0x000fe20000000000 */
[----:B------:R-:W-:Y:S01]  /*27b0*/  IMAD.MOV.U32 R50, RZ, RZ, R29 ;  /* 0x000000ffff327224 */ /* 0x000fe200078e001d */
[----:B------:R-:W-:Y:S01]  /*27c0*/  UMOV UR27, 0x40000040 ;  /* 0x40000040001b7882 */ /* 0x000fe20000000000 */
[----:B------:R-:W-:Y:S01]  /*27d0*/  IMAD.MOV.U32 R31, RZ, RZ, R24 ;  /* 0x000000ffff1f7224 */ /* 0x000fe200078e0018 */
[----:B------:R-:W-:Y:S01]  /*27e0*/  UMOV UR48, UR20 ;  /* 0x0000001400307c82 */ /* 0x000fe20008000000 */
[----:B------:R-:W-:Y:S01]  /*27f0*/  UMOV UR49, UR21 ;  /* 0x0000001500317c82 */ /* 0x000fe20008000000 */
[----:B------:R-:W-:-:S02]  /*2800*/  WARPGROUP.DEPBAR.LE gsb0, 0x0 ;  /* 0x00008000000079c5 */ /* 0x000fc40000010000 */
[----:B------:R-:W-:Y:S01]  /*2810*/  WARPGROUP.ARRIVE ;  /* 0x00000000000079c5 */ /* 0x000fe20000000000 */
        /* <DEDUP_REMOVED lines=11> */
[----:B------:R0:W-:Y:S04]  /*28d0*/  STL.64 [R1+0x2b8], R222 ;  /* 0x0002b8de01007387 */ /* 0x0001e80000100a00 */
[----:B------:R1:W-:Y:S01]  /*28e0*/  STL.64 [R1+0x2b0], R220 ;  /* 0x0002b0dc01007387 */ /* 0x0003e20000100a00 */
[----:B------:R-:W-:Y:S01]  /*28f0*/  HGMMA.64x16x16.F32 R192, gdesc[UR28], RZ, !UPT, gsb0 ;  /* 0x002000001cc079f0 */ /* 0x000fe2000c0008ff */
[----:B------:R-:W-:Y:S01]  /*2900*/  UMOV UR28, UR20 ;  /* 0x00000014001c7c82 */ /* 0x000fe20008000000 */
[----:B------:R-:W-:Y:S01]  /*2910*/  UMOV UR29, UR21 ;  /* 0x00000015001d7c82 */ /* 0x000fe20008000000 */
[----:B------:R2:W-:Y:S04]  /*2920*/  STL.64 [R1+0x2a8], R218 ;  /* 0x0002a8da01007387 */ /* 0x0005e80000100a00 */
[----:B------:R3:W-:Y:S01]  /*2930*/  STL.64 [R1+0x2a0], R216 ;  /* 0x0002a0d801007387 */ /* 0x0007e20000100a00 */
[----:B0-----:R-:W-:Y:S01]  /*2940*/  IMAD.MOV.U32 R222, RZ, RZ, R25 ;  /* 0x000000ffffde7224 */ /* 0x001fe200078e0019 */
[----:B------:R-:W-:Y:S01]  /*2950*/  MOV R223, R24 ;  /* 0x0000001800df7202 */ /* 0x000fe20000000f00 */
[----:B-1----:R-:W-:-:S02]  /*2960*/  IMAD.MOV.U32 R220, RZ, RZ, R27 ;  /* 0x000000ffffdc7224 */ /* 0x002fc400078e001b */
[----:B------:R-:W-:Y:S01]  /*2970*/  IMAD.MOV.U32 R221, RZ, RZ, R26 ;  /* 0x000000ffffdd7224 */ /* 0x000fe200078e001a */
[----:B--2---:R-:W-:Y:S01]  /*2980*/  MOV R218, R29 ;  /* 0x0000001d00da7202 */ /* 0x004fe20000000f00 */
[----:B------:R-:W-:Y:S02]  /*2990*/  IMAD.MOV.U32 R219, RZ, RZ, R28 ;  /* 0x000000ffffdb7224 */ /* 0x000fe400078e001c */
[----:B---3--:R-:W-:Y:S02]  /*29a0*/  IMAD.MOV.U32 R217, RZ, RZ, R30 ;  /* 0x000000ffffd97224 */ /* 0x008fe400078e001e */
[----:B------:R-:W-:Y:S01]  /*29b0*/  IMAD.MOV.U32 R216, RZ, RZ, R15 ;  /* 0x000000ffffd87224 */ /* 0x000fe200078e000f */
[----:B------:R-:W-:Y:S02]  /*29c0*/  WARPGROUP.DEPBAR.LE gsb0, 0x0 ;  /* 0x00008000000079c5 */ /* 0x000fe40000010000 */
[----:B------:R-:W-:Y:S01]  /*29d0*/  WARPGROUP.ARRIVE ;  /* 0x00000000000079c5 */ /* 0x000fe20000000000 */
[----:B------:R0:W-:Y:S04]  /*29e0*/  STL.64 [R1+0x2d8], R198 ;  /* 0x0002d8c601007387 */ /* 0x0001e80000100a00 */
[----:B------:R1:W-:Y:S01]  /*29f0*/  STL.64 [R1+0x2d0], R196 ;  /* 0x0002d0c401007387 */ /* 0x0003e20000100a00 */
[----:B------:R-:W-:Y:S03]  /*2a00*/  HGMMA.64x16x16.F32 R168, gdesc[UR52], RZ, !UPT, gsb0 ;  /* 0x0020000034a879f0 */ /* 0x000fe6000c0008ff */
[----:B------:R2:W-:Y:S04]  /*2a10*/  STL.64 [R1+0x2c8], R194 ;  /* 0x0002c8c201007387 */ /* 0x0005e80000100a00 */
[----:B------:R3:W-:Y:S01]  /*2a20*/  STL.64 [R1+0x2c0], R192 ;  /* 0x0002c0c001007387 */ /* 0x0007e20000100a00 */
[----:B0-----:R-:W-:-:S02]  /*2a30*/  IMAD.MOV.U32 R198, RZ, RZ, R49 ;  /* 0x000000ffffc67224 */ /* 0x001fc400078e0031 */
[----:B------:R-:W-:Y:S01]  /*2a40*/  IMAD.MOV.U32 R199, RZ, RZ, R48 ;  /* 0x000000ffffc77224 */ /* 0x000fe200078e0030 */
[----:B-1----:R-:W-:Y:S01]  /*2a50*/  MOV R197, R50 ;  /* 0x0000003200c57202 */ /* 0x002fe20000000f00 */
[----:B------:R-:W-:Y:S02]  /*2a60*/  IMAD.MOV.U32 R196, RZ, RZ, R51 ;  /* 0x000000ffffc47224 */ /* 0x000fe400078e0033 */
[----:B--2---:R-:W-:Y:S02]  /*2a70*/  IMAD.MOV.U32 R194, RZ, RZ, R53 ;  /* 0x000000ffffc27224 */ /* 0x004fe400078e0035 */
[----:B------:R-:W-:Y:S02]  /*2a80*/  IMAD.MOV.U32 R195, RZ, RZ, R52 ;  /* 0x000000ffffc37224 */ /* 0x000fe400078e0034 */
[----:B---3--:R-:W-:Y:S02]  /*2a90*/  IMAD.MOV.U32 R193, RZ, RZ, R54 ;  /* 0x000000ffffc17224 */ /* 0x008fe400078e0036 */
[----:B------:R-:W-:Y:S01]  /*2aa0*/  IMAD.MOV.U32 R192, RZ, RZ, R31 ;  /* 0x000000ffffc07224 */ /* 0x000fe200078e001f */
[----:B------:R-:W-:-:S02]  /*2ab0*/  WARPGROUP.DEPBAR.LE gsb0, 0x0 ;  /* 0x00008000000079c5 */ /* 0x000fc40000010000 */
[----:B------:R-:W-:Y:S01]  /*2ac0*/  WARPGROUP.ARRIVE ;  /* 0x00000000000079c5 */ /* 0x000fe20000000000 */
[----:B------:R0:W-:Y:S04]  /*2ad0*/  STL.64 [R1+0x2f8], R174 ;  /* 0x0002f8ae01007387 */ /* 0x0001e80000100a00 */
[----:B------:R1:W-:Y:S01]  /*2ae0*/  STL.64 [R1+0x2f0], R172 ;  /* 0x0002f0ac01007387 */ /* 0x0003e20000100a00 */
[----:B------:R-:W-:Y:S03]  /*2af0*/  HGMMA.64x16x16.F32 R144, gdesc[UR4], RZ, !UPT, gsb0 ;  /* 0x00200000049079f0 */ /* 0x000fe6000c0008ff */
[----:B------:R2:W-:Y:S04]  /*2b00*/  STL.64 [R1+0x2e8], R170 ;  /* 0x0002e8aa01007387 */ /* 0x0005e80000100a00 */
[----:B------:R-:W3:Y:S01]  /*2b10*/  LDL.LU.64 R184, [R1+0xc0] ;  /* 0x0000c00001b87983 */ /* 0x000ee20000300a00 */
[----:B0-----:R-:W-:-:S02]  /*2b20*/  IMAD.MOV.U32 R174, RZ, RZ, R75 ;  /* 0x000000ffffae7224 */ /* 0x001fc400078e004b */
[----:B------:R-:W-:Y:S01]  /*2b30*/  IMAD.MOV.U32 R175, RZ, RZ, R74 ;  /* 0x000000ffffaf7224 */ /* 0x000fe200078e004a */
[----:B------:R-:W3:Y:S01]  /*2b40*/  LDL.LU.64 R186, [R1+0xc8] ;  /* 0x0000c80001ba7983 */ /* 0x000ee20000300a00 */
[----:B-1----:R-:W-:Y:S02]  /*2b50*/  IMAD.MOV.U32 R172, RZ, RZ, R73 ;  /* 0x000000ffffac7224 */ /* 0x002fe400078e0049 */
[----:B------:R-:W-:Y:S01]  /*2b60*/  IMAD.MOV.U32 R173, RZ, RZ, R72 ;  /* 0x000000ffffad7224 */ /* 0x000fe200078e0048 */
[----:B------:R-:W3:Y:S01]  /*2b70*/  LDL.LU.64 R188, [R1+0xd0] ;  /* 0x0000d00001bc7983 */ /* 0x000ee20000300a00 */
[----:B--2---:R-:W-:-:S03]  /*2b80*/  MOV R171, R55 ;  /* 0x0000003700ab7202 */ /* 0x004fc60000000f00 */
[----:B------:R-:W3:Y:S01]  /*2b90*/  LDL.LU.64 R190, [R1+0xd8] ;  /* 0x0000d80001be7983 */ /* 0x000ee20000300a00 */
[----:B------:R-:W-:Y:S02]  /*2ba0*/  WARPGROUP.DEPBAR.LE gsb0, 0x0 ;  /* 0x00008000000079c5 */ /* 0x000fe40000010000 */
[----:B------:R-:W-:-:S06]  /*2bb0*/  WARPGROUP.ARRIVE ;  /* 0x00000000000079c5 */ /* 0x000fcc0000000000 */
[----:B------:R-:W-:Y:S01]  /*2bc0*/  HGMMA.64x16x16.F32 R120, gdesc[UR36], RZ, !UPT, gsb0 ;  /* 0x00200000247879f0 */ /* 0x000fe2000c0008ff */
[----:B------:R-:W-:Y:S02]  /*2bd0*/  R2UR UR37, R7 ;  /* 0x00000000072572ca */ /* 0x000fe400000e0000 */
[----:B------:R-:W-:Y:S01]  /*2be0*/  R2UR UR36, R6 ;  /* 0x00000000062472ca */ /* 0x000fe200000e0000 */
[----:B------:R-:W-:Y:S01]  /*2bf0*/  UMOV UR38, UR22 ;  /* 0x0000001600267c82 */ /* 0x000fe20008000000 */
[----:B------:R-:W-:Y:S01]  /*2c00*/  UMOV UR39, UR23 ;  /* 0x0000001700277c82 */ /* 0x000fe20008000000 */
[----:B------:R-:W-:Y:S02]  /*2c10*/  WARPGROUP.DEPBAR.LE gsb0, 0x0 ;  /* 0x00008000000079c5 */ /* 0x000fe40000010000 */
[----:B------:R-:W-:-:S08]  /*2c20*/  WARPGROUP.ARRIVE ;  /* 0x00000000000079c5 */ /* 0x000fd00000000000 */
[----:B------:R-:W-:Y:S03]  /*2c30*/  HGMMA.64x16x16.F32 R96, gdesc[UR36], RZ, !UPT, gsb0 ;  /* 0x00200000246079f0 */ /* 0x000fe6000c0008ff */
[----:B------:R-:W-:Y:S02]  /*2c40*/  WARPGROUP.DEPBAR.LE gsb0, 0x0 ;  /* 0x00008000000079c5 */ /* 0x000fe40000010000 */
[----:B------:R-:W-:-:S06]  /*2c50*/  WARPGROUP.ARRIVE ;  /* 0x00000000000079c5 */ /* 0x000fcc0000000000 */
[----:B------:R-:W-:Y:S03]  /*2c60*/  HGMMA.64x16x16.F32 R72, gdesc[UR32], RZ, !UPT, gsb0 ;  /* 0x00200000204879f0 */ /* 0x000fe6000c0008ff */
[----:B------:R-:W-:Y:S02]  /*2c70*/  WARPGROUP.DEPBAR.LE gsb0, 0x0 ;  /* 0x00008000000079c5 */ /* 0x000fe40000010000 */
[----:B------:R-:W-:-:S06]  /*2c80*/  WARPGROUP.ARRIVE ;  /* 0x00000000000079c5 */ /* 0x000fcc0000000000 */
[----:B------:R-:W-:Y:S01]  /*2c90*/  HGMMA.64x16x16.F32 R48, gdesc[UR40], RZ, !UPT, gsb0 ;  /* 0x00200000283079f0 */ /* 0x000fe2000c0008ff */
[----:B------:R-:W-:Y:S02]  /*2ca0*/  R2UR UR4, R5 ;  /* 0x00000000050472ca */ /* 0x000fe400000e0000 */
[----:B------:R-:W-:Y:S02]  /*2cb0*/  WARPGROUP.DEPBAR.LE gsb0, 0x0 ;  /* 0x00008000000079c5 */ /* 0x000fe40000010000 */
[----:B------:R-:W-:-:S06]  /*2cc0*/  WARPGROUP.ARRIVE ;  /* 0x00000000000079c5 */ /* 0x000fcc0000000000 */
[----:B------:R-:W-:Y:S03]  /*2cd0*/  HGMMA.64x16x16.F32 R24, gdesc[UR44], RZ, !UPT, gsb0 ;  /* 0x002000002c1879f0 */ /* 0x000fe6000c0008ff */
[----:B------:R-:W-:Y:S01]  /*2ce0*/  UIADD3 UR6, UR4, 0x2, URZ ;  /* 0x0000000204067890 */ /* 0x000fe2000fffe03f */
[----:B------:R-:W-:-:S06]  /*2cf0*/  UMOV UR23, 0x40000040 ;  /* 0x4000004000177882 */ /* 0x000fcc0000000000 */
[----:B------:R-:W-:Y:S01]  /*2d00*/  UMOV UR22, UR6 ;  /* 0x0000000600167c82 */ /* 0x000fe20008000000 */
[----:B------:R-:W-:Y:S02]  /*2d10*/  WARPGROUP.DEPBAR.LE gsb0, 0x0 ;  /* 0x00008000000079c5 */ /* 0x000fe40000010000 */
[----:B---3--:R-:W-:-:S06]  /*2d20*/  WARPGROUP.ARRIVE ;  /* 0x00000000000079c5 */ /* 0x008fcc0000000000 */
[----:B------:R-:W-:Y:S01]  /*2d30*/  HGMMA.64x16x16.F32 R184, gdesc[UR20], R184, gsb0 ;  /* 0x0020000014b879f0 */ /* 0x000fe200080008b8 */
[----:B------:R-:W-:Y:S01]  /*2d40*/  UIADD3 UR10, UR4, 0x82, URZ ;  /* 0x00000082040a7890 */ /* 0x000fe2000fffe03f */
[----:B------:R-:W-:Y:S01]  /*2d50*/  STL.64 [R1+0x2e0], R168 ;  /* 0x0002e0a801007387 */ /* 0x000fe20000100a00 */
[----:B------:R-:W-:Y:S02]  /*2d60*/  R2UR UR37, R9 ;  /* 0x00000000092572ca */ /* 0x000fe400000e0000 */
[----:B------:R-:W-:Y:S01]  /*2d70*/  R2UR UR36, R8 ;  /* 0x00000000082472ca */ /* 0x000fe200000e0000 */
[----:B------:R-:W2:Y:S04]  /*2d80*/  LDL.LU.64 R4, [R1] ;  /* 0x0000000001047983 */ /* 0x000ea80000300a00 */
[----:B------:R-:W2:Y:S04]  /*2d90*/  LDL.LU.64 R6, [R1+0x8] ;  /* 0x0000080001067983 */ /* 0x000ea80000300a00 */
[----:B------:R-:W2:Y:S04]  /*2da0*/  LDL.LU.64 R8, [R1+0x10] ;  /* 0x0000100001087983 */ /* 0x000ea80000300a00 */
[----:B------:R-:W2:Y:S01]  /*2db0*/  LDL.LU.64 R10, [R1+0x18] ;  /* 0x00001800010a7983 */ /* 0x000ea20000300a00 */
[----:B------:R-:W-:-:S02]  /*2dc0*/  WARPGROUP.DEPBAR.LE gsb0, 0x0 ;  /* 0x00008000000079c5 */ /* 0x000fc40000010000 */
[----:B------:R-:W-:-:S06]  /*2dd0*/  WARPGROUP.ARRIVE ;  /* 0x00000000000079c5 */ /* 0x000fcc0000000000 */
[----:B------:R-:W-:Y:S01]  /*2de0*/  HGMMA.64x16x16.F32 R208, gdesc[UR8], R208, gsb0 ;  /* 0x0020000008d079f0 */ /* 0x000fe200080008d0 */
[----:B------:R-:W-:Y:S01]  /*2df0*/  R2UR UR5, R0 ;  /* 0x00000000000572ca */ /* 0x000fe200000e0000 */
[----:B------:R-:W-:Y:S01]  /*2e00*/  IMAD.MOV.U32 R2, RZ, RZ, R190 ;  /* 0x000000ffff027224 */ /* 0x000fe200078e00be */
[----:B------:R-:W-:Y:S01]  /*2e10*/  MOV R3, R189 ;  /* 0x000000bd00037202 */ /* 0x000fe20000000f00 */
[----:B------:R-:W-:Y:S02]  /*2e20*/  IMAD.MOV.U32 R0, RZ, RZ, R191 ;  /* 0x000000ffff007224 */ /* 0x000fe400078e00bf */
[----:B------:R-:W-:Y:S01]  /*2e30*/  IMAD.MOV.U32 R12, RZ, RZ, R188 ;  /* 0x000000ffff0c7224 */ /* 0x000fe200078e00bc */
[----:B------:R-:W3:Y:S01]  /*2e40*/  LDL.LU.64 R190, [R1+0x338] ;  /* 0x0003380001be7983 */ /* 0x000ee20000300a00 */
[----:B------:R-:W-:Y:S01]  /*2e50*/  IMAD.MOV.U32 R14, RZ, RZ, R186 ;  /* 0x000000ffff0e7224 */ /* 0x000fe200078e00ba */
[----:B------:R-:W-:Y:S01]  /*2e60*/  MOV R232, R184 ;  /* 0x000000b800e87202 */ /* 0x000fe20000000f00 */
[----:B------:R-:W-:Y:S01]  /*2e70*/  IMAD.MOV.U32 R13, RZ, RZ, R187 ;  /* 0x000000ffff0d7224 */ /* 0x000fe200078e00bb */
[----:B------:R-:W3:Y:S01]  /*2e80*/  LDL.LU.64 R188, [R1+0x330] ;  /* 0x0003300001bc7983 */ /* 0x000ee20000300a00 */
[----:B------:R-:W-:-:S03]  /*2e90*/  IMAD.MOV.U32 R15, RZ, RZ, R185 ;  /* 0x000000ffff0f7224 */ /* 0x000fc600078e00b9 */
[----:B------:R-:W3:Y:S04]  /*2ea0*/  LDL.LU.64 R186, [R1+0x328] ;  /* 0x0003280001ba7983 */ /* 0x000ee80000300a00 */
[----:B------:R-:W3:Y:S01]  /*2eb0*/  LDL.LU.64 R184, [R1+0x320] ;  /* 0x0003200001b87983 */ /* 0x000ee20000300a00 */
[----:B------:R-:W-:-:S03]  /*2ec0*/  WARPGROUP.DEPBAR.LE gsb0, 0x0 ;  /* 0x00008000000079c5 */ /* 0x000fc60000010000 */
[----:B------:R-:W-:Y:S04]  /*2ed0*/  STL.64 [R1+0x60], R208 ;  /* 0x000060d001007387 */ /* 0x000fe80000100a00 */
[----:B------:R-:W-:Y:S04]  /*2ee0*/  STL.64 [R1+0x68], R210 ;  /* 0x000068d201007387 */ /* 0x000fe80000100a00 */
[----:B------:R-:W-:Y:S04]  /*2ef0*/  STL.64 [R1+0x70], R212 ;  /* 0x000070d401007387 */ /* 0x000fe80000100a00 */
[----:B------:R0:W-:Y:S04]  /*2f00*/  STL.64 [R1+0x78], R214 ;  /* 0x000078d601007387 */ /* 0x0001e80000100a00 */
[----:B0-----:R-:W4:Y:S04]  /*2f10*/  LDL.LU.64 R214, [R1+0x318] ;  /* 0x0003180001d67983 */ /* 0x001f280000300a00 */
[----:B------:R-:W4:Y:S04]  /*2f20*/  LDL.LU.64 R212, [R1+0x310] ;  /* 0x0003100001d47983 */ /* 0x000f280000300a00 */
[----:B------:R-:W4:Y:S04]  /*2f30*/  LDL.LU.64 R210, [R1+0x308] ;  /* 0x0003080001d27983 */ /* 0x000f280000300a00 */
[----:B------:R-:W4:Y:S01]  /*2f40*/  LDL.LU.64 R208, [R1+0x300] ;  /* 0x0003000001d07983 */ /* 0x000f220000300a00 */
[----:B------:R-:W-:-:S02]  /*2f50*/  UIADD3 UR14, UR4, 0x102, URZ ;  /* 0x00000102040e7890 */ /* 0x000fc4000fffe03f */
[----:B------:R-:W-:Y:S02]  /*2f60*/  UIADD3 UR18, UR4, 0x182, URZ ;  /* 0x0000018204127890 */ /* 0x000fe4000fffe03f */
[----:B------:R-:W-:Y:S01]  /*2f70*/  UIADD3 UR26, UR4, 0x202, URZ ;  /* 0x00000202041a7890 */ /* 0x000fe2000fffe03f */
[----:B--2---:R-:W-:-:S06]  /*2f80*/  WARPGROUP.ARRIVE ;  /* 0x00000000000079c5 */ /* 0x004fcc0000000000 */
[----:B------:R-:W-:Y:S03]  /*2f90*/  HGMMA.64x16x16.F32 R4, gdesc[UR12], R4, gsb0 ;  /* 0x002000000c0479f0 */ /* 0x000fe60008000804 */
[----:B------:R-:W-:Y:S02]  /*2fa0*/  WARPGROUP.DEPBAR.LE gsb0, 0x0 ;  /* 0x00008000000079c5 */ /* 0x000fe40000010000 */
[----:B----4-:R-:W-:-:S06]  /*2fb0*/  WARPGROUP.ARRIVE ;  /* 0x00000000000079c5 */ /* 0x010fcc0000000000 */
[----:B------:R-:W-:Y:S03]  /*2fc0*/  HGMMA.64x16x16.F32 R208, gdesc[UR16], R208, gsb0 ;  /* 0x0020000010d079f0 */ /* 0x000fe600080008d0 */
[----:B------:R-:W-:Y:S02]  /*2fd0*/  WARPGROUP.DEPBAR.LE gsb0, 0x0 ;  /* 0x00008000000079c5 */ /* 0x000fe40000010000 */
[----:B---3--:R-:W-:-:S06]  /*2fe0*/  WARPGROUP.ARRIVE ;  /* 0x00000000000079c5 */ /* 0x008fcc0000000000 */
[----:B------:R-:W-:Y:S01]  /*2ff0*/  HGMMA.64x16x16.F32 R184, gdesc[UR24], R184, gsb0 ;  /* 0x0020000018b879f0 */ /* 0x000fe200080008b8 */
[----:B------:R-:W-:Y:S01]  /*3000*/  UIADD3 UR30, UR4, 0x282, URZ ;  /* 0x00000282041e7890 */ /* 0x000fe2000fffe03f */
[----:B------:R-:W-:Y:S01]  /*3010*/  UMOV UR31, 0x40000040 ;  /* 0x40000040001f7882 */ /* 0x000fe20000000000 */
[----:B------:R-:W-:Y:S02]  /*3020*/  WARPGROUP.DEPBAR.LE gsb0, 0x0 ;  /* 0x00008000000079c5 */ /* 0x000fe40000010000 */
[----:B------:R-:W-:-:S06]  /*3030*/  WARPGROUP.ARRIVE ;  /* 0x00000000000079c5 */ /* 0x000fcc0000000000 */
[----:B------:R-:W-:Y:S01]  /*3040*/  HGMMA.64x16x16.F32 R160, gdesc[UR28], R160, gsb0 ;  /* 0x002000001ca079f0 */ /* 0x000fe200080008a0 */
[----:B------:R-:W-:Y:S01]  /*3050*/  UIADD3 UR50, UR4, 0x302, URZ ;  /* 0x0000030204327890 */ /* 0x000fe2000fffe03f */
[----:B------:R-:W-:Y:S01]  /*3060*/  UMOV UR51, 0x40000040 ;  /* 0x4000004000337882 */ /* 0x000fe20000000000 */
[----:B------:R-:W-:Y:S02]  /*3070*/  WARPGROUP.DEPBAR.LE gsb0, 0x0 ;  /* 0x00008000000079c5 */ /* 0x000fe40000010000 */
[----:B------:R-:W-:-:S06]  /*3080*/  WARPGROUP.ARRIVE ;  /* 0x00000000000079c5 */ /* 0x000fcc0000000000 */
[----:B------:R-:W-:Y:S01]  /*3090*/  HGMMA.64x16x16.F32 R136, gdesc[UR48], R136, gsb0 ;  /* 0x00200000308879f0 */ /* 0x000fe20008000888 */
[----:B------:R-:W-:Y:S01]  /*30a0*/  UIADD3 UR54, UR4, 0x382, URZ ;  /* 0x0000038204367890 */ /* 0x000fe2000fffe03f */
[----:B------:R-:W-:Y:S01]  /*30b0*/  UMOV UR52, UR20 ;  /* 0x0000001400347c82 */ /* 0x000fe20008000000 */
[----:B------:R-:W-:Y:S01]  /*30c0*/  UMOV UR53, UR21 ;  /* 0x0000001500357c82 */ /* 0x000fe20008000000 */
        /* <DEDUP_REMOVED lines=26> */
[----:B------:R-:W-:-:S06]  /*3270*/  UMOV UR33, 0x40000040 ;  /* 0x4000004000217882 */ /* 0x000fcc0000000000 */
[----:B------:R-:W-:Y:S01]  /*3280*/  UMOV UR32, UR6 ;  /* 0x0000000600207c82 */ /* 0x000fe20008000000 */
[----:B------:R-:W-:Y:S02]  /*3290*/  WARPGROUP.DEPBAR.LE gsb0, 0x0 ;  /* 0x00008000000079c5 */ /* 0x000fe40000010000 */
[----:B------:R-:W-:-:S06]  /*32a0*/  WARPGROUP.ARRIVE ;  /* 0x00000000000079c5 */ /* 0x000fcc0000000000 */
[----:B------:R-:W-:Y:S01]  /*32b0*/  HGMMA.64x16x16.F32 R32, gdesc[UR32], R32, gsb0 ;  /* 0x00200000202079f0 */ /* 0x000fe20008000820 */
[----:B------:R-:W-:Y:S01]  /*32c0*/  UMOV UR40, UR32 ;  /* 0x0000002000287c82 */ /* 0x000fe20008000000 */
[----:B------:R-:W-:Y:S01]  /*32d0*/  UMOV UR41, UR33 ;  /* 0x0000002100297c82 */ /* 0x000fe20008000000 */
[----:B------:R-:W-:Y:S02]  /*32e0*/  WARPGROUP.DEPBAR.LE gsb0, 0x0 ;  /* 0x00008000000079c5 */ /* 0x000fe40000010000 */
[----:B------:R-:W-:-:S06]  /*32f0*/  WARPGROUP.ARRIVE ;  /* 0x00000000000079c5 */ /* 0x000fcc0000000000 */
[----:B------:R-:W-:Y:S01]  /*3300*/  HGMMA.64x16x16.F32 R56, gdesc[UR40], R56, gsb0 ;  /* 0x00200000283879f0 */ /* 0x000fe20008000838 */
[----:B------:R-:W-:Y:S01]  /*3310*/  UMOV UR44, UR32 ;  /* 0x00000020002c7c82 */ /* 0x000fe20008000000 */
[----:B------:R-:W-:Y:S01]  /*3320*/  UMOV UR45, UR33 ;  /* 0x00000021002d7c82 */ /* 0x000fe20008000000 */
        /* <DEDUP_REMOVED lines=44> */
[----:B------:R-:W-:Y:S01]  /*35f0*/  IMAD.MOV.U32 R168, RZ, RZ, R171 ;  /* 0x000000ffffa87224 */ /* 0x000fe200078e00ab */
[----:B------:R-:W-:Y:S01]  /*3600*/  MOV R170, R173 ;  /* 0x000000ad00aa7202 */ /* 0x000fe20000000f00 */
[----:B------:R-:W-:Y:S02]  /*3610*/  IMAD.MOV.U32 R169, RZ, RZ, R172 ;  /* 0x000000ffffa97224 */ /* 0x000fe400078e00ac */
[----:B------:R-:W-:Y:S02]  /*3620*/  IMAD.MOV.U32 R171, RZ, RZ, R174 ;  /* 0x000000ffffab7224 */ /* 0x000fe400078e00ae */
[----:B------:R-:W-:Y:S01]  /*3630*/  IMAD.MOV.U32 R172, RZ, RZ, R175 ;  /* 0x000000ffffac7224 */ /* 0x000fe200078e00af */
[----:B------:R-:W-:Y:S01]  /*3640*/  MOV R175, R233 ;  /* 0x000000e900af7202 */ /* 0x000fe20000000f00 */
[----:B------:R-:W-:Y:S02]  /*3650*/  IMAD.MOV.U32 R173, RZ, RZ, R235 ;  /* 0x000000ffffad7224 */ /* 0x000fe400078e00eb */
[----:B------:R-:W-:Y:S01]  /*3660*/  IMAD.MOV.U32 R174, RZ, RZ, R234 ;  /* 0x000000ffffae7224 */ /* 0x000fe200078e00ea */
[----:B------:R-:W-:Y:S01]  /*3670*/  UMOV UR20, UR32 ;  /* 0x0000002000147c82 */ /* 0x000fe20008000000 */
[----:B------:R-:W-:Y:S01]  /*3680*/  UMOV UR21, UR33 ;  /* 0x0000002100157c82 */ /* 0x000fe20008000000 */
[----:B------:R-:W-:-:S03]  /*3690*/  WARPGROUP.DEPBAR.LE gsb0, 0x0 ;  /* 0x00008000000079c5 */ /* 0x000fc60000010000 */
        /* <DEDUP_REMOVED lines=10> */
[----:B------:R-:W-:Y:S04]  /*3740*/  STL.64 [R1+0xa0], R168 ;  /* 0x0000a0a801007387 */ /* 0x000fe80000100a00 */
[----:B------:R-:W-:Y:S01]  /*3750*/  STL.64 [R1+0xa8], R170 ;  /* 0x0000a8aa01007387 */ /* 0x000fe20000100a00 */
[----:B------:R-:W-:Y:S02]  /*3760*/  WARPGROUP.DEPBAR.LE gsb0, 0x0 ;  /* 0x00008000000079c5 */ /* 0x000fe40000010000 */
[----:B------:R-:W-:-:S06]  /*3770*/  WARPGROUP.ARRIVE ;  /* 0x00000000000079c5 */ /* 0x000fcc0000000000 */
[----:B------:R-:W-:Y:S01]  /*3780*/  HGMMA.64x16x16.F32 R216, gdesc[UR8], R216, gsb0 ;  /* 0x0020000008d879f0 */ /* 0x000fe200080008d8 */
[----:B------:R-:W-:Y:S04]  /*3790*/  STL.64 [R1+0xb0], R172 ;  /* 0x0000b0ac01007387 */ /* 0x000fe80000100a00 */
[----:B------:R0:W-:Y:S04]  /*37a0*/  STL.64 [R1+0xb8], R174 ;  /* 0x0000b8ae01007387 */ /* 0x0001e80000100a00 */
[----:B0-----:R-:W2:Y:S04]  /*37b0*/  LDL.LU.64 R174, [R1+0x2f8] ;  /* 0x0002f80001ae7983 */ /* 0x001ea80000300a00 */
[----:B------:R-:W2:Y:S04]  /*37c0*/  LDL.LU.64 R172, [R1+0x2f0] ;  /* 0x0002f00001ac7983 */ /* 0x000ea80000300a00 */
[----:B------:R-:W2:Y:S04]  /*37d0*/  LDL.LU.64 R170, [R1+0x2e8] ;  /* 0x0002e80001aa7983 */ /* 0x000ea80000300a00 */
[----:B------:R-:W2:Y:S04]  /*37e0*/  LDL.LU.64 R168, [R1+0x2e0] ;  /* 0x0002e00001a87983 */ /* 0x000ea80000300a00 */
[----:B------:R-:W-:Y:S04]  /*37f0*/  STL.64 [R1+0x80], R192 ;  /* 0x000080c001007387 */ /* 0x000fe80000100a00 */
[----:B------:R-:W-:Y:S04]  /*3800*/  STL.64 [R1+0x88], R194 ;  /* 0x000088c201007387 */ /* 0x000fe80000100a00 */
[----:B------:R-:W-:Y:S04]  /*3810*/  STL.64 [R1+0x90], R196 ;  /* 0x000090c401007387 */ /* 0x000fe80000100a00 */
[----:B------:R0:W-:Y:S01]  /*3820*/  STL.64 [R1+0x98], R198 ;  /* 0x000098c601007387 */ /* 0x0001e20000100a00 */
[----:B------:R-:W-:-:S03]  /*3830*/  WARPGROUP.DEPBAR.LE gsb0, 0x0 ;  /* 0x00008000000079c5 */ /* 0x000fc60000010000 */
[----:B0-----:R-:W3:Y:S04]  /*3840*/  LDL.LU.64 R198, [R1+0x2d8] ;  /* 0x0002d80001c67983 */ /* 0x001ee80000300a00 */
[----:B------:R-:W3:Y:S04]  /*3850*/  LDL.LU.64 R196, [R1+0x2d0] ;  /* 0x0002d00001c47983 */ /* 0x000ee80000300a00 */
[----:B------:R-:W3:Y:S04]  /*3860*/  LDL.LU.64 R194, [R1+0x2c8] ;  /* 0x0002c80001c27983 */ /* 0x000ee80000300a00 */
[----:B------:R-:W3:Y:S04]  /*3870*/  LDL.LU.64 R192, [R1+0x2c0] ;  /* 0x0002c00001c07983 */ /* 0x000ee80000300a00 */
        /* <DEDUP_REMOVED lines=18> */
[----:B----4-:R-:W-:-:S06]  /*39a0*/  WARPGROUP.ARRIVE ;  /* 0x00000000000079c5 */ /* 0x010fcc0000000000 */
[----:B------:R-:W-:Y:S03]  /*39b0*/  HGMMA.64x16x16.F32 R216, gdesc[UR12], R216, gsb0 ;  /* 0x002000000cd879f0 */ /* 0x000fe600080008d8 */
[----:B------:R-:W-:Y:S02]  /*39c0*/  WARPGROUP.DEPBAR.LE gsb0, 0x0 ;  /* 0x00008000000079c5 */ /* 0x000fe40000010000 */
[----:B---3--:R-:W-:-:S06]  /*39d0*/  WARPGROUP.ARRIVE ;  /* 0x00000000000079c5 */ /* 0x008fcc0000000000 */
[----:B------:R-:W-:Y:S03]  /*39e0*/  HGMMA.64x16x16.F32 R192, gdesc[UR16], R192, gsb0 ;  /* 0x0020000010c079f0 */ /* 0x000fe600080008c0 */
[----:B------:R-:W-:Y:S02]  /*39f0*/  WARPGROUP.DEPBAR.LE gsb0, 0x0 ;  /* 0x00008000000079c5 */ /* 0x000fe40000010000 */
[----:B--2---:R-:W-:-:S06]  /*3a00*/  WARPGROUP.ARRIVE ;  /* 0x00000000000079c5 */ /* 0x004fcc0000000000 */
[----:B------:R-:W-:Y:S03]  /*3a10*/  HGMMA.64x16x16.F32 R168, gdesc[UR24], R168, gsb0 ;  /* 0x0020000018a879f0 */ /* 0x000fe600080008a8 */
[----:B------:R-:W-:Y:S02]  /*3a20*/  WARPGROUP.DEPBAR.LE gsb0, 0x0 ;  /* 0x00008000000079c5 */ /* 0x000fe40000010000 */
[----:B------:R-:W-:-:S06]  /*3a30*/  WARPGROUP.ARRIVE ;  /* 0x00000000000079c5 */ /* 0x000fcc0000000000 */
[----:B------:R-:W-:Y:S01]  /*3a40*/  HGMMA.64x16x16.F32 R144, gdesc[UR28], R144, gsb0 ;  /* 0x002000001c9079f0 */ /* 0x000fe20008000890 */
[----:B------:R-:W-:Y:S02]  /*3a50*/  STL.64 [R1+0x258], R222 ;  /* 0x000258de01007387 */ /* 0x000fe40000100a00 */
[----:B------:R-:W-:Y:S02]  /*3a60*/  WARPGROUP.DEPBAR.LE gsb0, 0x0 ;  /* 0x00008000000079c5 */ /* 0x000fe40000010000 */
[----:B------:R-:W-:-:S06]  /*3a70*/  WARPGROUP.ARRIVE ;  /* 0x00000000000079c5 */ /* 0x000fcc0000000000 */
[----:B------:R-:W-:Y:S01]  /*3a80*/  HGMMA.64x16x16.F32 R120, gdesc[UR48], R120, gsb0 ;  /* 0x00200000307879f0 */ /* 0x000fe20008000878 */
[----:B------:R-:W-:Y:S04]  /*3a90*/  STL.64 [R1+0x250], R220 ;  /* 0x000250dc01007387 */ /* 0x000fe80000100a00 */
[----:B------:R-:W-:Y:S04]  /*3aa0*/  STL.64 [R1+0x248], R218 ;  /* 0x000248da01007387 */ /* 0x000fe80000100a00 */
[----:B------:R0:W-:Y:S04]  /*3ab0*/  STL.64 [R1+0x240], R216 ;  /* 0x000240d801007387 */ /* 0x0001e80000100a00 */
[----:B0-----:R-:W2:Y:S04]  /*3ac0*/  LDL.LU.64 R216, [R1+0x60] ;  /* 0x0000600001d87983 */ /* 0x001ea80000300a00 */
[----:B------:R-:W2:Y:S04]  /*3ad0*/  LDL.LU.64 R218, [R1+0x68] ;  /* 0x0000680001da7983 */ /* 0x000ea80000300a00 */
[----:B------:R-:W2:Y:S04]  /*3ae0*/  LDL.LU.64 R220, [R1+0x70] ;  /* 0x0000700001dc7983 */ /* 0x000ea80000300a00 */
[----:B------:R-:W2:Y:S01]  /*3af0*/  LDL.LU.64 R222, [R1+0x78] ;  /* 0x0000780001de7983 */ /* 0x000ea20000300a00 */
[----:B------:R-:W-:Y:S01]  /*3b00*/  UMOV UR52, UR20 ;  /* 0x0000001400347c82 */ /* 0x000fe20008000000 */
[----:B------:R-:W-:Y:S01]  /*3b10*/  UMOV UR53, UR21 ;  /* 0x0000001500357c82 */ /* 0x000fe20008000000 */
[----:B------:R-:W-:-:S02]  /*3b20*/  WARPGROUP.DEPBAR.LE gsb0, 0x0 ;  /* 0x00008000000079c5 */ /* 0x000fc40000010000 */
        /* <DEDUP_REMOVED lines=16> */
[----:B------:R-:W-:Y:S04]  /*3c30*/  STL [R1+0x238], R196 ;  /* 0x000238c401007387 */ /* 0x000fe80000100800 */
[----:B------:R-:W-:Y:S01]  /*3c40*/  STL [R1+0x234], R197 ;  /* 0x000234c501007387 */ /* 0x000fe20000100800 */
[----:B------:R-:W-:-:S02]  /*3c50*/  WARPGROUP.DEPBAR.LE gsb0, 0x0 ;  /* 0x00008000000079c5 */ /* 0x000fc40000010000 */
[----:B------:R-:W-:-:S06]  /*3c60*/  WARPGROUP.ARRIVE ;  /* 0x00000000000079c5 */ /* 0x000fcc0000000000 */
[----:B------:R-:W-:Y:S01]  /*3c70*/  HGMMA.64x16x16.F32 R24, gdesc[UR8], R24, gsb0 ;  /* 0x00200000081879f0 */ /* 0x000fe20008000818 */
[----:B------:R-:W-:Y:S04]  /*3c80*/  STL [R1+0x230], R198 ;  /* 0x000230c601007387 */ /* 0x000fe80000100800 */
[----:B------:R-:W-:Y:S04]  /*3c90*/  STL [R1+0x22c], R199 ;  /* 0x00022cc701007387 */ /* 0x000fe80000100800 */
[----:B------:R0:W-:Y:S04]  /*3ca0*/  STL [R1+0x228], R168 ;  /* 0x000228a801007387 */ /* 0x0001e80000100800 */
[----:B------:R1:W-:Y:S04]  /*3cb0*/  STL [R1+0x224], R169 ;  /* 0x000224a901007387 */ /* 0x0003e80000100800 */
[----:B------:R3:W-:Y:S04]  /*3cc0*/  STL [R1+0x220], R170 ;  /* 0x000220aa01007387 */ /* 0x0007e80000100800 */
[----:B------:R-:W-:Y:S04]  /*3cd0*/  STL [R1+0x21c], R171 ;  /* 0x00021cab01007387 */ /* 0x000fe80000100800 */
[----:B------:R4:W-:Y:S01]  /*3ce0*/  STL [R1+0x218], R172 ;  /* 0x000218ac01007387 */ /* 0x0009e20000100800 */
[----:B0-----:R-:W-:-:S03]  /*3cf0*/  IMAD.MOV.U32 R168, RZ, RZ, R232 ;  /* 0x000000ffffa87224 */ /* 0x001fc600078e00e8 */
[----:B------:R0:W-:Y:S01]  /*3d00*/  STL [R1+0x214], R173 ;  /* 0x000214ad01007387 */ /* 0x0001e20000100800 */
[----:B-1----:R-:W-:-:S03]  /*3d10*/  IMAD.MOV.U32 R169, RZ, RZ, R15 ;  /* 0x000000ffffa97224 */ /* 0x002fc600078e000f */
[----:B------:R1:W-:Y:S01]  /*3d20*/  STL [R1+0x210], R174 ;  /* 0x000210ae01007387 */ /* 0x0003e20000100800 */
[----:B---3--:R-:W-:Y:S01]  /*3d30*/  IMAD.MOV.U32 R170, RZ, RZ, R14 ;  /* 0x000000ffffaa7224 */ /* 0x008fe200078e000e */
[----:B----4-:R-:W-:Y:S01]  /*3d40*/  MOV R172, R12 ;  /* 0x0000000c00ac7202 */ /* 0x010fe20000000f00 */
[----:B------:R-:W-:Y:S01]  /*3d50*/  IMAD.MOV.U32 R171, RZ, RZ, R13 ;  /* 0x000000ffffab7224 */ /* 0x000fe200078e000d */
[----:B------:R3:W-:Y:S01]  /*3d60*/  STL [R1+0x20c], R175 ;  /* 0x00020caf01007387 */ /* 0x0007e20000100800 */
[----:B0-----:R-:W-:Y:S01]  /*3d70*/  IMAD.MOV.U32 R173, RZ, RZ, R3 ;  /* 0x000000ffffad7224 */ /* 0x001fe200078e0003 */
[----:B------:R-:W-:Y:S01]  /*3d80*/  UIADD3 UR7, UR5, 0x4, URZ ;  /* 0x0000000405077890 */ /* 0x000fe2000fffe03f */
[----:B-1----:R-:W-:Y:S01]  /*3d90*/  IMAD.MOV.U32 R174, RZ, RZ, R2 ;  /* 0x000000ffffae7224 */ /* 0x002fe200078e0002 */
[----:B------:R-:W-:Y:S01]  /*3da0*/  UIADD3 UR6, UR4, 0x4, URZ ;  /* 0x0000000404067890 */ /* 0x000fe2000fffe03f */
[----:B---3--:R-:W-:Y:S01]  /*3db0*/  IMAD.MOV.U32 R175, RZ, RZ, R0 ;  /* 0x000000ffffaf7224 */ /* 0x008fe200078e0000 */
[----:B------:R-:W-:-:S05]  /*3dc0*/  WARPGROUP.DEPBAR.LE gsb0, 0x0 ;  /* 0x00008000000079c5 */ /* 0x000fca0000010000 */
[----:B------:R-:W-:Y:S01]  /*3dd0*/  WARPGROUP.ARRIVE ;  /* 0x00000000000079c5 */ /* 0x000fe20000000000 */
[----:B------:R-:W-:Y:S01]  /*3de0*/  UMOV UR32, UR7 ;  /* 0x0000000700207c82 */ /* 0x000fe20008000000 */
[----:B------:R-:W-:Y:S01]  /*3df0*/  UMOV UR33, 0x40000040 ;  /* 0x4000004000217882 */ /* 0x000fe20000000000 */
[----:B------:R-:W-:Y:S01]  /*3e00*/  UMOV UR34, UR6 ;  /* 0x0000000600227c82 */ /* 0x000fe20008000000 */
[----:B------:R-:W-:Y:S02]  /*3e10*/  UMOV UR35, 0x40000040 ;  /* 0x4000004000237882 */ /* 0x000fe40000000000 */
[----:B------:R-:W-:Y:S01]  /*3e20*/  HGMMA.64x16x16.F32 R168, gdesc[UR32], R168, gsb0 ;  /* 0x0020000020a879f0 */ /* 0x000fe200080008a8 */
[----:B------:R-:W-:Y:S01]  /*3e30*/  UIADD3 UR14, UR4, 0x84, URZ ;  /* 0x00000084040e7890 */ /* 0x000fe2000fffe03f */
[----:B------:R-:W-:Y:S01]  /*3e40*/  UMOV UR12, UR32 ;  /* 0x00000020000c7c82 */ /* 0x000fe20008000000 */
[----:B------:R-:W-:Y:S01]  /*3e50*/  UMOV UR13, UR33 ;  /* 0x00000021000d7c82 */ /* 0x000fe20008000000 */
[----:B------:R-:W-:Y:S01]  /*3e60*/  UMOV UR15, 0x40000040 ;  /* 0x40000040000f7882 */ /* 0x000fe20000000000 */
[----:B------:R-:W-:-:S02]  /*3e70*/  WARPGROUP.DEPBAR.LE gsb0, 0x0 ;  /* 0x00008000000079c5 */ /* 0x000fc40000010000 */
[----:B--2---:R-:W-:-:S06]  /*3e80*/  WARPGROUP.ARRIVE ;  /* 0x00000000000079c5 */ /* 0x004fcc0000000000 */
        /* <DEDUP_REMOVED lines=87> */
[----:B------:R-:W-:Y:S04]  /*4400*/  STL [R1+0x208], R148 ;  /* 0x0002089401007387 */ /* 0x000fe80000100800 */
[----:B------:R-:W-:Y:S04]  /*4410*/  STL [R1+0x204], R149 ;  /* 0x0002049501007387 */ /* 0x000fe80000100800 */
[----:B------:R-:W-:Y:S01]  /*4420*/  STL [R1+0x200], R150 ;  /* 0x0002009601007387 */ /* 0x000fe20000100800 */
[----:B------:R-:W-:-:S02]  /*4430*/  WARPGROUP.DEPBAR.LE gsb0, 0x0 ;  /* 0x00008000000079c5 */ /* 0x000fc40000010000 */
[----:B------:R-:W-:-:S06]  /*4440*/  WARPGROUP.ARRIVE ;  /* 0x00000000000079c5 */ /* 0x000fcc0000000000 */
[----:B------:R-:W-:Y:S01]  /*4450*/  HGMMA.64x16x16.F32 R128, gdesc[UR44], R128, gsb0 ;  /* 0x002000002c8079f0 */ /* 0x000fe20008000880 */
[----:B------:R-:W-:Y:S04]  /*4460*/  STL [R1+0x1fc], R151 ;  /* 0x0001fc9701007387 */ /* 0x000fe80000100800 */
[----:B------:R-:W-:Y:S04]  /*4470*/  STL.64 [R1+0x278], R126 ;  /* 0x0002787e01007387 */ /* 0x000fe80000100a00 */
[----:B------:R-:W-:Y:S04]  /*4480*/  STL.64 [R1+0x270], R124 ;  /* 0x0002707c01007387 */ /* 0x000fe80000100a00 */
[----:B------:R-:W-:Y:S04]  /*4490*/  STL.64 [R1+0x268], R122 ;  /* 0x0002687a01007387 */ /* 0x000fe80000100a00 */
[----:B------:R-:W-:Y:S04]  /*44a0*/  STL.64 [R1+0x260], R120 ;  /* 0x0002607801007387 */ /* 0x000fe80000100a00 */
[----:B------:R-:W-:Y:S04]  /*44b0*/  STL.64 [R1+0x298], R102 ;  /* 0x0002986601007387 */ /* 0x000fe80000100a00 */
[----:B------:R-:W-:Y:S04]  /*44c0*/  STL.64 [R1+0x290], R100 ;  /* 0x0002906401007387 */ /* 0x000fe80000100a00 */
[----:B------:R-:W-:Y:S04]  /*44d0*/  STL.64 [R1+0x288], R98 ;  /* 0x0002886201007387 */ /* 0x000fe80000100a00 */
[----:B------:R0:W-:Y:S04]  /*44e0*/  STL.64 [R1+0x280], R96 ;  /* 0x0002806001007387 */ /* 0x0001e80000100a00 */
[----:B------:R-:W-:Y:S04]  /*44f0*/  STL.64 [R1+0xc0], R168 ;  /* 0x0000c0a801007387 */ /* 0x000fe80000100a00 */
[----:B------:R-:W-:Y:S04]  /*4500*/  STL.64 [R1+0xc8], R170 ;  /* 0x0000c8aa01007387 */ /* 0x000fe80000100a00 */
[----:B------:R1:W-:Y:S04]  /*4510*/  STL.64 [R1+0xd0], R172 ;  /* 0x0000d0ac01007387 */ /* 0x0003e80000100a00 */
[----:B------:R2:W-:Y:S04]  /*4520*/  STL.64 [R1+0xd8], R174 ;  /* 0x0000d8ae01007387 */ /* 0x0005e80000100a00 */
[----:B0-----:R-:W3:Y:S04]  /*4530*/  LDL.LU.64 R96, [R1+0xa0] ;  /* 0x0000a00001607983 */ /* 0x001ee80000300a00 */
[----:B------:R-:W3:Y:S04]  /*4540*/  LDL.LU.64 R98, [R1+0xa8] ;  /* 0x0000a80001627983 */ /* 0x000ee80000300a00 */
[----:B------:R-:W3:Y:S04]  /*4550*/  LDL.LU.64 R100, [R1+0xb0] ;  /* 0x0000b00001647983 */ /* 0x000ee80000300a00 */
[----:B------:R-:W3:Y:S01]  /*4560*/  LDL.LU.64 R102, [R1+0xb8] ;  /* 0x0000b80001667983 */ /* 0x000ee20000300a00 */
[----:B------:R-:W-:-:S02]  /*4570*/  WARPGROUP.DEPBAR.LE gsb0, 0x0 ;  /* 0x00008000000079c5 */ /* 0x000fc40000010000 */
[----:B------:R-:W-:Y:S01]  /*4580*/  WARPGROUP.ARRIVE ;  /* 0x00000000000079c5 */ /* 0x000fe20000000000 */
[----:B------:R-:W-:Y:S01]  /*4590*/  UMOV UR28, UR52 ;  /* 0x00000034001c7c82 */ /* 0x000fe20008000000 */
[----:B------:R-:W-:Y:S01]  /*45a0*/  UMOV UR29, UR53 ;  /* 0x00000035001d7c82 */ /* 0x000fe20008000000 */
[----:B------:R-:W4:Y:S03]  /*45b0*/  LDL.LU.64 R120, [R1+0x80] ;  /* 0x0000800001787983 */ /* 0x000f260000300a00 */
[----:B------:R-:W-:Y:S01]  /*45c0*/  HGMMA.64x16x16.F32 R152, gdesc[UR28], R152, gsb0 ;  /* 0x002000001c9879f0 */ /* 0x000fe20008000898 */
[----:B------:R-:W4:Y:S04]  /*45d0*/  LDL.LU.64 R122, [R1+0x88] ;  /* 0x00008800017a7983 */ /* 0x000f280000300a00 */
[----:B------:R-:W4:Y:S04]  /*45e0*/  LDL.LU.64 R124, [R1+0x90] ;  /* 0x00009000017c7983 */ /* 0x000f280000300a00 */
[----:B------:R-:W4:Y:S01]  /*45f0*/  LDL.LU.64 R126, [R1+0x98] ;  /* 0x00009800017e7983 */ /* 0x000f220000300a00 */
[----:B------:R-:W-:Y:S01]  /*4600*/  UMOV UR24, UR52 ;  /* 0x0000003400187c82 */ /* 0x000fe20008000000 */
[----:B------:R-:W-:Y:S01]  /*4610*/  UMOV UR25, UR53 ;  /* 0x0000003500197c82 */ /* 0x000fe20008000000 */
[----:B------:R-:W-:-:S02]  /*4620*/  WARPGROUP.DEPBAR.LE gsb0, 0x0 ;  /* 0x00008000000079c5 */ /* 0x000fc40000010000 */
[----:B------:R-:W-:-:S06]  /*4630*/  WARPGROUP.ARRIVE ;  /* 0x00000000000079c5 */ /* 0x000fcc0000000000 */
[----:B------:R-:W-:Y:S01]  /*4640*/  HGMMA.64x16x16.F32 R176, gdesc[UR24], R176, gsb0 ;  /* 0x0020000018b079f0 */ /* 0x000fe200080008b0 */
[----:B-1----:R-:W-:Y:S01]  /*4650*/  IMAD.MOV.U32 R172, RZ, RZ, R216 ;  /* 0x000000ffffac7224 */ /* 0x002fe200078e00d8 */
[----:B------:R-:W-:Y:S01]  /*4660*/  MOV R173, R217 ;  /* 0x000000d900ad7202 */ /* 0x000fe20000000f00 */
[----:B--2---:R-:W-:Y:S01]  /*4670*/  IMAD.MOV.U32 R174, RZ, RZ, R218 ;  /* 0x000000ffffae7224 */ /* 0x004fe200078e00da */
[----:B------:R-:W2:Y:S01]  /*4680*/  LDL.LU.64 R216, [R1+0x20] ;  /* 0x0000200001d87983 */ /* 0x000ea20000300a00 */
[----:B------:R-:W-:Y:S01]  /*4690*/  IMAD.MOV.U32 R175, RZ, RZ, R219 ;  /* 0x000000ffffaf7224 */ /* 0x000fe200078e00db */
[----:B------:R-:W-:Y:S01]  /*46a0*/  MOV R150, R222 ;  /* 0x000000de00967202 */ /* 0x000fe20000000f00 */
[----:B------:R-:W-:Y:S01]  /*46b0*/  IMAD.MOV.U32 R148, RZ, RZ, R220 ;  /* 0x000000ffff947224 */ /* 0x000fe200078e00dc */
[----:B------:R-:W2:Y:S01]  /*46c0*/  LDL.LU.64 R218, [R1+0x28] ;  /* 0x0000280001da7983 */ /* 0x000ea20000300a00 */
[----:B------:R-:W-:Y:S02]  /*46d0*/  IMAD.MOV.U32 R149, RZ, RZ, R221 ;  /* 0x000000ffff957224 */ /* 0x000fe400078e00dd */
[----:B------:R-:W-:Y:S01]  /*46e0*/  IMAD.MOV.U32 R151, RZ, RZ, R223 ;  /* 0x000000ffff977224 */ /* 0x000fe200078e00df */
        /* <DEDUP_REMOVED lines=20> */
[----:B---3--:R-:W-:-:S06]  /*4830*/  WARPGROUP.ARRIVE ;  /* 0x00000000000079c5 */ /* 0x008fcc0000000000 */
[----:B------:R-:W-:Y:S01]  /*4840*/  HGMMA.64x16x16.F32 R96, gdesc[UR32], R96, gsb0 ;  /* 0x00200000206079f0 */ /* 0x000fe20008000860 */
[----:B------:R-:W-:Y:S01]  /*4850*/  UIADD3 UR6, UR5, 0x804, URZ ;  /* 0x0000080405067890 */ /* 0x000fe2000fffe03f */
[----:B------:R-:W-:-:S06]  /*4860*/  UMOV UR33, 0x40000040 ;  /* 0x4000004000217882 */ /* 0x000fcc0000000000 */
[----:B------:R-:W-:Y:S01]  /*4870*/  UMOV UR32, UR6 ;  /* 0x0000000600207c82 */ /* 0x000fe20008000000 */
[----:B------:R-:W-:Y:S02]  /*4880*/  WARPGROUP.DEPBAR.LE gsb0, 0x0 ;  /* 0x00008000000079c5 */ /* 0x000fe40000010000 */
[----:B----4-:R-:W-:-:S06]  /*4890*/  WARPGROUP.ARRIVE ;  /* 0x00000000000079c5 */ /* 0x010fcc0000000000 */
[----:B------:R-:W-:Y:S01]  /*48a0*/  HGMMA.64x16x16.F32 R120, gdesc[UR32], R120, gsb0 ;  /* 0x00200000207879f0 */ /* 0x000fe20008000878 */
[----:B------:R-:W-:Y:S01]  /*48b0*/  UMOV UR12, UR32 ;  /* 0x00000020000c7c82 */ /* 0x000fe20008000000 */
[----:B------:R-:W-:Y:S01]  /*48c0*/  UMOV UR13, UR33 ;  /* 0x00000021000d7c82 */ /* 0x000fe20008000000 */
[----:B------:R-:W-:Y:S01]  /*48d0*/  STL [R1+0x1f8], R211 ;  /* 0x0001f8d301007387 */ /* 0x000fe20000100800 */
[----:B------:R-:W-:Y:S02]  /*48e0*/  WARPGROUP.DEPBAR.LE gsb0, 0x0 ;  /* 0x00008000000079c5 */ /* 0x000fe40000010000 */
[----:B--2---:R-:W-:-:S06]  /*48f0*/  WARPGROUP.ARRIVE ;  /* 0x00000000000079c5 */ /* 0x004fcc0000000000 */
[----:B------:R-:W-:Y:S01]  /*4900*/  HGMMA.64x16x16.F32 R216, gdesc[UR12], R216, gsb0 ;  /* 0x002000000cd879f0 */ /* 0x000fe200080008d8 */
[----:B------:R-:W-:Y:S01]  /*4910*/  STL [R1+0x1f4], R212 ;  /* 0x0001f4d401007387 */ /* 0x000fe20000100800 */
[----:B------:R-:W-:Y:S01]  /*4920*/  MOV R199, R7 ;  /* 0x0000000700c77202 */ /* 0x000fe20000000f00 */
[----:B------:R-:W-:Y:S02]  /*4930*/  IMAD.MOV.U32 R197, RZ, RZ, R5 ;  /* 0x000000ffffc57224 */ /* 0x000fe400078e0005 */
[----:B------:R-:W-:Y:S01]  /*4940*/  STL [R1+0x1f0], R213 ;  /* 0x0001f0d501007387 */ /* 0x000fe20000100800 */
[----:B------:R-:W-:Y:S01]  /*4950*/  IMAD.MOV.U32 R198, RZ, RZ, R6 ;  /* 0x000000ffffc67224 */ /* 0x000fe200078e0006 */
[----:B------:R-:W-:Y:S01]  /*4960*/  MOV R13, R103 ;  /* 0x00000067000d7202 */ /* 0x000fe20000000f00 */
[----:B------:R-:W-:Y:S01]  /*4970*/  IMAD.MOV.U32 R7, RZ, RZ, R20 ;  /* 0x000000ffff077224 */ /* 0x000fe200078e0014 */
[----:B------:R-:W-:Y:S01]  /*4980*/  STL [R1+0x1ec], R214 ;  /* 0x0001ecd601007387 */ /* 0x000fe20000100800 */
[----:B------:R-:W-:Y:S01]  /*4990*/  IMAD.MOV.U32 R14, RZ, RZ, R102 ;  /* 0x000000ffff0e7224 */ /* 0x000fe200078e0066 */
[----:B------:R-:W-:Y:S01]  /*49a0*/  MOV R6, R21 ;  /* 0x0000001500067202 */ /* 0x000fe20000000f00 */
[----:B------:R-:W-:Y:S01]  /*49b0*/  IMAD.MOV.U32 R5, RZ, RZ, R22 ;  /* 0x000000ffff057224 */ /* 0x000fe200078e0016 */
[----:B------:R0:W-:Y:S01]  /*49c0*/  STL [R1+0x1e8], R215 ;  /* 0x0001e8d701007387 */ /* 0x0001e20000100800 */
[----:B------:R-:W-:Y:S01]  /*49d0*/  IMAD.MOV.U32 R20, RZ, RZ, R100 ;  /* 0x000000ffff147224 */ /* 0x000fe200078e0064 */
[----:B------:R-:W-:Y:S01]  /*49e0*/  MOV R22, R98 ;  /* 0x0000006200167202 */ /* 0x000fe20000000f00 */
[----:B------:R-:W-:Y:S01]  /*49f0*/  IMAD.MOV.U32 R15, RZ, RZ, R101 ;  /* 0x000000ffff0f7224 */ /* 0x000fe200078e0065 */
[----:B------:R-:W2:Y:S01]  /*4a00*/  LDL.LU.64 R102, [R1+0x298] ;  /* 0x0002980001667983 */ /* 0x000ea20000300a00 */
[----:B------:R-:W-:-:S02]  /*4a10*/  IMAD.MOV.U32 R0, RZ, RZ, R23 ;  /* 0x000000ffff007224 */ /* 0x000fc400078e0017 */
[----:B------:R-:W-:Y:S01]  /*4a20*/  IMAD.MOV.U32 R21, RZ, RZ, R99 ;  /* 0x000000ffff157224 */ /* 0x000fe200078e0063 */
[----:B------:R-:W2:Y:S01]  /*4a30*/  LDL.LU.64 R100, [R1+0x290] ;  /* 0x0002900001647983 */ /* 0x000ea20000300a00 */
[----:B------:R-:W-:Y:S02]  /*4a40*/  IMAD.MOV.U32 R232, RZ, RZ, R96 ;  /* 0x000000ffffe87224 */ /* 0x000fe400078e0060 */
[----:B------:R-:W-:Y:S01]  /*4a50*/  IMAD.MOV.U32 R23, RZ, RZ, R97 ;  /* 0x000000ffff177224 */ /* 0x000fe200078e0061 */
[----:B------:R-:W2:Y:S01]  /*4a60*/  LDL.LU.64 R98, [R1+0x288] ;  /* 0x0002880001627983 */ /* 0x000ea20000300a00 */
[----:B------:R-:W-:Y:S01]  /*4a70*/  IMAD.MOV.U32 R234, RZ, RZ, R126 ;  /* 0x000000ffffea7224 */ /* 0x000fe200078e007e */
[----:B------:R-:W-:Y:S01]  /*4a80*/  MOV R12, R16 ;  /* 0x00000010000c7202 */ /* 0x000fe20000000f00 */
[----:B------:R-:W-:Y:S01]  /*4a90*/  IMAD.MOV.U32 R233, RZ, RZ, R127 ;  /* 0x000000ffffe97224 */ /* 0x000fe200078e007f */
[----:B------:R-:W2:Y:S01]  /*4aa0*/  LDL.LU.64 R96, [R1+0x280] ;  /* 0x0002800001607983 */ /* 0x000ea20000300a00 */
[----:B------:R-:W-:Y:S01]  /*4ab0*/  IMAD.MOV.U32 R196, RZ, RZ, R4 ;  /* 0x000000ffffc47224 */ /* 0x000fe200078e0004 */
[----:B------:R-:W-:Y:S01]  /*4ac0*/  MOV R2, R124 ;  /* 0x0000007c00027202 */ /* 0x000fe20000000f00 */
[----:B------:R-:W-:Y:S01]  /*4ad0*/  IMAD.MOV.U32 R169, RZ, RZ, R9 ;  /* 0x000000ffffa97224 */ /* 0x000fe200078e0009 */
[----:B------:R-:W3:Y:S01]  /*4ae0*/  LDL.LU.64 R126, [R1+0x278] ;  /* 0x00027800017e7983 */ /* 0x000ee20000300a00 */
[----:B------:R-:W-:-:S02]  /*4af0*/  IMAD.MOV.U32 R171, RZ, RZ, R11 ;  /* 0x000000ffffab7224 */ /* 0x000fc400078e000b */
[----:B------:R-:W-:Y:S02]  /*4b00*/  IMAD.MOV.U32 R235, RZ, RZ, R125 ;  /* 0x000000ffffeb7224 */ /* 0x000fe400078e007d */
[----:B------:R-:W-:Y:S01]  /*4b10*/  IMAD.MOV.U32 R168, RZ, RZ, R8 ;  /* 0x000000ffffa87224 */ /* 0x000fe200078e0008 */
[----:B------:R-:W3:Y:S01]  /*4b20*/  LDL.LU.64 R124, [R1+0x270] ;  /* 0x00027000017c7983 */ /* 0x000ee20000300a00 */
[----:B------:R-:W-:Y:S02]  /*4b30*/  IMAD.MOV.U32 R11, RZ, RZ, R17 ;  /* 0x000000ffff0b7224 */ /* 0x000fe400078e0011 */
[----:B------:R-:W-:Y:S02]  /*4b40*/  IMAD.MOV.U32 R9, RZ, RZ, R18 ;  /* 0x000000ffff097224 */ /* 0x000fe400078e0012 */
[----:B------:R-:W-:Y:S02]  /*4b50*/  IMAD.MOV.U32 R16, RZ, RZ, R122 ;  /* 0x000000ffff107224 */ /* 0x000fe400078e007a */
[----:B------:R-:W-:-:S02]  /*4b60*/  IMAD.MOV.U32 R4, RZ, RZ, R123 ;  /* 0x000000ffff047224 */ /* 0x000fc400078e007b */
[----:B------:R-:W-:Y:S01]  /*4b70*/  IMAD.MOV.U32 R170, RZ, RZ, R10 ;  /* 0x000000ffffaa7224 */ /* 0x000fe200078e000a */
[----:B------:R-:W3:Y:S01]  /*4b80*/  LDL.LU.64 R122, [R1+0x268] ;  /* 0x00026800017a7983 */ /* 0x000ee20000300a00 */
[----:B------:R-:W-:Y:S02]  /*4b90*/  IMAD.MOV.U32 R8, RZ, RZ, R19 ;  /* 0x000000ffff087224 */ /* 0x000fe400078e0013 */
[----:B------:R-:W-:Y:S01]  /*4ba0*/  IMAD.MOV.U32 R18, RZ, RZ, R120 ;  /* 0x000000ffff127224 */ /* 0x000fe200078e0078 */
[----:B------:R-:W-:Y:S02]  /*4bb0*/  WARPGROUP.DEPBAR.LE gsb0, 0x0 ;  /* 0x00008000000079c5 */ /* 0x000fe40000010000 */
[----:B------:R-:W-:Y:S01]  /*4bc0*/  IMAD.MOV.U32 R17, RZ, RZ, R121 ;  /* 0x000000ffff117224 */ /* 0x000fe200078e0079 */
[----:B------:R-:W-:Y:S01]  /*4bd0*/  MOV R10, R222 ;  /* 0x000000de000a7202 */ /* 0x000fe20000000f00 */
[----:B------:R-:W3:Y:S01]  /*4be0*/  LDL.LU.64 R120, [R1+0x260] ;  /* 0x0002600001787983 */ /* 0x000ee20000300a00 */
[----:B------:R-:W-:-:S02]  /*4bf0*/  IMAD.MOV.U32 R19, RZ, RZ, R223 ;  /* 0x000000ffff137224 */ /* 0x000fc400078e00df */
[----:B0-----:R-:W-:Y:S01]  /*4c00*/  IMAD.MOV.U32 R215, RZ, RZ, R220 ;  /* 0x000000ffffd77224 */ /* 0x001fe200078e00dc */
[----:B------:R-:W4:Y:S01]  /*4c10*/  LDL.LU.64 R222, [R1+0x258] ;  /* 0x0002580001de7983 */ /* 0x000f220000300a00 */
[----:B------:R-:W-:Y:S01]  /*4c20*/  IMAD.MOV.U32 R3, RZ, RZ, R221 ;  /* 0x000000ffff037224 */ /* 0x000fe200078e00dd */
[----:B------:R-:W-:Y:S01]  /*4c30*/  MOV R212, R217 ;  /* 0x000000d900d47202 */ /* 0x000fe20000000f00 */
[----:B------:R-:W-:Y:S01]  /*4c40*/  IMAD.MOV.U32 R213, RZ, RZ, R218 ;  /* 0x000000ffffd57224 */ /* 0x000fe200078e00da */
[----:B------:R-:W4:Y:S01]  /*4c50*/  LDL.LU.64 R220, [R1+0x250] ;  /* 0x0002500001dc7983 */ /* 0x000f220000300a00 */
[----:B------:R-:W-:Y:S02]  /*4c60*/  IMAD.MOV.U32 R214, RZ, RZ, R219 ;  /* 0x000000ffffd67224 */ /* 0x000fe400078e00db */
[----:B------:R-:W-:Y:S01]  /*4c70*/  IMAD.MOV.U32 R211, RZ, RZ, R216 ;  /* 0x000000ffffd37224 */ /* 0x000fe200078e00d8 */
[----:B------:R-:W4:Y:S04]  /*4c80*/  LDL.LU.64 R218, [R1+0x248] ;  /* 0x0002480001da7983 */ /* 0x000f280000300a00 */
[----:B------:R-:W4:Y:S01]  /*4c90*/  LDL.LU.64 R216, [R1+0x240] ;  /* 0x0002400001d87983 */ /* 0x000f220000300a00 */
[----:B------:R-:W-:Y:S01]  /*4ca0*/  UMOV UR16, UR32 ;  /* 0x0000002000107c82 */ /* 0x000fe20008000000 */
[----:B------:R-:W-:Y:S01]  /*4cb0*/  UMOV UR17, UR33 ;  /* 0x0000002100117c82 */ /* 0x000fe20008000000 */
[----:B----4-:R-:W-:-:S06]  /*4cc0*/  WARPGROUP.ARRIVE ;  /* 0x00000000000079c5 */ /* 0x010fcc0000000000 */
[----:B------:R-:W-:Y:S03]  /*4cd0*/  HGMMA.64x16x16.F32 R216, gdesc[UR16], R216, gsb0 ;  /* 0x0020000010d879f0 */ /* 0x000fe600080008d8 */
[----:B------:R-:W-:Y:S02]  /*4ce0*/  WARPGROUP.DEPBAR.LE gsb0, 0x0 ;  /* 0x00008000000079c5 */ /* 0x000fe40000010000 */
[----:B------:R-:W-:Y:S04]  /*4cf0*/  STL.64 [R1+0x160], R222 ;  /* 0x000160de01007387 */ /* 0x000fe80000100a00 */
[----:B------:R-:W-:Y:S04]  /*4d00*/  STL.64 [R1+0x158], R220 ;  /* 0x000158dc01007387 */ /* 0x000fe80000100a00 */
[----:B------:R0:W-:Y:S04]  /*4d10*/  STL.64 [R1+0x150], R218 ;  /* 0x000150da01007387 */ /* 0x0001e80000100a00 */
[----:B------:R1:W-:Y:S01]  /*4d20*/  STL.64 [R1+0x148], R216 ;  /* 0x000148d801007387 */ /* 0x0003e20000100a00 */
[----:B0-----:R-:W-:Y:S01]  /*4d30*/  IMAD.MOV.U32 R218, RZ, RZ, R198 ;  /* 0x000000ffffda7224 */ /* 0x001fe200078e00c6 */
[----:B------:R-:W-:Y:S01]  /*4d40*/  MOV R219, R199 ;  /* 0x000000c700db7202 */ /* 0x000fe20000000f00 */
[----:B-1----:R-:W-:-:S02]  /*4d50*/  IMAD.MOV.U32 R216, RZ, RZ, R196 ;  /* 0x000000ffffd87224 */ /* 0x002fc400078e00c4 */
[----:B------:R-:W4:Y:S01]  /*4d60*/  LDL.LU R196, [R1+0x238] ;  /* 0x0002380001c47983 */ /* 0x000f220000300800 */
[----:B------:R-:W-:-:S03]  /*4d70*/  IMAD.MOV.U32 R217, RZ, RZ, R197 ;  /* 0x000000ffffd97224 */ /* 0x000fc600078e00c5 */
[----:B------:R-:W4:Y:S04]  /*4d80*/  LDL.LU R197, [R1+0x234] ;  /* 0x0002340001c57983 */ /* 0x000f280000300800 */
[----:B------:R-:W4:Y:S04]  /*4d90*/  LDL.LU R198, [R1+0x230] ;  /* 0x0002300001c67983 */ /* 0x000f280000300800 */
[----:B------:R-:W4:Y:S01]  /*4da0*/  LDL.LU R199, [R1+0x22c] ;  /* 0x00022c0001c77983 */ /* 0x000f220000300800 */
[----:B------:R-:W-:Y:S01]  /*4db0*/  UMOV UR20, UR32 ;  /* 0x0000002000147c82 */ /* 0x000fe20008000000 */
[----:B------:R-:W-:Y:S01]  /*4dc0*/  UMOV UR21, UR33 ;  /* 0x0000002100157c82 */ /* 0x000fe20008000000 */
[----:B------:R-:W-:-:S02]  /*4dd0*/  IMAD.MOV.U32 R220, RZ, RZ, R168 ;  /* 0x000000ffffdc7224 */ /* 0x000fc400078e00a8 */
[----:B------:R-:W2:Y:S01]  /*4de0*/  LDL.LU R168, [R1+0x228] ;  /* 0x0002280001a87983 */ /* 0x000ea20000300800 */
[----:B------:R-:W-:Y:S02]  /*4df0*/  IMAD.MOV.U32 R221, RZ, RZ, R169 ;  /* 0x000000ffffdd7224 */ /* 0x000fe400078e00a9 */
[----:B------:R-:W-:Y:S01]  /*4e00*/  IMAD.MOV.U32 R222, RZ, RZ, R170 ;  /* 0x000000ffffde7224 */ /* 0x000fe200078e00aa */
[----:B------:R-:W2:Y:S01]  /*4e10*/  LDL.LU R169, [R1+0x224] ;  /* 0x0002240001a97983 */ /* 0x000ea20000300800 */
[----:B------:R-:W-:-:S03]  /*4e20*/  IMAD.MOV.U32 R223, RZ, RZ, R171 ;  /* 0x000000ffffdf7224 */ /* 0x000fc600078e00ab */
[----:B------:R-:W2:Y:S04]  /*4e30*/  LDL.LU R170, [R1+0x220] ;  /* 0x0002200001aa7983 */ /* 0x000ea80000300800 */
[----:B------:R-:W2:Y:S01]  /*4e40*/  LDL.LU R171, [R1+0x21c] ;  /* 0x00021c0001ab7983 */ /* 0x000ea20000300800 */
        /* <DEDUP_REMOVED lines=8> */
[----:B-1----:R-:W-:Y:S01]  /*4ed0*/  MOV R192, R172 ;  /* 0x000000ac00c07202 */ /* 0x002fe20000000f00 */
[----:B------:R-:W-:Y:S01]  /*4ee0*/  IMAD.MOV.U32 R193, RZ, RZ, R173 ;  /* 0x000000ffffc17224 */ /* 0x000fe200078e00ad */
[----:B------:R-:W2:Y:S01]  /*4ef0*/  LDL.LU R172, [R1+0x218] ;  /* 0x0002180001ac7983 */ /* 0x000ea20000300800 */
[----:B------:R-:W-:-:S03]  /*4f00*/  IMAD.MOV.U32 R195, RZ, RZ, R175 ;  /* 0x000000ffffc37224 */ /* 0x000fc600078e00af */
[----:B------:R-:W2:Y:S04]  /*4f10*/  LDL.LU R173, [R1+0x214] ;  /* 0x0002140001ad7983 */ /* 0x000ea80000300800 */
[----:B------:R-:W2:Y:S04]  /*4f20*/  LDL.LU R174, [R1+0x210] ;  /* 0x0002100001ae7983 */ /* 0x000ea80000300800 */
[----:B------:R-:W2:Y:S01]  /*4f30*/  LDL.LU R175, [R1+0x20c] ;  /* 0x00020c0001af7983 */ /* 0x000ea20000300800 */
[----:B------:R-:W-:Y:S01]  /*4f40*/  IMAD.MOV.U32 R196, RZ, RZ, R148 ;  /* 0x000000ffffc47224 */ /* 0x000fe200078e0094 */
[----:B------:R-:W-:Y:S01]  /*4f50*/  MOV R197, R149 ;  /* 0x0000009500c57202 */ /* 0x000fe20000000f00 */
[----:B------:R-:W-:Y:S01]  /*4f60*/  IMAD.MOV.U32 R198, RZ, RZ, R150 ;  /* 0x000000ffffc67224 */ /* 0x000fe200078e0096 */
[----:B------:R-:W4:Y:S01]  /*4f70*/  LDL.LU R148, [R1+0x208] ;  /* 0x0002080001947983 */ /* 0x000f220000300800 */
[----:B------:R-:W-:-:S03]  /*4f80*/  IMAD.MOV.U32 R199, RZ, RZ, R151 ;  /* 0x000000ffffc77224 */ /* 0x000fc600078e0097 */
[----:B------:R-:W4:Y:S04]  /*4f90*/  LDL.LU R149, [R1+0x204] ;  /* 0x0002040001957983 */ /* 0x000f280000300800 */
[----:B------:R-:W4:Y:S04]  /*4fa0*/  LDL.LU R150, [R1+0x200] ;  /* 0x0002000001967983 */ /* 0x000f280000300800 */
[----:B------:R-:W4:Y:S01]  /*4fb0*/  LDL.LU R151, [R1+0x1fc] ;  /* 0x0001fc0001977983 */ /* 0x000f220000300800 */
        /* <DEDUP_REMOVED lines=10> */
[----:B--2---:R-:W-:-:S06]  /*5060*/  WARPGROUP.ARRIVE ;  /* 0x00000000000079c5 */ /* 0x004fcc0000000000 */
[----:B------:R-:W-:Y:S03]  /*5070*/  HGMMA.64x16x16.F32 R168, gdesc[UR24], R168, gsb0 ;  /* 0x0020000018a879f0 */ /* 0x000fe600080008a8 */
[----:B------:R-:W-:Y:S02]  /*5080*/  WARPGROUP.DEPBAR.LE gsb0, 0x0 ;  /* 0x00008000000079c5 */ /* 0x000fe40000010000 */
[----:B----4-:R-:W-:-:S06]  /*5090*/  WARPGROUP.ARRIVE ;  /* 0x00000000000079c5 */ /* 0x010fcc0000000000 */
[----:B------:R-:W-:Y:S01]  /*50a0*/  HGMMA.64x16x16.F32 R144, gdesc[UR28], R144, gsb0 ;  /* 0x002000001c9079f0 */ /* 0x000fe20008000890 */
[----:B------:R-:W-:Y:S04]  /*50b0*/  STL.64 [R1+0x1a0], R174 ;  /* 0x0001a0ae01007387 */ /* 0x000fe80000100a00 */
[----:B------:R-:W-:Y:S04]  /*50c0*/  STL.64 [R1+0x198], R172 ;  /* 0x000198ac01007387 */ /* 0x000fe80000100a00 */
[----:B------:R-:W-:Y:S04]  /*50d0*/  STL.64 [R1+0x190], R170 ;  /* 0x000190aa01007387 */ /* 0x000fe80000100a00 */
[----:B------:R0:W-:Y:S04]  /*50e0*/  STL.64 [R1+0x188], R168 ;  /* 0x000188a801007387 */ /* 0x0001e80000100a00 */
[----:B0-----:R-:W2:Y:S04]  /*50f0*/  LDL.LU R168, [R1+0xc0] ;  /* 0x0000c00001a87983 */ /* 0x001ea80000300800 */
[----:B------:R-:W2:Y:S04]  /*5100*/  LDL.LU R169, [R1+0xc4] ;  /* 0x0000c40001a97983 */ /* 0x000ea80000300800 */
[----:B------:R-:W2:Y:S04]  /*5110*/  LDL.LU R170, [R1+0xc8] ;  /* 0x0000c80001aa7983 */ /* 0x000ea80000300800 */
[----:B------:R-:W2:Y:S04]  /*5120*/  LDL.LU R171, [R1+0xcc] ;  /* 0x0000cc0001ab7983 */ /* 0x000ea80000300800 */
[----:B------:R-:W2:Y:S04]  /*5130*/  LDL.LU R172, [R1+0xd0] ;  /* 0x0000d00001ac7983 */ /* 0x000ea80000300800 */
[----:B------:R-:W2:Y:S04]  /*5140*/  LDL.LU R173, [R1+0xd4] ;  /* 0x0000d40001ad7983 */ /* 0x000ea80000300800 */
[----:B------:R-:W2:Y:S04]  /*5150*/  LDL.LU R174, [R1+0xd8] ;  /* 0x0000d80001ae7983 */ /* 0x000ea80000300800 */
[----:B------:R-:W2:Y:S01]  /*5160*/  LDL.LU R175, [R1+0xdc] ;  /* 0x0000dc0001af7983 */ /* 0x000ea20000300800 */
[----:B------:R-:W-:-:S02]  /*5170*/  WARPGROUP.DEPBAR.LE gsb0, 0x0 ;  /* 0x00008000000079c5 */ /* 0x000fc40000010000 */
[----:B---3--:R-:W-:-:S06]  /*5180*/  WARPGROUP.ARRIVE ;  /* 0x00000000000079c5 */ /* 0x008fcc0000000000 */
[----:B------:R-:W-:Y:S03]  /*5190*/  HGMMA.64x16x16.F32 R120, gdesc[UR44], R120, gsb0 ;  /* 0x002000002c7879f0 */ /* 0x000fe60008000878 */
[----:B------:R-:W-:Y:S02]  /*51a0*/  WARPGROUP.DEPBAR.LE gsb0, 0x0 ;  /* 0x00008000000079c5 */ /* 0x000fe40000010000 */
[----:B------:R-:W-:-:S06]  /*51b0*/  WARPGROUP.ARRIVE ;  /* 0x00000000000079c5 */ /* 0x000fcc0000000000 */
[----:B------:R-:W-:Y:S03]  /*51c0*/  HGMMA.64x16x16.F32 R96, gdesc[UR48], R96, gsb0 ;  /* 0x00200000306079f0 */ /* 0x000fe60008000860 */
        /* <DEDUP_REMOVED lines=15> */
[----:B------:R-:W-:Y:S02]  /*52c0*/  UIADD3 UR8, UR5, 0x6, URZ ;  /* 0x0000000605087890 */ /* 0x000fe4000fffe03f */
[----:B------:R-:W-:Y:S01]  /*52d0*/  UIADD3 UR10, UR4, 0x6, URZ ;  /* 0x00000006040a7890 */ /* 0x000fe2000fffe03f */
[----:B------:R-:W-:Y:S01]  /*52e0*/  UMOV UR9, 0x40000040 ;  /* 0x4000004000097882 */ /* 0x000fe20000000000 */
[----:B------:R-:W-:Y:S01]  /*52f0*/  UMOV UR11, 0x40000040 ;  /* 0x40000040000b7882 */ /* 0x000fe20000000000 */
[----:B------:R-:W-:Y:S02]  /*5300*/  WARPGROUP.DEPBAR.LE gsb0, 0x0 ;  /* 0x00008000000079c5 */ /* 0x000fe40000010000 */
        /* <DEDUP_REMOVED lines=16> */
[----:B------:R-:W-:Y:S04]  /*5410*/  STL.64 [R1+0x1c0], R150 ;  /* 0x0001c09601007387 */ /* 0x000fe80000100a00 */
        /* <DEDUP_REMOVED lines=10> */
[----:B------:R-:W-:Y:S01]  /*54c0*/  STL.64 [R1+0x78], R198 ;  /* 0x000078c601007387 */ /* 0x000fe20000100a00 */
[----:B------:R-:W-:-:S03]  /*54d0*/  WARPGROUP.DEPBAR.LE gsb0, 0x0 ;  /* 0x00008000000079c5 */ /* 0x000fc60000010000 */
[----:B------:R0:W-:Y:S04]  /*54e0*/  STL.64 [R1], R216 ;  /* 0x000000d801007387 */ /* 0x0001e80000100a00 */
[----:B------:R1:W-:Y:S04]  /*54f0*/  STL.64 [R1+0x8], R218 ;  /* 0x000008da01007387 */ /* 0x0003e80000100a00 */
[----:B------:R2:W-:Y:S04]  /*5500*/  STL.64 [R1+0x10], R220 ;  /* 0x000010dc01007387 */ /* 0x0005e80000100a00 */
[----:B------:R3:W-:Y:S01]  /*5510*/  STL.64 [R1+0x18], R222 ;  /* 0x000018de01007387 */ /* 0x0007e20000100a00 */
[----:B0-----:R-:W-:-:S02]  /*5520*/  IMAD.MOV.U32 R216, RZ, RZ, R211 ;  /* 0x000000ffffd87224 */ /* 0x001fc400078e00d3 */
[----:B------:R-:W-:Y:S01]  /*5530*/  IMAD.MOV.U32 R217, RZ, RZ, R212 ;  /* 0x000000ffffd97224 */ /* 0x000fe200078e00d4 */
[----:B------:R-:W4:Y:S01]  /*5540*/  LDL.LU R211, [R1+0x1f8] ;  /* 0x0001f80001d37983 */ /* 0x000f220000300800 */
[----:B-1----:R-:W-:Y:S01]  /*5550*/  MOV R218, R213 ;  /* 0x000000d500da7202 */ /* 0x002fe20000000f00 */
[----:B------:R-:W-:Y:S02]  /*5560*/  IMAD.MOV.U32 R219, RZ, RZ, R214 ;  /* 0x000000ffffdb7224 */ /* 0x000fe400078e00d6 */
[----:B------:R-:W4:Y:S01]  /*5570*/  LDL.LU R212, [R1+0x1f4] ;  /* 0x0001f40001d47983 */ /* 0x000f220000300800 */
[----:B--2---:R-:W-:-:S03]  /*5580*/  IMAD.MOV.U32 R220, RZ, RZ, R215 ;  /* 0x000000ffffdc7224 */ /* 0x004fc600078e00d7 */
[----:B------:R-:W4:Y:S04]  /*5590*/  LDL.LU R213, [R1+0x1f0] ;  /* 0x0001f00001d57983 */ /* 0x000f280000300800 */
[----:B------:R-:W4:Y:S04]  /*55a0*/  LDL.LU R214, [R1+0x1ec] ;  /* 0x0001ec0001d67983 */ /* 0x000f280000300800 */
[----:B------:R-:W4:Y:S01]  /*55b0*/  LDL.LU R215, [R1+0x1e8] ;  /* 0x0001e80001d77983 */ /* 0x000f220000300800 */
[----:B------:R-:W-:Y:S01]  /*55c0*/  UIADD3 UR30, UR4, 0x186, URZ ;  /* 0x00000186041e7890 */ /* 0x000fe2000fffe03f */
[----:B------:R-:W-:Y:S01]  /*55d0*/  UMOV UR28, UR8 ;  /* 0x00000008001c7c82 */ /* 0x000fe20008000000 */
[----:B------:R-:W-:Y:S01]  /*55e0*/  UMOV UR29, UR9 ;  /* 0x00000009001d7c82 */ /* 0x000fe20008000000 */
[----:B------:R-:W-:Y:S01]  /*55f0*/  UMOV UR31, 0x40000040 ;  /* 0x40000040001f7882 */ /* 0x000fe20000000000 */
        /* <DEDUP_REMOVED lines=16> */
[----:B----4-:R-:W-:-:S06]  /*5700*/  WARPGROUP.ARRIVE ;  /* 0x00000000000079c5 */ /* 0x010fcc0000000000 */
[----:B------:R-:W-:Y:S03]  /*5710*/  HGMMA.64x16x16.F32 R208, gdesc[UR28], R208, gsb0 ;  /* 0x002000001cd079f0 */ /* 0x000fe600080008d0 */
[----:B------:R-:W-:Y:S02]  /*5720*/  WARPGROUP.DEPBAR.LE gsb0, 0x0 ;  /* 0x00008000000079c5 */ /* 0x000fe40000010000 */
[----:B------:R-:W-:-:S06]  /*5730*/  WARPGROUP.ARRIVE ;  /* 0x00000000000079c5 */ /* 0x000fcc0000000000 */
        /* <DEDUP_REMOVED lines=81> */
[----:B------:R-:W-:Y:S02]  /*5c50*/  IMAD.MOV.U32 R148, RZ, RZ, R7 ;  /* 0x000000ffff947224 */ /* 0x000fe400078e0007 */
[----:B------:R-:W-:Y:S02]  /*5c60*/  IMAD.MOV.U32 R149, RZ, RZ, R6 ;  /* 0x000000ffff957224 */ /* 0x000fe400078e0006 */
[----:B------:R-:W-:-:S02]  /*5c70*/  IMAD.MOV.U32 R150, RZ, RZ, R5 ;  /* 0x000000ffff967224 */ /* 0x000fc400078e0005 */
[----:B------:R-:W-:Y:S01]  /*5c80*/  IMAD.MOV.U32 R151, RZ, RZ, R0 ;  /* 0x000000ffff977224 */ /* 0x000fe200078e0000 */
[----:B------:R-:W-:Y:S01]  /*5c90*/  UMOV UR20, UR52 ;  /* 0x0000003400147c82 */ /* 0x000fe20008000000 */
[----:B------:R-:W-:Y:S01]  /*5ca0*/  UMOV UR21, UR53 ;  /* 0x0000003500157c82 */ /* 0x000fe20008000000 */
[----:B------:R-:W-:-:S03]  /*5cb0*/  WARPGROUP.DEPBAR.LE gsb0, 0x0 ;  /* 0x00008000000079c5 */ /* 0x000fc60000010000 */
[----:B------:R-:W-:-:S06]  /*5cc0*/  WARPGROUP.ARRIVE ;  /* 0x00000000000079c5 */ /* 0x000fcc0000000000 */
[----:B------:R-:W-:Y:S01]  /*5cd0*/  HGMMA.64x16x16.F32 R144, gdesc[UR20], R144, gsb0 ;  /* 0x00200000149079f0 */ /* 0x000fe20008000890 */
[----:B------:R-:W-:Y:S01]  /*5ce0*/  IMAD.MOV.U32 R168, RZ, RZ, R232 ;  /* 0x000000ffffa87224 */ /* 0x000fe200078e00e8 */
[----:B------:R-:W-:Y:S01]  /*5cf0*/  MOV R169, R23 ;  /* 0x0000001700a97202 */ /* 0x000fe20000000f00 */
[----:B------:R-:W-:Y:S01]  /*5d00*/  IMAD.MOV.U32 R170, RZ, RZ, R22 ;  /* 0x000000ffffaa7224 */ /* 0x000fe200078e0016 */
[----:B------:R-:W-:Y:S01]  /*5d10*/  MOV R174, R14 ;  /* 0x0000000e00ae7202 */ /* 0x000fe20000000f00 */
[----:B------:R-:W-:Y:S02]  /*5d20*/  IMAD.MOV.U32 R171, RZ, RZ, R21 ;  /* 0x000000ffffab7224 */ /* 0x000fe400078e0015 */
[----:B------:R-:W-:Y:S02]  /*5d30*/  IMAD.MOV.U32 R172, RZ, RZ, R20 ;  /* 0x000000ffffac7224 */ /* 0x000fe400078e0014 */
[----:B------:R-:W-:Y:S02]  /*5d40*/  IMAD.MOV.U32 R173, RZ, RZ, R15 ;  /* 0x000000ffffad7224 */ /* 0x000fe400078e000f */
[----:B------:R-:W-:Y:S01]  /*5d50*/  IMAD.MOV.U32 R175, RZ, RZ, R13 ;  /* 0x000000ffffaf7224 */ /* 0x000fe200078e000d */
[----:B------:R-:W-:Y:S01]  /*5d60*/  UIADD3 UR8, UR5, 0x806, URZ ;  /* 0x0000080605087890 */ /* 0x000fe2000fffe03f */
[----:B------:R-:W-:-:S02]  /*5d70*/  UMOV UR4, UR52 ;  /* 0x0000003400047c82 */ /* 0x000fc40008000000 */
[----:B------:R-:W-:Y:S01]  /*5d80*/  UMOV UR5, UR53 ;  /* 0x0000003500057c82 */ /* 0x000fe20008000000 */
        /* <DEDUP_REMOVED lines=13> */
[----:B------:R-:W-:Y:S01]  /*5e60*/  UMOV UR9, 0x40000040 ;  /* 0x4000004000097882 */ /* 0x000fe20000000000 */
[----:B------:R-:W-:-:S04]  /*5e70*/  WARPGROUP.DEPBAR.LE gsb0, 0x0 ;  /* 0x00008000000079c5 */ /* 0x000fc80000010000 */
[----:B------:R-:W-:-:S06]  /*5e80*/  WARPGROUP.ARRIVE ;  /* 0x00000000000079c5 */ /* 0x000fcc0000000000 */
[----:B------:R-:W-:Y:S01]  /*5e90*/  HGMMA.64x16x16.F32 R192, gdesc[UR8], R192, gsb0 ;  /* 0x0020000008c079f0 */ /* 0x000fe200080008c0 */
[----:B------:R-:W-:Y:S01]  /*5ea0*/  IMAD.MOV.U32 R221, RZ, RZ, R3 ;  /* 0x000000ffffdd7224 */ /* 0x000fe200078e0003 */
[----:B---3--:R-:W-:Y:S01]  /*5eb0*/  MOV R223, R19 ;  /* 0x0000001300df7202 */ /* 0x008fe20000000f00 */
[----:B------:R-:W-:Y:S01]  /*5ec0*/  IMAD.MOV.U32 R222, RZ, RZ, R10 ;  /* 0x000000ffffde7224 */ /* 0x000fe200078e000a */
[----:B------:R-:W-:Y:S01]  /*5ed0*/  UMOV UR20, UR8 ;  /* 0x0000000800147c82 */ /* 0x000fe20008000000 */
[----:B------:R-:W-:Y:S01]  /*5ee0*/  UMOV UR21, UR9 ;  /* 0x0000000900157c82 */ /* 0x000fe20008000000 */
[----:B------:R0:W5:Y:S04]  /*5ef0*/  LDL.LU R3, [R1+0x1e4] ;  /* 0x0001e40001037983 */ /* 0x0001680000300800 */
[----:B------:R0:W5:Y:S04]  /*5f00*/  LDL.LU R10, [R1+0x1e0] ;  /* 0x0001e000010a7983 */ /* 0x0001680000300800 */
[----:B------:R0:W5:Y:S04]  /*5f10*/  LDL.LU R19, [R1+0x1dc] ;  /* 0x0001dc0001137983 */ /* 0x0001680000300800 */
[----:B------:R0:W5:Y:S04]  /*5f20*/  LDL.LU R18, [R1+0x1d8] ;  /* 0x0001d80001127983 */ /* 0x0001680000300800 */
[----:B------:R0:W5:Y:S04]  /*5f30*/  LDL.LU R17, [R1+0x1d4] ;  /* 0x0001d40001117983 */ /* 0x0001680000300800 */
[----:B------:R0:W5:Y:S04]  /*5f40*/  LDL.LU R16, [R1+0x1d0] ;  /* 0x0001d00001107983 */ /* 0x0001680000300800 */
[----:B------:R0:W5:Y:S04]  /*5f50*/  LDL.LU R4, [R1+0x1cc] ;  /* 0x0001cc0001047983 */ /* 0x0001680000300800 */
[----:B------:R0:W5:Y:S01]  /*5f60*/  LDL.LU R2, [R1+0x1c8] ;  /* 0x0001c80001027983 */ /* 0x0001620000300800 */
[----:B------:R-:W-:-:S02]  /*5f70*/  WARPGROUP.DEPBAR.LE gsb0, 0x0 ;  /* 0x00008000000079c5 */ /* 0x000fc40000010000 */
[----:B------:R-:W-:-:S06]  /*5f80*/  WARPGROUP.ARRIVE ;  /* 0x00000000000079c5 */ /* 0x000fcc0000000000 */
[----:B------:R-:W-:Y:S01]  /*5f90*/  HGMMA.64x16x16.F32 R216, gdesc[UR20], R216, gsb0 ;  /* 0x0020000014d879f0 */ /* 0x000fe200080008d8 */
[----:B------:R-:W-:Y:S04]  /*5fa0*/  STL.64 [R1+0x40], R144 ;  /* 0x0000409001007387 */ /* 0x000fe80000100a00 */
[----:B------:R-:W-:Y:S04]  /*5fb0*/  STL.64 [R1+0x48], R146 ;  /* 0x0000489201007387 */ /* 0x000fe80000100a00 */
[----:B------:R-:W-:Y:S04]  /*5fc0*/  STL.64 [R1+0x50], R148 ;  /* 0x0000509401007387 */ /* 0x000fe80000100a00 */
[----:B------:R1:W-:Y:S04]  /*5fd0*/  STL.64 [R1+0x58], R150 ;  /* 0x0000589601007387 */ /* 0x0003e80000100a00 */
[----:B-1----:R-:W2:Y:S04]  /*5fe0*/  LDL.LU.64 R150, [R1+0x1c0] ;  /* 0x0001c00001967983 */ /* 0x002ea80000300a00 */
[----:B------:R-:W2:Y:S04]  /*5ff0*/  LDL.LU.64 R148, [R1+0x1b8] ;  /* 0x0001b80001947983 */ /* 0x000ea80000300a00 */
[----:B------:R-:W2:Y:S04]  /*6000*/  LDL.LU.64 R146, [R1+0x1b0] ;  /* 0x0001b00001927983 */ /* 0x000ea80000300a00 */
[----:B------:R-:W2:Y:S04]  /*6010*/  LDL.LU.64 R144, [R1+0x1a8] ;  /* 0x0001a80001907983 */ /* 0x000ea80000300a00 */
[----:B------:R-:W-:Y:S04]  /*6020*/  STL.64 [R1+0xa0], R168 ;  /* 0x0000a0a801007387 */ /* 0x000fe80000100a00 */
[----:B------:R-:W-:Y:S04]  /*6030*/  STL.64 [R1+0xa8], R170 ;  /* 0x0000a8aa01007387 */ /* 0x000fe80000100a00 */
[----:B------:R-:W-:Y:S04]  /*6040*/  STL.64 [R1+0xb0], R172 ;  /* 0x0000b0ac01007387 */ /* 0x000fe80000100a00 */
[----:B------:R1:W-:Y:S04]  /*6050*/  STL.64 [R1+0xb8], R174 ;  /* 0x0000b8ae01007387 */ /* 0x0003e80000100a00 */
[----:B-1----:R-:W3:Y:S04]  /*6060*/  LDL.LU.64 R174, [R1+0x1a0] ;  /* 0x0001a00001ae7983 */ /* 0x002ee80000300a00 */
[----:B------:R-:W3:Y:S04]  /*6070*/  LDL.LU.64 R172, [R1+0x198] ;  /* 0x0001980001ac7983 */ /* 0x000ee80000300a00 */
[----:B------:R-:W3:Y:S04]  /*6080*/  LDL.LU.64 R170, [R1+0x190] ;  /* 0x0001900001aa7983 */ /* 0x000ee80000300a00 */
[----:B------:R-:W3:Y:S04]  /*6090*/  LDL.LU.64 R168, [R1+0x188] ;  /* 0x0001880001a87983 */ /* 0x000ee80000300a00 */
[----:B------:R-:W-:Y:S04]  /*60a0*/  STL.64 [R1+0x80], R192 ;  /* 0x000080c001007387 */ /* 0x000fe80000100a00 */
[----:B------:R-:W-:Y:S04]  /*60b0*/  STL.64 [R1+0x88], R194 ;  /* 0x000088c201007387 */ /* 0x000fe80000100a00 */
[----:B------:R-:W-:Y:S04]  /*60c0*/  STL.64 [R1+0x90], R196 ;  /* 0x000090c401007387 */ /* 0x000fe80000100a00 */
[----:B------:R1:W-:Y:S01]  /*60d0*/  STL.64 [R1+0x98], R198 ;  /* 0x000098c601007387 */ /* 0x0003e20000100a00 */
[----:B------:R-:W-:-:S03]  /*60e0*/  WARPGROUP.DEPBAR.LE gsb0, 0x0 ;  /* 0x00008000000079c5 */ /* 0x000fc60000010000 */
[----:B-1----:R-:W4:Y:S04]  /*60f0*/  LDL.LU.64 R198, [R1+0x180] ;  /* 0x0001800001c67983 */ /* 0x002f280000300a00 */
[----:B------:R-:W4:Y:S04]  /*6100*/  LDL.LU.64 R196, [R1+0x178] ;  /* 0x0001780001c47983 */ /* 0x000f280000300a00 */
[----:B------:R-:W4:Y:S04]  /*6110*/  LDL.LU.64 R194, [R1+0x170] ;  /* 0x0001700001c27983 */ /* 0x000f280000300a00 */
[----:B------:R-:W4:Y:S04]  /*6120*/  LDL.LU.64 R192, [R1+0x168] ;  /* 0x0001680001c07983 */ /* 0x000f280000300a00 */
[----:B------:R-:W-:Y:S04]  /*6130*/  STL.64 [R1+0x20], R216 ;  /* 0x000020d801007387 */ /* 0x000fe80000100a00 */
[----:B------:R-:W-:Y:S04]  /*6140*/  STL.64 [R1+0x28], R218 ;  /* 0x000028da01007387 */ /* 0x000fe80000100a00 */
[----:B------:R-:W-:Y:S04]  /*6150*/  STL.64 [R1+0x30], R220 ;  /* 0x000030dc01007387 */ /* 0x000fe80000100a00 */
[----:B------:R1:W-:Y:S04]  /*6160*/  STL.64 [R1+0x38], R222 ;  /* 0x000038de01007387 */ /* 0x0003e80000100a00 */
[----:B-1----:R-:W2:Y:S04]  /*6170*/  LDL.LU.64 R222, [R1+0x160] ;  /* 0x0001600001de7983 */ /* 0x002ea80000300a00 */
[----:B------:R-:W2:Y:S04]  /*6180*/  LDL.LU.64 R220, [R1+0x158] ;  /* 0x0001580001dc7983 */ /* 0x000ea80000300a00 */
[----:B------:R-:W2:Y:S04]  /*6190*/  LDL.LU.64 R218, [R1+0x150] ;  /* 0x0001500001da7983 */ /* 0x000ea80000300a00 */
[----:B------:R-:W2:Y:S01]  /*61a0*/  LDL.LU.64 R216, [R1+0x148] ;  /* 0x0001480001d87983 */ /* 0x000ea20000300a00 */
        /* <DEDUP_REMOVED lines=14> */
[----:B------:R-:W-:Y:S03]  /*6290*/  HGMMA.64x16x16.F32 R192, gdesc[UR28], R192, gsb0 ;  /* 0x002000001cc079f0 */ /* 0x000fe600080008c0 */
[----:B------:R-:W-:Y:S02]  /*62a0*/  WARPGROUP.DEPBAR.LE gsb0, 0x0 ;  /* 0x00008000000079c5 */ /* 0x000fe40000010000 */
        /* <DEDUP_REMOVED lines=27> */
[----:B------:R-:W-:Y:S03]  /*6460*/  HGMMA.64x16x16.F32 R24, gdesc[UR8], R24, gsb0 ;  /* 0x00200000081879f0 */ /* 0x000fe60008000818 */
[----:B------:R-:W-:Y:S02]  /*6470*/  WARPGROUP.DEPBAR.LE gsb0, 0x0 ;  /* 0x00008000000079c5 */ /* 0x000fe40000010000 */
[----:B0-----:R-:W-:Y:S05]  /*6480*/  @!P1 BRA `(.L_x_22) ;  /* 0x0000004c00f89947 */ /* 0x001fea0003800000 */
[----:B------:R-:W2:Y:S01]  /*6490*/  LDL R0, [R1+0x13c] ;  /* 0x00013c0001007983 */ /* 0x000ea20000100800 */
[----:B-----5:R-:W-:Y:S02]  /*64a0*/  R2UR UR5, R10 ;  /* 0x000000000a0572ca */ /* 0x020fe400000e0000 */
[----:B------:R-:W-:-:S11]  /*64b0*/  R2UR UR39, R4 ;  /* 0x00000000042772ca */ /* 0x000fd600000e0000 */
[----:B------:R-:W-:Y:S02]  /*64c0*/  UIADD3 UR4, UR5, 0x1, URZ ;  /* 0x0000000105047890 */ /* 0x000fe4000fffe03f */
[----:B------:R-:W-:Y:S02]  /*64d0*/  UMOV UR7, UR5 ;  /* 0x0000000500077c82 */ /* 0x000fe40008000000 */
[----:B------:R-:W-:-:S04]  /*64e0*/  UISETP.NE.AND UP0, UPT, UR4, 0x3, UPT ;  /* 0x000000030400788c */ /* 0x000fc8000bf05270 */
[----:B------:R-:W-:Y:S02]  /*64f0*/  USEL UR38, URZ, 0x1, UP0 ;  /* 0x000000013f267887 */ /* 0x000fe40008000000 */
[----:B------:R-:W-:Y:S01]  /*6500*/  USEL UR4, UR4, URZ, UP0 ;  /* 0x0000003f04047287 */ /* 0x000fe20008000000 */
[----:B--2---:R-:W-:-:S13]  /*6510*/  R2UR UR6, R0 ;  /* 0x00000000000672ca */ /* 0x004fda00000e0000 */
[----:B------:R-:W-:-:S12]  /*6520*/  ULOP3.LUT UR38, UR6, UR38, URZ, 0x3c, !UPT ;  /* 0x0000002606267292 */ /* 0x000fd8000f8e3c3f */
.L_x_29:
[----:B------:R-:W-:Y:S05]  /*6530*/  @!P0 BRA `(.L_x_23) ;  /* 0x0000000000048947 */ /* 0x000fea0003800000 */
[----:B------:R-:W-:Y:S01]  /*6540*/  BPT.TRAP 0x1 ;  /* 0x000000040000795c */ /* 0x000fe20000300000 */
.L_x_23:
[----:B------:R-:W-:Y:S01]  /*6550*/  ULEA UR5, UR4, UR60, 0x3 ;  /* 0x0000003c04057291 */ /* 0x000fe2000f8e183f */
[----:B------:R-:W-:-:S04]  /*6560*/  MOV R0, UR38 ;  /* 0x0000002600007c02 */ /* 0x000fc80008000f00 */
[----:B------:R-:W-:-:S04]  /*6570*/  SHF.L.U32 R0, R0, 0x1f, RZ ;  /* 0x0000001f00007819 */ /* 0x000fc800000006ff */
[----:B------:R0:W1:Y:S01]  /*6580*/  SYNCS.PHASECHK.TRANS64.TRYWAIT P1, [UR5], R0 ;  /* 0x00000000ff0075a7 */ /* 0x0000620008020145 */
[----:B------:R-:W-:Y:S05]  /*6590*/  @!P0 BRA `(.L_x_24) ;  /* 0x0000000000048947 */ /* 0x000fea0003800000 */
[----:B------:R-:W-:Y:S01]  /*65a0*/  BPT.TRAP 0x1 ;  /* 0x000000040000795c */ /* 0x000fe20000300000 */
.L_x_24:
[----:B-1----:R-:W-:Y:S05]  /*65b0*/  @P1 BRA `(.L_x_25) ;  /* 0x0000000000081947 */ /* 0x002fea0003800000 */
[----:B------:R-:W1:Y:S02]  /*65c0*/  SYNCS.PHASECHK.TRANS64.TRYWAIT P1, [UR5], R0 ;  /* 0x00000000ff0075a7 */ /* 0x000e640008020145 */
[----:B-1----:R-:W-:Y:S05]  /*65d0*/  @!P1 BRA `(.L_x_26) ;  /* 0x000001a400ec9947 */ /* 0x002fea0003800000 */
.L_x_25:
[----:B------:R-:W-:Y:S04]  /*65e0*/  STL.64 [R1+0x370], R54 ;  /* 0x0003703601007387 */ /* 0x000fe80000100a00 */
[----:B------:R-:W-:Y:S04]  /*65f0*/  STL.64 [R1+0x368], R52 ;  /* 0x0003683401007387 */ /* 0x000fe80000100a00 */
[----:B------:R-:W-:Y:S04]  /*6600*/  STL.64 [R1+0x360], R50 ;  /* 0x0003603201007387 */ /* 0x000fe80000100a00 */
[----:B------:R2:W-:Y:S04]  /*6610*/  STL.64 [R1+0x358], R48 ;  /* 0x0003583001007387 */ /* 0x0005e80000100a00 */
[----:B--2---:R-:W2:Y:S04]  /*6620*/  LDL.LU.64 R48, [R1+0xc0] ;  /* 0x0000c00001307983 */ /* 0x004ea80000300a00 */
[----:B------:R-:W2:Y:S04]  /*6630*/  LDL.LU.64 R50, [R1+0xc8] ;  /* 0x0000c80001327983 */ /* 0x000ea80000300a00 */
[----:B------:R-:W2:Y:S04]  /*6640*/  LDL.LU.64 R52, [R1+0xd0] ;  /* 0x0000d00001347983 */ /* 0x000ea80000300a00 */
[----:B------:R-:W2:Y:S04]  /*6650*/  LDL.LU.64 R54, [R1+0xd8] ;  /* 0x0000d80001367983 */ /* 0x000ea80000300a00 */
[----:B------:R-:W-:Y:S04]  /*6660*/  STL.64 [R1+0x350], R30 ;  /* 0x0003501e01007387 */ /* 0x000fe80000100a00 */
[----:B------:R-:W-:Y:S04]  /*6670*/  STL.64 [R1+0x348], R28 ;  /* 0x0003481c01007387 */ /* 0x000fe80000100a00 */
[----:B------:R-:W-:Y:S04]  /*6680*/  STL.64 [R1+0x340], R26 ;  /* 0x0003401a01007387 */ /* 0x000fe80000100a00 */
[----:B------:R3:W-:Y:S04]  /*6690*/  STL.64 [R1+0x338], R24 ;  /* 0x0003381801007387 */ /* 0x0007e80000100a00 */
[----:B---3--:R-:W3:Y:S04]  /*66a0*/  LDL.LU.64 R24, [R1+0x60] ;  /* 0x0000600001187983 */ /* 0x008ee80000300a00 */
[----:B------:R-:W3:Y:S04]  /*66b0*/  LDL.LU.64 R26, [R1+0x68] ;  /* 0x00006800011a7983 */ /* 0x000ee80000300a00 */
[----:B------:R-:W3:Y:S04]  /*66c0*/  LDL.LU.64 R28, [R1+0x70] ;  /* 0x00007000011c7983 */ /* 0x000ee80000300a00 */
[----:B------:R-:W3:Y:S04]  /*66d0*/  LDL.LU.64 R30, [R1+0x78] ;  /* 0x00007800011e7983 */ /* 0x000ee80000300a00 */
[----:B------:R-:W-:Y:S04]  /*66e0*/  STL [R1+0x1dc], R19 ;  /* 0x0001dc1301007387 */ /* 0x000fe80000100800 */
[----:B------:R-:W-:Y:S04]  /*66f0*/  STL [R1+0x1d8], R18 ;  /* 0x0001d81201007387 */ /* 0x000fe80000100800 */
[----:B------:R-:W-:Y:S04]  /*6700*/  STL [R1+0x1d4], R17 ;  /* 0x0001d41101007387 */ /* 0x000fe80000100800 */
[----:B------:R4:W-:Y:S04]  /*6710*/  STL [R1+0x1d0], R16 ;  /* 0x0001d01001007387 */ /* 0x0009e80000100800 */
[----:B------:R-:W3:Y:S04]  /*6720*/  LDL.LU.64 R12, [R1+0x40] ;  /* 0x00004000010c7983 */ /* 0x000ee80000300a00 */
[----:B------:R-:W3:Y:S04]  /*6730*/  LDL.LU.64 R14, [R1+0x48] ;  /* 0x00004800010e7983 */ /* 0x000ee80000300a00 */
[----:B----4-:R-:W4:Y:S04]  /*6740*/  LDL.LU.64 R16, [R1+0x50] ;  /* 0x0000500001107983 */ /* 0x010f280000300a00 */
[----:B------:R-:W4:Y:S04]  /*6750*/  LDL.LU.64 R18, [R1+0x58] ;  /* 0x0000580001127983 */ /* 0x000f280000300a00 */
[----:B------:R1:W-:Y:S04]  /*6760*/  STL [R1+0x1cc], R4 ;  /* 0x0001cc0401007387 */ /* 0x0003e80000100800 */
[----:B-1----:R-:W4:Y:S04]  /*6770*/  LDL.LU.64 R4, [R1] ;  /* 0x0000000001047983 */ /* 0x002f280000300a00 */
[----:B------:R-:W4:Y:S04]  /*6780*/  LDL.LU.64 R6, [R1+0x8] ;  /* 0x0000080001067983 */ /* 0x000f280000300a00 */
[----:B------:R-:W4:Y:S04]  /*6790*/  LDL.LU.64 R8, [R1+0x10] ;  /* 0x0000100001087983 */ /* 0x000f280000300a00 */
[----:B------:R-:W4:Y:S01]  /*67a0*/  LDL.LU.64 R10, [R1+0x18] ;  /* 0x00001800010a7983 */ /* 0x000f220000300a00 */
[----:B------:R-:W-:Y:S01]  /*67b0*/  R2UR UR5, R3 ;  /* 0x00000000030572ca */ /* 0x000fe200000e0000 */
[----:B------:R-:W-:Y:S01]  /*67c0*/  UIMAD UR6, UR4, 0xc00, UR61 ;  /* 0x00000c00040678a4 */ /* 0x000fe2000f8e023d */
[----:B------:R-:W-:Y:S01]  /*67d0*/  UMOV UR49, 0x40000040 ;  /* 0x4000004000317882 */ /* 0x000fe20000000000 */
[----:B------:R-:W-:Y:S01]  /*67e0*/  UMOV UR51, 0x40000040 ;  /* 0x4000004000337882 */ /* 0x000fe20000000000 */
[----:B------:R-:W-:Y:S01]  /*67f0*/  UMOV UR47, 0x40000040 ;  /* 0x40000040002f7882 */ /* 0x000fe20000000000 */
[----:B------:R-:W-:Y:S01]  /*6800*/  UMOV UR43, 0x40000040 ;  /* 0x40000040002b7882 */ /* 0x000fe20000000000 */
[----:B------:R-:W-:-:S02]  /*6810*/  UMOV UR35, 0x40000040 ;  /* 0x4000004000237882 */ /* 0x000fc40000000000 */
[----:B------:R-:W-:Y:S01]  /*6820*/  UMOV UR48, UR6 ;  /* 0x0000000600307c82 */ /* 0x000fe20008000000 */
[----:B------:R-:W-:Y:S01]  /*6830*/  UMOV UR31, 0x40000040 ;  /* 0x40000040001f7882 */ /* 0x000fe20000000000 */
[----:B------:R-:W-:Y:S01]  /*6840*/  UMOV UR27, 0x40000040 ;  /* 0x40000040001b7882 */ /* 0x000fe20000000000 */
[----:B------:R-:W-:Y:S01]  /*6850*/  UMOV UR23, 0x40000040 ;  /* 0x4000004000177882 */ /* 0x000fe20000000000 */
[----:B------:R-:W-:Y:S01]  /*6860*/  UMOV UR19, 0x40000040 ;  /* 0x4000004000137882 */ /* 0x000fe20000000000 */
[----:B------:R-:W-:Y:S01]  /*6870*/  UIMAD UR5, UR4, 0x580, UR5 ;  /* 0x00000580040578a4 */ /* 0x000fe2000f8e0205 */
[----:B------:R-:W-:Y:S03]  /*6880*/  STL [R1+0x1c8], R2 ;  /* 0x0001c80201007387 */ /* 0x000fe60000100800 */
[----:B------:R-:W-:Y:S01]  /*6890*/  UIADD3 UR46, UR5, 0x80, URZ ;  /* 0x00000080052e7890 */ /* 0x000fe2000fffe03f */
[----:B------:R-:W-:Y:S01]  /*68a0*/  STL [R1+0x1e0], R3 ;  /* 0x0001e00301007387 */ /* 0x000fe20000100800 */
[----:B------:R-:W-:Y:S01]  /*68b0*/  UMOV UR44, UR48 ;  /* 0x00000030002c7c82 */ /* 0x000fe20008000000 */
[----:B------:R-:W-:Y:S01]  /*68c0*/  UMOV UR50, UR5 ;  /* 0x0000000500327c82 */ /* 0x000fe20008000000 */
[----:B------:R-:W-:Y:S01]  /*68d0*/  UMOV UR45, UR49 ;  /* 0x00000031002d7c82 */ /* 0x000fe20008000000 */
[----:B------:R-:W-:Y:S01]  /*68e0*/  UIADD3 UR42, UR5, 0x100, URZ ;  /* 0x00000100052a7890 */ /* 0x000fe2000fffe03f */
[----:B------:R-:W-:Y:S01]  /*68f0*/  UMOV UR40, UR48 ;  /* 0x0000003000287c82 */ /* 0x000fe20008000000 */
[----:B------:R-:W-:Y:S01]  /*6900*/  UMOV UR41, UR49 ;  /* 0x0000003100297c82 */ /* 0x000fe20008000000 */
[----:B------:R-:W-:Y:S01]  /*6910*/  UIADD3 UR34, UR5, 0x180, URZ ;  /* 0x0000018005227890 */ /* 0x000fe2000fffe03f */
[----:B--2---:R-:W-:-:S06]  /*6920*/  WARPGROUP.ARRIVE ;  /* 0x00000000000079c5 */ /* 0x004fcc0000000000 */
[----:B------:R-:W-:Y:S03]  /*6930*/  HGMMA.64x16x16.F32 R48, gdesc[UR48], R48, gsb0 ;  /* 0x00200000303079f0 */ /* 0x000fe60008000830 */
[----:B------:R-:W-:Y:S02]  /*6940*/  WARPGROUP.DEPBAR.LE gsb0, 0x0 ;  /* 0x00008000000079c5 */ /* 0x000fe40000010000 */
[----:B---3--:R-:W-:Y:S01]  /*6950*/  WARPGROUP.ARRIVE ;  /* 0x00000000000079c5 */ /* 0x008fe20000000000 */
[----:B------:R-:W-:Y:S01]  /*6960*/  UMOV UR32, UR48 ;  /* 0x0000003000207c82 */ /* 0x000fe20008000000 */
[----:B------:R-:W-:Y:S01]  /*6970*/  UMOV UR33, UR49 ;  /* 0x0000003100217c82 */ /* 0x000fe20008000000 */
[----:B------:R-:W-:Y:S01]  /*6980*/  UIADD3 UR30, UR5, 0x200, URZ ;  /* 0x00000200051e7890 */ /* 0x000fe2000fffe03f */
[----:B------:R-:W-:Y:S02]  /*6990*/  STL.64 [R1+0xc0], R48 ;  /* 0x0000c03001007387 */ /* 0x000fe40000100a00 */
[----:B------:R-:W-:Y:S01]  /*69a0*/  HGMMA.64x16x16.F32 R24, gdesc[UR44], R24, gsb0 ;  /* 0x002000002c1879f0 */ /* 0x000fe20008000818 */
[----:B------:R-:W-:Y:S01]  /*69b0*/  UMOV UR28, UR48 ;  /* 0x00000030001c7c82 */ /* 0x000fe20008000000 */
[----:B------:R-:W-:Y:S01]  /*69c0*/  UMOV UR29, UR49 ;  /* 0x00000031001d7c82 */ /* 0x000fe20008000000 */
[----:B------:R-:W-:Y:S01]  /*69d0*/  UIADD3 UR26, UR5, 0x280, URZ ;  /* 0x00000280051a7890 */ /* 0x000fe2000fffe03f */
[----:B------:R-:W-:Y:S01]  /*69e0*/  STL.64 [R1+0xc8], R50 ;  /* 0x0000c83201007387 */ /* 0x000fe20000100a00 */
[----:B------:R-:W-:Y:S01]  /*69f0*/  UMOV UR24, UR48 ;  /* 0x0000003000187c82 */ /* 0x000fe20008000000 */
[----:B------:R-:W-:Y:S01]  /*6a00*/  UMOV UR25, UR49 ;  /* 0x0000003100197c82 */ /* 0x000fe20008000000 */
[----:B------:R-:W-:Y:S01]  /*6a10*/  UIADD3 UR22, UR5, 0x300, URZ ;  /* 0x0000030005167890 */ /* 0x000fe2000fffe03f */
[----:B------:R-:W-:Y:S01]  /*6a20*/  STL.64 [R1+0xd0], R52 ;  /* 0x0000d03401007387 */ /* 0x000fe20000100a00 */
[----:B------:R-:W-:Y:S01]  /*6a30*/  UMOV UR20, UR48 ;  /* 0x0000003000147c82 */ /* 0x000fe20008000000 */
[----:B------:R-:W-:Y:S01]  /*6a40*/  UMOV UR21, UR49 ;  /* 0x0000003100157c82 */ /* 0x000fe20008000000 */
[----:B------:R-:W-:Y:S01]  /*6a50*/  UIADD3 UR18, UR5, 0x380, URZ ;  /* 0x0000038005127890 */ /* 0x000fe2000fffe03f */
[----:B------:R1:W-:Y:S01]  /*6a60*/  STL.64 [R1+0xd8], R54 ;  /* 0x0000d83601007387 */ /* 0x0003e20000100a00 */
[----:B------:R-:W-:Y:S01]  /*6a70*/  UMOV UR16, UR48 ;  /* 0x0000003000107c82 */ /* 0x000fe20008000000 */
[----:B------:R-:W-:Y:S01]  /*6a80*/  UMOV UR17, UR49 ;  /* 0x0000003100117c82 */ /* 0x000fe20008000000 */
        /* <DEDUP_REMOVED lines=9> */
[----:B-1----:R-:W2:Y:S01]  /*6b20*/  LDL.LU.64 R54, [R1+0x370] ;  /* 0x0003700001367983 */ /* 0x002ea20000300a00 */
[----:B------:R-:W-:Y:S01]  /*6b30*/  UMOV UR52, UR48 ;  /* 0x0000003000347c82 */ /* 0x000fe20008000000 */
[----:B------:R-:W-:Y:S01]  /*6b40*/  UMOV UR53, UR49 ;  /* 0x0000003100357c82 */ /* 0x000fe20008000000 */
[----:B------:R-:W-:Y:S01]  /*6b50*/  UMOV UR55, 0x40000040 ;  /* 0x4000004000377882 */ /* 0x000fe20000000000 */
[----:B------:R-:W2:Y:S04]  /*6b60*/  LDL.LU.64 R52, [R1+0x368] ;  /* 0x0003680001347983 */ /* 0x000ea80000300a00 */
[----:B------:R-:W2:Y:S04]  /*6b70*/  LDL.LU.64 R50, [R1+0x360] ;  /* 0x0003600001327983 */ /* 0x000ea80000300a00 */
[----:B------:R-:W2:Y:S01]  /*6b80*/  LDL.LU.64 R48, [R1+0x358] ;  /* 0x0003580001307983 */ /* 0x000ea20000300a00 */
[----:B------:R-:W-:-:S02]  /*6b90*/  WARPGROUP.DEPBAR.LE gsb0, 0x0 ;  /* 0x00008000000079c5 */ /* 0x000fc40000010000 */
[----:B----4-:R-:W-:Y:S01]  /*6ba0*/  WARPGROUP.ARRIVE ;  /* 0x00000000000079c5 */ /* 0x010fe20000000000 */
[----:B------:R-:W-:Y:S01]  /*6bb0*/  IMAD.MOV.U32 R232, RZ, RZ, R24 ;  /* 0x000000ffffe87224 */ /* 0x000fe200078e0018 */
[----:B------:R-:W-:Y:S01]  /*6bc0*/  MOV R20, R28 ;  /* 0x0000001c00147202 */ /* 0x000fe20000000f00 */
[----:B------:R-:W-:Y:S02]  /*6bd0*/  IMAD.MOV.U32 R23, RZ, RZ, R25 ;  /* 0x000000ffff177224 */ /* 0x000fe400078e0019 */
[----:B------:R-:W-:Y:S01]  /*6be0*/  IMAD.MOV.U32 R22, RZ, RZ, R26 ;  /* 0x000000ffff167224 */ /* 0x000fe200078e001a */
[----:B------:R-:W-:Y:S01]  /*6bf0*/  HGMMA.64x16x16.F32 R4, gdesc[UR40], R4, gsb0 ;  /* 0x00200000280479f0 */ /* 0x000fe20008000804 */
[----:B------:R-:W-:Y:S01]  /*6c00*/  IMAD.MOV.U32 R21, RZ, RZ, R27 ;  /* 0x000000ffff157224 */ /* 0x000fe200078e001b */
[----:B------:R-:W3:Y:S01]  /*6c10*/  LDL.LU.64 R24, [R1+0x20] ;  /* 0x0000200001187983 */ /* 0x000ee20000300a00 */
[----:B------:R-:W-:Y:S02]  /*6c20*/  IMAD.MOV.U32 R3, RZ, RZ, R29 ;  /* 0x000000ffff037224 */ /* 0x000fe400078e001d */
[----:B------:R-:W-:Y:S01]  /*6c30*/  IMAD.MOV.U32 R2, RZ, RZ, R30 ;  /* 0x000000ffff027224 */ /* 0x000fe200078e001e */
[----:B------:R-:W3:Y:S01]  /*6c40*/  LDL.LU.64 R26, [R1+0x28] ;  /* 0x00002800011a7983 */ /* 0x000ee20000300a00 */
[----:B0-----:R-:W-:-:S03]  /*6c50*/  IMAD.MOV.U32 R0, RZ, RZ, R31 ;  /* 0x000000ffff007224 */ /* 0x001fc600078e001f */
[----:B------:R-:W3:Y:S04]  /*6c60*/  LDL.LU.64 R28, [R1+0x30] ;  /* 0x00003000011c7983 */ /* 0x000ee80000300a00 */
[----:B------:R-:W3:Y:S01]  /*6c70*/  LDL.LU.64 R30, [R1+0x38] ;  /* 0x00003800011e7983 */ /* 0x000ee20000300a00 */
        /* <DEDUP_REMOVED lines=48> */
[----:B------:R0:W-:Y:S01]  /*6f80*/  STL [R1+0x310], R5 ;  /* 0x0003100501007387 */ /* 0x0001e20000100800 */
[----:B------:R-:W-:Y:S02]  /*6f90*/  WARPGROUP.DEPBAR.LE gsb0, 0x0 ;  /* 0x00008000000079c5 */ /* 0x000fe40000010000 */
[----:B------:R-:W-:-:S06]  /*6fa0*/  WARPGROUP.ARRIVE ;  /* 0x00000000000079c5 */ /* 0x000fcc0000000000 */
[----:B------:R-:W-:Y:S01]  /*6fb0*/  HGMMA.64x16x16.F32 R128, gdesc[UR20], R128, gsb0 ;  /* 0x00200000148079f0 */ /* 0x000fe20008000880 */
[----:B------:R-:W-:Y:S04]  /*6fc0*/  STL [R1+0x30c], R6 ;  /* 0x00030c0601007387 */ /* 0x000fe80000100800 */
[----:B------:R1:W-:Y:S04]  /*6fd0*/  STL [R1+0x308], R7 ;  /* 0x0003080701007387 */ /* 0x0003e80000100800 */
[----:B------:R-:W-:Y:S04]  /*6fe0*/  STL [R1+0x304], R8 ;  /* 0x0003040801007387 */ /* 0x000fe80000100800 */
[----:B------:R4:W-:Y:S04]  /*6ff0*/  STL [R1+0x300], R9 ;  /* 0x0003000901007387 */ /* 0x0009e80000100800 */
[----:B------:R-:W-:Y:S04]  /*7000*/  STL [R1+0x2fc], R10 ;  /* 0x0002fc0a01007387 */ /* 0x000fe80000100800 */
[----:B------:R4:W-:Y:S04]  /*7010*/  STL [R1+0x2f8], R11 ;  /* 0x0002f80b01007387 */ /* 0x0009e80000100800 */
[----:B0-----:R-:W2:Y:S04]  /*7020*/  LDL.LU.64 R4, [R1+0xa0] ;  /* 0x0000a00001047983 */ /* 0x001ea80000300a00 */
[----:B-1----:R-:W2:Y:S04]  /*7030*/  LDL.LU.64 R6, [R1+0xa8] ;  /* 0x0000a80001067983 */ /* 0x002ea80000300a00 */
[----:B----4-:R-:W2:Y:S04]  /*7040*/  LDL.LU.64 R8, [R1+0xb0] ;  /* 0x0000b00001087983 */ /* 0x010ea80000300a00 */
[----:B------:R-:W2:Y:S01]  /*7050*/  LDL.LU.64 R10, [R1+0xb8] ;  /* 0x0000b800010a7983 */ /* 0x000ea20000300a00 */
[----:B------:R-:W-:Y:S01]  /*7060*/  UMOV UR24, UR52 ;  /* 0x0000003400187c82 */ /* 0x000fe20008000000 */
[----:B------:R-:W-:Y:S01]  /*7070*/  UMOV UR25, UR53 ;  /* 0x0000003500197c82 */ /* 0x000fe20008000000 */
[----:B------:R-:W-:-:S02]  /*7080*/  WARPGROUP.DEPBAR.LE gsb0, 0x0 ;  /* 0x00008000000079c5 */ /* 0x000fc40000010000 */
        /* <DEDUP_REMOVED lines=8> */
[----:B------:R-:W-:Y:S04]  /*7110*/  STL [R1+0x31c], R214 ;  /* 0x00031cd601007387 */ /* 0x000fe80000100800 */
[----:B------:R4:W-:Y:S04]  /*7120*/  STL [R1+0x318], R215 ;  /* 0x000318d701007387 */ /* 0x0009e80000100800 */
[----:B0-----:R-:W3:Y:S04]  /*7130*/  LDL.LU.64 R208, [R1+0x80] ;  /* 0x0000800001d07983 */ /* 0x001ee80000300a00 */
[----:B-1----:R-:W3:Y:S04]  /*7140*/  LDL.LU.64 R210, [R1+0x88] ;  /* 0x0000880001d27983 */ /* 0x002ee80000300a00 */
[----:B----4-:R-:W3:Y:S04]  /*7150*/  LDL.LU.64 R212, [R1+0x90] ;  /* 0x0000900001d47983 */ /* 0x010ee80000300a00 */
[----:B------:R-:W3:Y:S01]  /*7160*/  LDL.LU.64 R214, [R1+0x98] ;  /* 0x0000980001d67983 */ /* 0x000ee20000300a00 */
        /* <DEDUP_REMOVED lines=23> */
[----:B--2---:R-:W-:-:S06]  /*72e0*/  WARPGROUP.ARRIVE ;  /* 0x00000000000079c5 */ /* 0x004fcc0000000000 */
[----:B------:R-:W-:Y:S01]  /*72f0*/  HGMMA.64x16x16.F32 R4, gdesc[UR48], R4, gsb0 ;  /* 0x00200000300479f0 */ /* 0x000fe20008000804 */
[----:B------:R-:W-:Y:S01]  /*7300*/  UIADD3 UR8, UR6, 0x800, URZ ;  /* 0x0000080006087890 */ /* 0x000fe2000fffe03f */
[----:B------:R-:W-:-:S06]  /*7310*/  UMOV UR49, 0x40000040 ;  /* 0x4000004000317882 */ /* 0x000fcc0000000000 */
[----:B------:R-:W-:Y:S01]  /*7320*/  UMOV UR48, UR8 ;  /* 0x0000000800307c82 */ /* 0x000fe20008000000 */
[----:B------:R-:W-:Y:S02]  /*7330*/  WARPGROUP.DEPBAR.LE gsb0, 0x0 ;  /* 0x00008000000079c5 */ /* 0x000fe40000010000 */
[----:B---3--:R-:W-:-:S06]  /*7340*/  WARPGROUP.ARRIVE ;  /* 0x00000000000079c5 */ /* 0x008fcc0000000000 */
        /* <DEDUP_REMOVED lines=18> */
[----:B------:R-:W-:Y:S01]  /*7470*/  STL.64 [R1+0xa0], R4 ;  /* 0x0000a00401007387 */ /* 0x000fe20000100a00 */
[----:B------:R-:W-:Y:S02]  /*7480*/  WARPGROUP.DEPBAR.LE gsb0, 0x0 ;  /* 0x00008000000079c5 */ /* 0x000fe40000010000 */
[----:B------:R-:W-:-:S06]  /*7490*/  WARPGROUP.ARRIVE ;  /* 0x00000000000079c5 */ /* 0x000fcc0000000000 */
[----:B------:R-:W-:Y:S01]  /*74a0*/  HGMMA.64x16x16.F32 R168, gdesc[UR28], R168, gsb0 ;  /* 0x002000001ca879f0 */ /* 0x000fe200080008a8 */
[----:B------:R-:W-:Y:S01]  /*74b0*/  MOV R234, R10 ;  /* 0x0000000a00ea7202 */ /* 0x000fe20000000f00 */
[----:B------:R0:W-:Y:S01]  /*74c0*/  STL.64 [R1+0xa8], R6 ;  /* 0x0000a80601007387 */ /* 0x0001e20000100a00 */
[----:B------:R-:W-:Y:S02]  /*74d0*/  IMAD.MOV.U32 R233, RZ, RZ, R11 ;  /* 0x000000ffffe97224 */ /* 0x000fe400078e000b */
[----:B------:R-:W-:Y:S01]  /*74e0*/  IMAD.MOV.U32 R235, RZ, RZ, R9 ;  /* 0x000000ffffeb7224 */ /* 0x000fe200078e0009 */
[----:B------:R1:W-:Y:S01]  /*74f0*/  STL [R1+0xb0], R8 ;  /* 0x0000b00801007387 */ /* 0x0003e20000100800 */
[----:B------:R-:W-:Y:S02]  /*7500*/  IMAD.MOV.U32 R10, RZ, RZ, R214 ;  /* 0x000000ffff0a7224 */ /* 0x000fe400078e00d6 */
[----:B------:R-:W-:Y:S02]  /*7510*/  IMAD.MOV.U32 R11, RZ, RZ, R215 ;  /* 0x000000ffff0b7224 */ /* 0x000fe400078e00d7 */
[----:B------:R-:W-:Y:S01]  /*7520*/  IMAD.MOV.U32 R9, RZ, RZ, R213 ;  /* 0x000000ffff097224 */ /* 0x000fe200078e00d5 */
[----:B------:R-:W-:Y:S01]  /*7530*/  MOV R213, R29 ;  /* 0x0000001d00d57202 */ /* 0x000fe20000000f00 */
[----:B------:R-:W-:Y:S01]  /*7540*/  IMAD.MOV.U32 R214, RZ, RZ, R30 ;  /* 0x000000ffffd67224 */ /* 0x000fe200078e001e */
[----:B0-----:R-:W-:Y:S01]  /*7550*/  MOV R7, R211 ;  /* 0x000000d300077202 */ /* 0x001fe20000000f00 */
[----:B------:R-:W-:-:S02]  /*7560*/  IMAD.MOV.U32 R215, RZ, RZ, R31 ;  /* 0x000000ffffd77224 */ /* 0x000fc400078e001f */
[----:B-1----:R-:W-:Y:S01]  /*7570*/  IMAD.MOV.U32 R8, RZ, RZ, R212 ;  /* 0x000000ffff087224 */ /* 0x002fe200078e00d4 */
[----:B------:R-:W2:Y:S01]  /*7580*/  LDL.LU.64 R30, [R1+0x350] ;  /* 0x00035000011e7983 */ /* 0x000ea20000300a00 */
[----:B------:R-:W-:Y:S02]  /*7590*/  IMAD.MOV.U32 R6, RZ, RZ, R210 ;  /* 0x000000ffff067224 */ /* 0x000fe400078e00d2 */
[----:B------:R-:W-:Y:S02]  /*75a0*/  IMAD.MOV.U32 R212, RZ, RZ, R28 ;  /* 0x000000ffffd47224 */ /* 0x000fe400078e001c */
[----:B------:R-:W-:Y:S01]  /*75b0*/  IMAD.MOV.U32 R4, RZ, RZ, R208 ;  /* 0x000000ffff047224 */ /* 0x000fe200078e00d0 */
[----:B------:R-:W2:Y:S01]  /*75c0*/  LDL.LU.64 R28, [R1+0x348] ;  /* 0x00034800011c7983 */ /* 0x000ea20000300a00 */
[----:B------:R-:W-:Y:S01]  /*75d0*/  IMAD.MOV.U32 R5, RZ, RZ, R209 ;  /* 0x000000ffff057224 */ /* 0x000fe200078e00d1 */
[----:B------:R-:W-:Y:S01]  /*75e0*/  MOV R208, R24 ;  /* 0x0000001800d07202 */ /* 0x000fe20000000f00 */
[----:B------:R-:W-:-:S02]  /*75f0*/  IMAD.MOV.U32 R210, RZ, RZ, R26 ;  /* 0x000000ffffd27224 */ /* 0x000fc400078e001a */
        /* <DEDUP_REMOVED lines=24> */
[----:B------:R-:W-:-:S04]  /*7780*/  UMOV UR21, UR49 ;  /* 0x0000003100157c82 */ /* 0x000fc80008000000 */
        /* <DEDUP_REMOVED lines=21> */
[----:B------:R-:W-:Y:S02]  /*78e0*/  UIADD3 UR16, UR6, 0x2, URZ ;  /* 0x0000000206107890 */ /* 0x000fe4000fffe03f */
[----:B------:R-:W-:Y:S01]  /*78f0*/  UIADD3 UR12, UR5, 0x2, URZ ;  /* 0x00000002050c7890 */ /* 0x000fe2000fffe03f */
[----:B------:R-:W-:Y:S01]  /*7900*/  UMOV UR49, 0x40000040 ;  /* 0x4000004000317882 */ /* 0x000fe20000000000 */
[----:B------:R-:W-:-:S03]  /*7910*/  UMOV UR51, 0x40000040 ;  /* 0x4000004000337882 */ /* 0x000fc60000000000 */
[----:B------:R-:W-:Y:S02]  /*7920*/  UMOV UR48, UR16 ;  /* 0x0000001000307c82 */ /* 0x000fe40008000000 */
[----:B------:R-:W-:Y:S01]  /*7930*/  UMOV UR50, UR12 ;  /* 0x0000000c00327c82 */ /* 0x000fe20008000000 */
[----:B------:R-:W-:Y:S02]  /*7940*/  WARPGROUP.DEPBAR.LE gsb0, 0x0 ;  /* 0x00008000000079c5 */ /* 0x000fe40000010000 */
[----:B---3--:R-:W-:-:S06]  /*7950*/  WARPGROUP.ARRIVE ;  /* 0x00000000000079c5 */ /* 0x008fcc0000000000 */
        /* <DEDUP_REMOVED lines=10> */
[----:B------:R-:W-:Y:S01]  /*7a00*/  UMOV UR44, UR48 ;  /* 0x00000030002c7c82 */ /* 0x000fe20008000000 */
[----:B------:R-:W-:Y:S01]  /*7a10*/  UMOV UR45, UR49 ;  /* 0x00000031002d7c82 */ /* 0x000fe20008000000 */
[----:B------:R-:W-:Y:S01]  /*7a20*/  UMOV UR47, 0x40000040 ;  /* 0x40000040002f7882 */ /* 0x000fe20000000000 */
[----:B------:R-:W-:-:S02]  /*7a30*/  WARPGROUP.DEPBAR.LE gsb0, 0x0 ;  /* 0x00008000000079c5 */ /* 0x000fc40000010000 */
[----:B------:R-:W-:-:S06]  /*7a40*/  WARPGROUP.ARRIVE ;  /* 0x00000000000079c5 */ /* 0x000fcc0000000000 */
[----:B------:R-:W-:Y:S01]  /*7a50*/  HGMMA.64x16x16.F32 R216, gdesc[UR44], R216, gsb0 ;  /* 0x002000002cd879f0 */ /* 0x000fe200080008d8 */
[----:B------:R-:W-:Y:S04]  /*7a60*/  STL.64 [R1+0x2f0], R174 ;  /* 0x0002f0ae01007387 */ /* 0x000fe80000100a00 */
[----:B------:R-:W-:Y:S04]  /*7a70*/  STL.64 [R1+0x2e8], R172 ;  /* 0x0002e8ac01007387 */ /* 0x000fe80000100a00 */
[----:B------:R-:W-:Y:S04]  /*7a80*/  STL.64 [R1+0x2e0], R170 ;  /* 0x0002e0aa01007387 */ /* 0x000fe80000100a00 */
[----:B------:R-:W-:Y:S01]  /*7a90*/  STL.64 [R1+0x2d8], R168 ;  /* 0x0002d8a801007387 */ /* 0x000fe20000100a00 */
[----:B------:R-:W-:-:S02]  /*7aa0*/  IMAD.MOV.U32 R232, RZ, RZ, R192 ;  /* 0x000000ffffe87224 */ /* 0x000fc400078e00c0 */
[----:B------:R-:W-:Y:S02]  /*7ab0*/  IMAD.MOV.U32 R23, RZ, RZ, R193 ;  /* 0x000000ffff177224 */ /* 0x000fe400078e00c1 */
[----:B------:R-:W-:Y:S02]  /*7ac0*/  IMAD.MOV.U32 R192, RZ, RZ, R4 ;  /* 0x000000ffffc07224 */ /* 0x000fe400078e0004 */
[----:B------:R-:W-:Y:S02]  /*7ad0*/  IMAD.MOV.U32 R22, RZ, RZ, R194 ;  /* 0x000000ffff167224 */ /* 0x000fe400078e00c2 */
[----:B------:R-:W-:Y:S01]  /*7ae0*/  IMAD.MOV.U32 R193, RZ, RZ, R5 ;  /* 0x000000ffffc17224 */ /* 0x000fe200078e0005 */
[----:B------:R-:W-:Y:S01]  /*7af0*/  MOV R20, R196 ;  /* 0x000000c400147202 */ /* 0x000fe20000000f00 */
[----:B------:R-:W-:Y:S01]  /*7b00*/  IMAD.MOV.U32 R21, RZ, RZ, R195 ;  /* 0x000000ffff157224 */ /* 0x000fe200078e00c3 */
[----:B------:R-:W-:Y:S01]  /*7b10*/  MOV R195, R7 ;  /* 0x0000000700c37202 */ /* 0x000fe20000000f00 */
[----:B------:R-:W-:-:S02]  /*7b20*/  IMAD.MOV.U32 R194, RZ, RZ, R6 ;  /* 0x000000ffffc27224 */ /* 0x000fc400078e0006 */
[----:B------:R-:W-:Y:S02]  /*7b30*/  IMAD.MOV.U32 R3, RZ, RZ, R197 ;  /* 0x000000ffff037224 */ /* 0x000fe400078e00c5 */
[----:B------:R-:W-:Y:S02]  /*7b40*/  IMAD.MOV.U32 R196, RZ, RZ, R8 ;  /* 0x000000ffffc47224 */ /* 0x000fe400078e0008 */
[----:B------:R-:W-:Y:S02]  /*7b50*/  IMAD.MOV.U32 R2, RZ, RZ, R198 ;  /* 0x000000ffff027224 */ /* 0x000fe400078e00c6 */
[----:B------:R-:W-:Y:S01]  /*7b60*/  IMAD.MOV.U32 R197, RZ, RZ, R9 ;  /* 0x000000ffffc57224 */ /* 0x000fe200078e0009 */
[----:B------:R-:W-:Y:S02]  /*7b70*/  WARPGROUP.DEPBAR.LE gsb0, 0x0 ;  /* 0x00008000000079c5 */ /* 0x000fe40000010000 */
[----:B------:R0:W-:Y:S04]  /*7b80*/  STL.64 [R1+0x60], R216 ;  /* 0x000060d801007387 */ /* 0x0001e80000100a00 */
[----:B------:R1:W-:Y:S04]  /*7b90*/  STL.64 [R1+0x68], R218 ;  /* 0x000068da01007387 */ /* 0x0003e80000100a00 */
[----:B------:R2:W-:Y:S04]  /*7ba0*/  STL.64 [R1+0x70], R220 ;  /* 0x000070dc01007387 */ /* 0x0005e80000100a00 */
[----:B------:R3:W-:Y:S01]  /*7bb0*/  STL.64 [R1+0x78], R222 ;  /* 0x000078de01007387 */ /* 0x0007e20000100a00 */
[----:B0-----:R-:W-:Y:S01]  /*7bc0*/  IMAD.MOV.U32 R216, RZ, RZ, R208 ;  /* 0x000000ffffd87224 */ /* 0x001fe200078e00d0 */
[----:B------:R-:W-:-:S02]  /*7bd0*/  MOV R217, R209 ;  /* 0x000000d100d97202 */ /* 0x000fc40000000f00 */
[----:B------:R-:W4:Y:S01]  /*7be0*/  LDL.LU R208, [R1+0x334] ;  /* 0x0003340001d07983 */ /* 0x000f220000300800 */
[----:B-1----:R-:W-:Y:S02]  /*7bf0*/  IMAD.MOV.U32 R218, RZ, RZ, R210 ;  /* 0x000000ffffda7224 */ /* 0x002fe400078e00d2 */
[----:B------:R-:W-:Y:S01]  /*7c00*/  IMAD.MOV.U32 R219, RZ, RZ, R211 ;  /* 0x000000ffffdb7224 */ /* 0x000fe200078e00d3 */
[----:B------:R-:W4:Y:S01]  /*7c10*/  LDL.LU R209, [R1+0x330] ;  /* 0x0003300001d17983 */ /* 0x000f220000300800 */
[----:B--2---:R-:W-:-:S03]  /*7c20*/  IMAD.MOV.U32 R220, RZ, RZ, R212 ;  /* 0x000000ffffdc7224 */ /* 0x004fc600078e00d4 */
[----:B------:R-:W4:Y:S01]  /*7c30*/  LDL.LU R210, [R1+0x32c] ;  /* 0x00032c0001d27983 */ /* 0x000f220000300800 */
[----:B------:R-:W-:Y:S01]  /*7c40*/  IMAD.MOV.U32 R221, RZ, RZ, R213 ;  /* 0x000000ffffdd7224 */ /* 0x000fe200078e00d5 */
[----:B---3--:R-:W-:Y:S02]  /*7c50*/  MOV R222, R214 ;  /* 0x000000d600de7202 */ /* 0x008fe40000000f00 */
[----:B------:R-:W4:Y:S01]  /*7c60*/  LDL.LU R211, [R1+0x328] ;  /* 0x0003280001d37983 */ /* 0x000f220000300800 */
[----:B------:R-:W-:-:S03]  /*7c70*/  IMAD.MOV.U32 R223, RZ, RZ, R215 ;  /* 0x000000ffffdf7224 */ /* 0x000fc600078e00d7 */
[----:B------:R-:W4:Y:S04]  /*7c80*/  LDL.LU R212, [R1+0x324] ;  /* 0x0003240001d47983 */ /* 0x000f280000300800 */
[----:B------:R-:W4:Y:S04]  /*7c90*/  LDL.LU R213, [R1+0x320] ;  /* 0x0003200001d57983 */ /* 0x000f280000300800 */
[----:B------:R-:W4:Y:S04]  /*7ca0*/  LDL.LU R214, [R1+0x31c] ;  /* 0x00031c0001d67983 */ /* 0x000f280000300800 */
[----:B------:R-:W4:Y:S04]  /*7cb0*/  LDL.LU R215, [R1+0x318] ;  /* 0x0003180001d77983 */ /* 0x000f280000300800 */
[----:B------:R-:W2:Y:S04]  /*7cc0*/  LDL.LU R4, [R1+0x314] ;  /* 0x0003140001047983 */ /* 0x000ea80000300800 */
[----:B------:R-:W2:Y:S01]  /*7cd0*/  LDL.LU R5, [R1+0x310] ;  /* 0x0003100001057983 */ /* 0x000ea20000300800 */
[----:B------:R-:W-:-:S03]  /*7ce0*/  IMAD.MOV.U32 R0, RZ, RZ, R199 ;  /* 0x000000ffff007224 */ /* 0x000fc600078e00c7 */
[----:B------:R-:W2:Y:S01]  /*7cf0*/  LDL.LU R6, [R1+0x30c] ;  /* 0x00030c0001067983 */ /* 0x000ea20000300800 */
[----:B------:R-:W-:-:S03]  /*7d00*/  IMAD.MOV.U32 R198, RZ, RZ, R10 ;  /* 0x000000ffffc67224 */ /* 0x000fc600078e000a */
[----:B------:R-:W2:Y:S01]  /*7d10*/  LDL.LU R7, [R1+0x308] ;  /* 0x0003080001077983 */ /* 0x000ea20000300800 */
[----:B------:R-:W-:-:S03]  /*7d20*/  IMAD.MOV.U32 R199, RZ, RZ, R11 ;  /* 0x000000ffffc77224 */ /* 0x000fc600078e000b */
[----:B------:R-:W2:Y:S04]  /*7d30*/  LDL.LU R8, [R1+0x304] ;  /* 0x0003040001087983 */ /* 0x000ea80000300800 */
[----:B------:R-:W2:Y:S04]  /*7d40*/  LDL.LU R9, [R1+0x300] ;  /* 0x0003000001097983 */ /* 0x000ea80000300800 */
[----:B------:R-:W2:Y:S04]  /*7d50*/  LDL.LU R10, [R1+0x2fc] ;  /* 0x0002fc00010a7983 */ /* 0x000ea80000300800 */
[----:B------:R-:W2:Y:S01]  /*7d60*/  LDL.LU R11, [R1+0x2f8] ;  /* 0x0002f800010b7983 */ /* 0x000ea20000300800 */
[----:B------:R-:W-:Y:S01]  /*7d70*/  UIADD3 UR42, UR5, 0x102, URZ ;  /* 0x00000102052a7890 */ /* 0x000fe2000fffe03f */
[----:B------:R-:W-:Y:S01]  /*7d80*/  UMOV UR40, UR48 ;  /* 0x0000003000287c82 */ /* 0x000fe20008000000 */
[----:B------:R-:W-:Y:S01]  /*7d90*/  UMOV UR41, UR49 ;  /* 0x0000003100297c82 */ /* 0x000fe20008000000 */
[----:B------:R-:W-:Y:S01]  /*7da0*/  UMOV UR43, 0x40000040 ;  /* 0x40000040002b7882 */ /* 0x000fe20000000000 */
[----:B------:R-:W-:Y:S01]  /*7db0*/  UIADD3 UR34, UR5, 0x182, URZ ;  /* 0x0000018205227890 */ /* 0x000fe2000fffe03f */
[----:B------:R-:W3:Y:S01]  /*7dc0*/  LDL.LU R168, [R1+0xa0] ;  /* 0x0000a00001a87983 */ /* 0x000ee20000300800 */
        /* <DEDUP_REMOVED lines=20> */
[----:B--2---:R-:W-:-:S06]  /*7f10*/  WARPGROUP.ARRIVE ;  /* 0x00000000000079c5 */ /* 0x004fcc0000000000 */
[----:B------:R-:W-:Y:S03]  /*7f20*/  HGMMA.64x16x16.F32 R4, gdesc[UR40], R4, gsb0 ;  /* 0x00200000280479f0 */ /* 0x000fe60008000804 */
[----:B------:R-:W-:Y:S02]  /*7f30*/  WARPGROUP.DEPBAR.LE gsb0, 0x0 ;  /* 0x00008000000079c5 */ /* 0x000fe40000010000 */
        /* <DEDUP_REMOVED lines=89> */
[----:B------:R-:W-:Y:S01]  /*84d0*/  MOV R173, R235 ;  /* 0x000000eb00ad7202 */ /* 0x000fe20000000f00 */
[----:B------:R-:W-:Y:S02]  /*84e0*/  IMAD.MOV.U32 R174, RZ, RZ, R234 ;  /* 0x000000ffffae7224 */ /* 0x000fe400078e00ea */
[----:B------:R-:W-:Y:S01]  /*84f0*/  IMAD.MOV.U32 R175, RZ, RZ, R233 ;  /* 0x000000ffffaf7224 */ /* 0x000fe200078e00e9 */
[----:B------:R-:W-:Y:S01]  /*8500*/  UMOV UR48, UR52 ;  /* 0x0000003400307c82 */ /* 0x000fe20008000000 */
[----:B------:R-:W-:Y:S01]  /*8510*/  UMOV UR49, UR53 ;  /* 0x0000003500317c82 */ /* 0x000fe20008000000 */
[----:B------:R-:W-:-:S03]  /*8520*/  WARPGROUP.DEPBAR.LE gsb0, 0x0 ;  /* 0x00008000000079c5 */ /* 0x000fc60000010000 */
[----:B---3--:R-:W-:-:S06]  /*8530*/  WARPGROUP.ARRIVE ;  /* 0x00000000000079c5 */ /* 0x008fcc0000000000 */
        /* <DEDUP_REMOVED lines=87> */
[----:B------:R-:W-:Y:S01]  /*8ab0*/  STL [R1+0x230], R197 ;  /* 0x000230c501007387 */ /* 0x000fe20000100800 */
[----:B------:R-:W-:Y:S02]  /*8ac0*/  WARPGROUP.DEPBAR.LE gsb0, 0x0 ;  /* 0x00008000000079c5 */ /* 0x000fe40000010000 */
[----:B------:R-:W-:-:S06]  /*8ad0*/  WARPGROUP.ARRIVE ;  /* 0x00000000000079c5 */ /* 0x000fcc0000000000 */
[----:B------:R-:W-:Y:S01]  /*8ae0*/  HGMMA.64x16x16.F32 R24, gdesc[UR48], R24, gsb0 ;  /* 0x00200000301879f0 */ /* 0x000fe20008000818 */
[----:B------:R-:W-:Y:S04]  /*8af0*/  STL [R1+0x22c], R198 ;  /* 0x00022cc601007387 */ /* 0x000fe80000100800 */
[----:B------:R-:W-:Y:S04]  /*8b00*/  STL [R1+0x228], R199 ;  /* 0x000228c701007387 */ /* 0x000fe80000100800 */
[----:B------:R0:W-:Y:S04]  /*8b10*/  STL [R1+0x224], R168 ;  /* 0x000224a801007387 */ /* 0x0001e80000100800 */
[----:B------:R1:W-:Y:S04]  /*8b20*/  STL [R1+0x220], R169 ;  /* 0x000220a901007387 */ /* 0x0003e80000100800 */
[----:B------:R3:W-:Y:S04]  /*8b30*/  STL [R1+0x21c], R170 ;  /* 0x00021caa01007387 */ /* 0x0007e80000100800 */
[----:B------:R4:W-:Y:S04]  /*8b40*/  STL [R1+0x218], R171 ;  /* 0x000218ab01007387 */ /* 0x0009e80000100800 */
[----:B------:R4:W-:Y:S01]  /*8b50*/  STL [R1+0x214], R172 ;  /* 0x000214ac01007387 */ /* 0x0009e20000100800 */
[----:B0-----:R-:W-:-:S03]  /*8b60*/  IMAD.MOV.U32 R168, RZ, RZ, R232 ;  /* 0x000000ffffa87224 */ /* 0x001fc600078e00e8 */
[----:B------:R0:W-:Y:S01]  /*8b70*/  STL [R1+0x210], R173 ;  /* 0x000210ad01007387 */ /* 0x0001e20000100800 */
[----:B-1----:R-:W-:Y:S01]  /*8b80*/  IMAD.MOV.U32 R169, RZ, RZ, R23 ;  /* 0x000000ffffa97224 */ /* 0x002fe200078e0017 */
[----:B---3--:R-:W-:Y:S02]  /*8b90*/  MOV R170, R22 ;  /* 0x0000001600aa7202 */ /* 0x008fe40000000f00 */
[----:B------:R1:W-:Y:S01]  /*8ba0*/  STL [R1+0x20c], R174 ;  /* 0x00020cae01007387 */ /* 0x0003e20000100800 */
[----:B----4-:R-:W-:Y:S02]  /*8bb0*/  IMAD.MOV.U32 R171, RZ, RZ, R21 ;  /* 0x000000ffffab7224 */ /* 0x010fe400078e0015 */
[----:B------:R-:W-:Y:S01]  /*8bc0*/  IMAD.MOV.U32 R172, RZ, RZ, R20 ;  /* 0x000000ffffac7224 */ /* 0x000fe200078e0014 */
[----:B------:R3:W-:Y:S01]  /*8bd0*/  STL [R1+0x208], R175 ;  /* 0x000208af01007387 */ /* 0x0007e20000100800 */
[----:B0-----:R-:W-:Y:S01]  /*8be0*/  IMAD.MOV.U32 R173, RZ, RZ, R3 ;  /* 0x000000ffffad7224 */ /* 0x001fe200078e0003 */
[----:B------:R-:W-:Y:S01]  /*8bf0*/  UIADD3 UR16, UR6, 0x4, URZ ;  /* 0x0000000406107890 */ /* 0x000fe2000fffe03f */
[----:B-1----:R-:W-:Y:S01]  /*8c00*/  IMAD.MOV.U32 R174, RZ, RZ, R2 ;  /* 0x000000ffffae7224 */ /* 0x002fe200078e0002 */
[----:B------:R-:W-:Y:S01]  /*8c10*/  UIADD3 UR12, UR5, 0x4, URZ ;  /* 0x00000004050c7890 */ /* 0x000fe2000fffe03f */
[----:B---3--:R-:W-:Y:S01]  /*8c20*/  MOV R175, R0 ;  /* 0x0000000000af7202 */ /* 0x008fe20000000f00 */
        /* <DEDUP_REMOVED lines=137> */
[----:B-1----:R-:W-:Y:S02]  /*94c0*/  IMAD.MOV.U32 R172, RZ, RZ, R216 ;  /* 0x000000ffffac7224 */ /* 0x002fe400078e00d8 */
[----:B------:R-:W-:Y:S01]  /*94d0*/  IMAD.MOV.U32 R173, RZ, RZ, R217 ;  /* 0x000000ffffad7224 */ /* 0x000fe200078e00d9 */
[----:B------:R-:W-:Y:S01]  /*94e0*/  MOV R148, R220 ;  /* 0x000000dc00947202 */ /* 0x000fe20000000f00 */
[----:B--2---:R-:W-:Y:S01]  /*94f0*/  IMAD.MOV.U32 R174, RZ, RZ, R218 ;  /* 0x000000ffffae7224 */ /* 0x004fe200078e00da */
[----:B------:R-:W2:Y:S01]  /*9500*/  LDL.LU.64 R216, [R1+0x20] ;  /* 0x0000200001d87983 */ /* 0x000ea20000300a00 */
[----:B------:R-:W-:Y:S02]  /*9510*/  IMAD.MOV.U32 R175, RZ, RZ, R219 ;  /* 0x000000ffffaf7224 */ /* 0x000fe400078e00db */
[----:B------:R-:W-:Y:S01]  /*9520*/  IMAD.MOV.U32 R149, RZ, RZ, R221 ;  /* 0x000000ffff957224 */ /* 0x000fe200078e00dd */
[----:B------:R-:W2:Y:S01]  /*9530*/  LDL.LU.64 R218, [R1+0x28] ;  /* 0x0000280001da7983 */ /* 0x000ea20000300a00 */
[----:B------:R-:W-:-:S02]  /*9540*/  IMAD.MOV.U32 R150, RZ, RZ, R222 ;  /* 0x000000ffff967224 */ /* 0x000fc400078e00de */
[----:B------:R-:W-:Y:S01]  /*9550*/  IMAD.MOV.U32 R151, RZ, RZ, R223 ;  /* 0x000000ffff977224 */ /* 0x000fe200078e00df */
[----:B------:R-:W2:Y:S04]  /*9560*/  LDL.LU.64 R220, [R1+0x30] ;  /* 0x0000300001dc7983 */ /* 0x000ea80000300a00 */
[----:B------:R-:W2:Y:S01]  /*9570*/  LDL.LU.64 R222, [R1+0x38] ;  /* 0x0000380001de7983 */ /* 0x000ea20000300a00 */
        /* <DEDUP_REMOVED lines=40> */
[----:B------:R-:W-:-:S02]  /*9800*/  IMAD.MOV.U32 R11, RZ, RZ, R12 ;  /* 0x000000ffff0b7224 */ /* 0x000fc400078e000c */
[----:B------:R-:W-:Y:S01]  /*9810*/  IMAD.MOV.U32 R10, RZ, RZ, R13 ;  /* 0x000000ffff0a7224 */ /* 0x000fe200078e000d */
[----:B------:R0:W-:Y:S01]  /*9820*/  STL [R1+0x1e4], R215 ;  /* 0x0001e4d701007387 */ /* 0x0001e20000100800 */
[----:B------:R-:W-:Y:S01]  /*9830*/  IMAD.MOV.U32 R9, RZ, RZ, R14 ;  /* 0x000000ffff097224 */ /* 0x000fe200078e000e */
[----:B------:R-:W-:Y:S01]  /*9840*/  MOV R14, R101 ;  /* 0x00000065000e7202 */ /* 0x000fe20000000f00 */
[----:B------:R-:W-:Y:S02]  /*9850*/  IMAD.MOV.U32 R13, RZ, RZ, R102 ;  /* 0x000000ffff0d7224 */ /* 0x000fe400078e0066 */
        /* <DEDUP_REMOVED lines=20> */
[----:B------:R-:W-:Y:S01]  /*99a0*/  IMAD.MOV.U32 R7, RZ, RZ, R16 ;  /* 0x000000ffff077224 */ /* 0x000fe200078e0010 */
[----:B------:R-:W3:Y:S01]  /*99b0*/  LDL.LU.64 R124, [R1+0x268] ;  /* 0x00026800017c7983 */ /* 0x000ee20000300a00 */
[----:B------:R-:W-:Y:S02]  /*99c0*/  IMAD.MOV.U32 R6, RZ, RZ, R17 ;  /* 0x000000ffff067224 */ /* 0x000fe400078e0011 */
[----:B------:R-:W-:Y:S02]  /*99d0*/  IMAD.MOV.U32 R2, RZ, RZ, R123 ;  /* 0x000000ffff027224 */ /* 0x000fe400078e007b */
[----:B------:R-:W-:Y:S01]  /*99e0*/  IMAD.MOV.U32 R5, RZ, RZ, R18 ;  /* 0x000000ffff057224 */ /* 0x000fe200078e0012 */
[----:B------:R-:W3:Y:S01]  /*99f0*/  LDL.LU.64 R122, [R1+0x260] ;  /* 0x00026000017a7983 */ /* 0x000ee20000300a00 */
[----:B------:R-:W-:Y:S02]  /*9a00*/  IMAD.MOV.U32 R0, RZ, RZ, R19 ;  /* 0x000000ffff007224 */ /* 0x000fe400078e0013 */
[----:B------:R-:W-:-:S02]  /*9a10*/  IMAD.MOV.U32 R17, RZ, RZ, R120 ;  /* 0x000000ffff117224 */ /* 0x000fc400078e0078 */
[----:B------:R-:W-:Y:S01]  /*9a20*/  IMAD.MOV.U32 R16, RZ, RZ, R121 ;  /* 0x000000ffff107224 */ /* 0x000fe200078e0079 */
[----:B------:R-:W-:Y:S02]  /*9a30*/  WARPGROUP.DEPBAR.LE gsb0, 0x0 ;  /* 0x00008000000079c5 */ /* 0x000fe40000010000 */
[----:B------:R-:W3:Y:S01]  /*9a40*/  LDL.LU.64 R120, [R1+0x258] ;  /* 0x0002580001787983 */ /* 0x000ee20000300a00 */
[----:B------:R-:W-:Y:S01]  /*9a50*/  IMAD.MOV.U32 R19, RZ, RZ, R222 ;  /* 0x000000ffff137224 */ /* 0x000fe200078e00de */
[----:B0-----:R-:W-:Y:S01]  /*9a60*/  MOV R215, R220 ;  /* 0x000000dc00d77202 */ /* 0x001fe20000000f00 */
[----:B------:R-:W-:Y:S02]  /*9a70*/  IMAD.MOV.U32 R18, RZ, RZ, R223 ;  /* 0x000000ffff127224 */ /* 0x000fe400078e00df */
[----:B------:R-:W-:Y:S01]  /*9a80*/  IMAD.MOV.U32 R3, RZ, RZ, R221 ;  /* 0x000000ffff037224 */ /* 0x000fe200078e00dd */
[----:B------:R-:W4:Y:S01]  /*9a90*/  LDL.LU.64 R222, [R1+0x250] ;  /* 0x0002500001de7983 */ /* 0x000f220000300a00 */
[----:B------:R-:W-:-:S02]  /*9aa0*/  IMAD.MOV.U32 R213, RZ, RZ, R218 ;  /* 0x000000ffffd57224 */ /* 0x000fc400078e00da */
        /* <DEDUP_REMOVED lines=15> */
[----:B0-----:R-:W-:-:S02]  /*9ba0*/  IMAD.MOV.U32 R218, RZ, RZ, R198 ;  /* 0x000000ffffda7224 */ /* 0x001fc400078e00c6 */
[----:B-1----:R-:W-:Y:S01]  /*9bb0*/  IMAD.MOV.U32 R216, RZ, RZ, R196 ;  /* 0x000000ffffd87224 */ /* 0x002fe200078e00c4 */
[----:B------:R-:W-:Y:S01]  /*9bc0*/  MOV R217, R197 ;  /* 0x000000c500d97202 */ /* 0x000fe20000000f00 */
[----:B------:R-:W4:Y:S01]  /*9bd0*/  LDL.LU R196, [R1+0x234] ;  /* 0x0002340001c47983 */ /* 0x000f220000300800 */
[----:B------:R-:W-:-:S03]  /*9be0*/  IMAD.MOV.U32 R219, RZ, RZ, R199 ;  /* 0x000000ffffdb7224 */ /* 0x000fc600078e00c7 */
[----:B------:R-:W4:Y:S04]  /*9bf0*/  LDL.LU R197, [R1+0x230] ;  /* 0x0002300001c57983 */ /* 0x000f280000300800 */
[----:B------:R-:W4:Y:S04]  /*9c00*/  LDL.LU R198, [R1+0x22c] ;  /* 0x00022c0001c67983 */ /* 0x000f280000300800 */
[----:B------:R-:W4:Y:S01]  /*9c10*/  LDL.LU R199, [R1+0x228] ;  /* 0x0002280001c77983 */ /* 0x000f220000300800 */
[----:B------:R-:W-:Y:S01]  /*9c20*/  UMOV UR32, UR48 ;  /* 0x0000003000207c82 */ /* 0x000fe20008000000 */
[----:B------:R-:W-:Y:S01]  /*9c30*/  UMOV UR33, UR49 ;  /* 0x0000003100217c82 */ /* 0x000fe20008000000 */
[----:B------:R-:W-:Y:S01]  /*9c40*/  IMAD.MOV.U32 R220, RZ, RZ, R168 ;  /* 0x000000ffffdc7224 */ /* 0x000fe200078e00a8 */
[----:B------:R-:W-:Y:S01]  /*9c50*/  MOV R222, R170 ;  /* 0x000000aa00de7202 */ /* 0x000fe20000000f00 */
[----:B------:R-:W2:Y:S01]  /*9c60*/  LDL.LU R168, [R1+0x224] ;  /* 0x0002240001a87983 */ /* 0x000ea20000300800 */
[----:B------:R-:W-:-:S02]  /*9c70*/  IMAD.MOV.U32 R221, RZ, RZ, R169 ;  /* 0x000000ffffdd7224 */ /* 0x000fc400078e00a9 */
[----:B------:R-:W-:Y:S01]  /*9c80*/  IMAD.MOV.U32 R223, RZ, RZ, R171 ;  /* 0x000000ffffdf7224 */ /* 0x000fe200078e00ab */
[----:B------:R-:W2:Y:S04]  /*9c90*/  LDL.LU R169, [R1+0x220] ;  /* 0x0002200001a97983 */ /* 0x000ea80000300800 */
        /* <DEDUP_REMOVED lines=12> */
[----:B------:R-:W2:Y:S01]  /*9d60*/  LDL.LU R172, [R1+0x214] ;  /* 0x0002140001ac7983 */ /* 0x000ea20000300800 */
[----:B------:R-:W-:-:S03]  /*9d70*/  IMAD.MOV.U32 R193, RZ, RZ, R173 ;  /* 0x000000ffffc17224 */ /* 0x000fc600078e00ad */
[----:B------:R-:W2:Y:S04]  /*9d80*/  LDL.LU R173, [R1+0x210] ;  /* 0x0002100001ad7983 */ /* 0x000ea80000300800 */
[----:B------:R-:W2:Y:S04]  /*9d90*/  LDL.LU R174, [R1+0x20c] ;  /* 0x00020c0001ae7983 */ /* 0x000ea80000300800 */
[----:B------:R-:W2:Y:S01]  /*9da0*/  LDL.LU R175, [R1+0x208] ;  /* 0x0002080001af7983 */ /* 0x000ea20000300800 */
[----:B------:R-:W-:Y:S02]  /*9db0*/  IMAD.MOV.U32 R196, RZ, RZ, R148 ;  /* 0x000000ffffc47224 */ /* 0x000fe400078e0094 */
[----:B------:R-:W-:Y:S01]  /*9dc0*/  IMAD.MOV.U32 R197, RZ, RZ, R149 ;  /* 0x000000ffffc57224 */ /* 0x000fe200078e0095 */
[----:B------:R-:W4:Y:S01]  /*9dd0*/  LDL.LU R148, [R1+0x204] ;  /* 0x0002040001947983 */ /* 0x000f220000300800 */
[----:B------:R-:W-:-:S02]  /*9de0*/  IMAD.MOV.U32 R198, RZ, RZ, R150 ;  /* 0x000000ffffc67224 */ /* 0x000fc400078e0096 */
[----:B------:R-:W-:Y:S01]  /*9df0*/  IMAD.MOV.U32 R199, RZ, RZ, R151 ;  /* 0x000000ffffc77224 */ /* 0x000fe200078e0097 */
        /* <DEDUP_REMOVED lines=87> */
[----:B0-----:R-:W-:Y:S01]  /*a370*/  MOV R216, R211 ;  /* 0x000000d300d87202 */ /* 0x001fe20000000f00 */
[----:B------:R-:W-:-:S02]  /*a380*/  IMAD.MOV.U32 R217, RZ, RZ, R212 ;  /* 0x000000ffffd97224 */ /* 0x000fc400078e00d4 */
[----:B------:R-:W4:Y:S01]  /*a390*/  LDL.LU R211, [R1+0x1f4] ;  /* 0x0001f40001d37983 */ /* 0x000f220000300800 */
[----:B-1----:R-:W-:Y:S02]  /*a3a0*/  IMAD.MOV.U32 R218, RZ, RZ, R213 ;  /* 0x000000ffffda7224 */ /* 0x002fe400078e00d5 */
[----:B------:R-:W-:Y:S01]  /*a3b0*/  IMAD.MOV.U32 R219, RZ, RZ, R214 ;  /* 0x000000ffffdb7224 */ /* 0x000fe200078e00d6 */
        /* <DEDUP_REMOVED lines=141> */
[----:B------:R-:W-:-:S06]  /*ac90*/  UMOV UR41, 0x40000040 ;  /* 0x4000004000297882 */ /* 0x000fcc0000000000 */
[----:B------:R-:W-:Y:S01]  /*aca0*/  UMOV UR40, UR6 ;  /* 0x0000000600287c82 */ /* 0x000fe20008000000 */
[----:B------:R-:W-:Y:S02]  /*acb0*/  WARPGROUP.DEPBAR.LE gsb0, 0x0 ;  /* 0x00008000000079c5 */ /* 0x000fe40000010000 */
[----:B------:R-:W-:-:S06]  /*acc0*/  WARPGROUP.ARRIVE ;  /* 0x00000000000079c5 */ /* 0x000fcc0000000000 */
[----:B------:R-:W-:Y:S01]  /*acd0*/  HGMMA.64x16x16.F32 R192, gdesc[UR40], R192, gsb0 ;  /* 0x0020000028c079f0 */ /* 0x000fe200080008c0 */
[----:B------:R-:W-:Y:S01]  /*ace0*/  MOV R221, R3 ;  /* 0x0000000300dd7202 */ /* 0x000fe20000000f00 */
[----:B---3--:R-:W-:Y:S02]  /*acf0*/  IMAD.MOV.U32 R222, RZ, RZ, R19 ;  /* 0x000000ffffde7224 */ /* 0x008fe400078e0013 */
        /* <DEDUP_REMOVED lines=92> */
[----:B------:R-:W-:Y:S01]  /*b2c0*/  BPT.TRAP 0x1 ;  /* 0x000000040000795c */ /* 0x000fe20000300000 */
.L_x_27:
[----:B------:R-:W2:Y:S04]  /*b2d0*/  LDL R0, [R1+0x10c] ;  /* 0x00010c0001007983 */ /* 0x000ea80000100800 */
[----:B------:R-:W3:Y:S01]  /*b2e0*/  LDL R5, [R1+0x100] ;  /* 0x0001000001057983 */ /* 0x000ee20000100800 */
[----:B-----5:R-:W-:Y:S02]  /*b2f0*/  ISETP.NE.AND P1, PT, R17, RZ, PT ;  /* 0x000000ff1100720c */ /* 0x020fe40003f25270 */
[----:B--2---:R-:W-:Y:S01]  /*b300*/  R2UR UR5, R0 ;  /* 0x00000000000572ca */ /* 0x004fe200000e0000 */
[----:B------:R-:W-:-:S10]  /*b310*/  IMAD.U32 R0, RZ, RZ, UR7 ;  /* 0x00000007ff007e24 */ /* 0x000fd4000f8e00ff */
[----:B------:R-:W-:-:S05]  /*b320*/  @P1 LEA R0, R0, UR60, 0x3 ;  /* 0x0000003c00001c11 */ /* 0x000fca000f8e18ff */
[----:B------:R-:W-:Y:S01]  /*b330*/  @P1 VIADD R0, R0, 0x18 ;  /* 0x0000001800001836 */ /* 0x000fe20000000000 */
[----:B------:R-:W-:-:S04]  /*b340*/  UISETP.GT.U32.AND UP0, UPT, UR5, 0x1, UPT ;  /* 0x000000010500788c */ /* 0x000fc8000bf04070 */
[----:B---3--:R-:W-:-:S04]  /*b350*/  @P1 PRMT R0, R5, 0x654, R0 ;  /* 0x0000065405001816 */ /* 0x008fc80000000000 */
[----:B------:R0:W-:Y:S01]  /*b360*/  @P1 SYNCS.ARRIVE.TRANS64.RED.A1T0 RZ, [R0+URZ], RZ ;  /* 0x000000ff00ff19a7 */ /* 0x0001e2000810043f */
[----:B------:R-:W-:-:S13]  /*b370*/  PLOP3.LUT P1, PT, PT, PT, UP0, 0x80, 0x0 ;  /* 0x000000000000781c */ /* 0x000fda0003f2f008 */
[----:B0-----:R-:W-:Y:S05]  /*b380*/  @P1 BRA `(.L_x_28) ;  /* 0x0000000000041947 */ /* 0x001fea0003800000 */
[----:B------:R-:W-:Y:S01]  /*b390*/  BPT.TRAP 0x1 ;  /* 0x000000040000795c */ /* 0x000fe20000300000 */
.L_x_28:
[----:B------:R-:W-:Y:S02]  /*b3a0*/  UISETP.GT.AND UP2, UPT, UR39, 0x1, UPT ;  /* 0x000000012700788c */ /* 0x000fe4000bf44270 */
[----:B------:R-:W-:Y:S02]  /*b3b0*/  UIADD3 UR4, UR4, 0x1, URZ ;  /* 0x0000000104047890 */ /* 0x000fe4000fffe03f */
[----:B------:R-:W-:Y:S02]  /*b3c0*/  UIADD3 UR7, UR7, 0x1, URZ ;  /* 0x0000000107077890 */ /* 0x000fe4000fffe03f */
[----:B------:R-:W-:Y:S01]  /*b3d0*/  PLOP3.LUT P1, PT, PT, PT, UP2, 0x80, 0x0 ;  /* 0x000000000000781c */ /* 0x000fe20003f2f028 */
[----:B------:R-:W-:Y:S02]  /*b3e0*/  UISETP.NE.AND UP0, UPT, UR4, 0x3, UPT ;  /* 0x000000030400788c */ /* 0x000fe4000bf05270 */
[----:B------:R-:W-:Y:S02]  /*b3f0*/  UIADD3 UR5, UR39, -0x1, URZ ;  /* 0xffffffff27057890 */ /* 0x000fe4000fffe03f */
[----:B------:R-:W-:-:S02]  /*b400*/  UISETP.NE.AND UP1, UPT, UR7, 0x3, UPT ;  /* 0x000000030700788c */ /* 0x000fc4000bf25270 */
[----:B------:R-:W-:Y:S02]  /*b410*/  USEL UR6, URZ, 0x1, UP0 ;  /* 0x000000013f067887 */ /* 0x000fe40008000000 */
[----:B------:R-:W-:Y:S02]  /*b420*/  USEL UR4, UR4, URZ, UP0 ;  /* 0x0000003f04047287 */ /* 0x000fe40008000000 */
[----:B------:R-:W-:Y:S02]  /*b430*/  USEL UR7, UR7, URZ, UP1 ;  /* 0x0000003f07077287 */ /* 0x000fe40008800000 */
[----:B------:R-:W-:Y:S01]  /*b440*/  ULOP3.LUT UR38, UR38, UR6, URZ, 0x3c, !UPT ;  /* 0x0000000626267292 */ /* 0x000fe2000f8e3c3f */
[----:B------:R-:W-:Y:S01]  /*b450*/  UMOV UR39, UR5 ;  /* 0x0000000500277c82 */ /* 0x000fe20008000000 */
[----:B------:R-:W-:Y:S10]  /*b460*/  @P1 BRA `(.L_x_29) ;  /* 0xffffffb000301947 */ /* 0x000ff4000383ffff */
.L_x_22:
[----:B------:R0:W5:Y:S01]  /*b470*/  LDL R7, [R1+0x134] ;  /* 0x0001340001077983 */ /* 0x0001620000100800 */
[----:B------:R-:W1:Y:S02]  /*b480*/  LDC R0, c[0x0][0x28c] ;  /* 0x0000a300ff007b82 */ /* 0x000e640000000800 */
[----:B-1----:R-:W-:-:S13]  /*b490*/  ISETP.GE.AND P1, PT, R0, 0x1, PT ;  /* 0x000000010000780c */ /* 0x002fda0003f26270 */
[----:B0-----:R-:W-:Y:S05]  /*b4a0*/  @!P1 BRA `(.L_x_30) ;  /* 0x00000000004c9947 */ /* 0x001fea0003800000 */
[----:B------:R-:W-:Y:S05]  /*b4b0*/  @!P0 BRA `(.L_x_31) ;  /* 0x0000000000048947 */ /* 0x000fea0003800000 */
[----:B------:R-:W-:Y:S01]  /*b4c0*/  BPT.TRAP 0x1 ;  /* 0x000000040000795c */ /* 0x000fe20000300000 */
.L_x_31:
[----:B------:R-:W2:Y:S04]  /*b4d0*/  LDL R0, [R1+0x10c] ;  /* 0x00010c0001007983 */ /* 0x000ea80000100800 */
[----:B-----5:R-:W3:Y:S01]  /*b4e0*/  LDL R3, [R1+0x100] ;  /* 0x0001000001037983 */ /* 0x020ee20000100800 */
[----:B------:R-:W-:Y:S02]  /*b4f0*/  R2UR UR5, R7 ;  /* 0x00000000070572ca */ /* 0x000fe400000e0000 */
[----:B------:R-:W-:Y:S02]  /*b500*/  ISETP.NE.AND P0, PT, R17, RZ, PT ;  /* 0x000000ff1100720c */ /* 0x000fe40003f05270 */
[----:B--2---:R-:W-:-:S11]  /*b510*/  R2UR UR4, R0 ;  /* 0x00000000000472ca */ /* 0x004fd600000e0000 */
[----:B------:R-:W-:-:S04]  /*b520*/  @P0 VIADD R0, R4, UR5 ;  /* 0x0000000504000c36 */ /* 0x000fc80008000000 */
[----:B------:R-:W-:-:S05]  /*b530*/  @P0 IMAD.WIDE.U32 R4, R0, -0x55555555, RZ ;  /* 0xaaaaaaab00040825 */ /* 0x000fca00078e00ff */
[----:B------:R-:W-:Y:S01]  /*b540*/  @P0 SHF.R.U32.HI R4, RZ, 0x1, R5 ;  /* 0x00000001ff040819 */ /* 0x000fe20000011605 */
[----:B------:R-:W-:-:S04]  /*b550*/  UISETP.GT.U32.AND UP0, UPT, UR4, 0x1, UPT ;  /* 0x000000010400788c */ /* 0x000fc8000bf04070 */
[----:B------:R-:W-:-:S05]  /*b560*/  @P0 IMAD R0, R4, -0x3, R0 ;  /* 0xfffffffd04000824 */ /* 0x000fca00078e0200 */
[----:B------:R-:W-:-:S04]  /*b570*/  @P0 LEA R0, R0, UR60, 0x3 ;  /* 0x0000003c00000c11 */ /* 0x000fc8000f8e18ff */
[----:B------:R-:W-:-:S04]  /*b580*/  @P0 IADD3 R0, R0, 0x18, RZ ;  /* 0x0000001800000810 */ /* 0x000fc80007ffe0ff */
[----:B---3--:R-:W-:-:S04]  /*b590*/  @P0 PRMT R0, R3, 0x654, R0 ;  /* 0x0000065403000816 */ /* 0x008fc80000000000 */
[----:B------:R0:W-:Y:S01]  /*b5a0*/  @P0 SYNCS.ARRIVE.TRANS64.RED.A1T0 RZ, [R0+URZ], RZ ;  /* 0x000000ff00ff09a7 */ /* 0x0001e2000810043f */
[----:B------:R-:W-:-:S13]  /*b5b0*/  PLOP3.LUT P0, PT, PT, PT, UP0, 0x80, 0x0 ;  /* 0x000000000000781c */ /* 0x000fda0003f0f008 */
[----:B0-----:R-:W-:Y:S05]  /*b5c0*/  @P0 BRA `(.L_x_30) ;  /* 0x0000000000040947 */ /* 0x001fea0003800000 */
[----:B------:R-:W-:Y:S01]  /*b5d0*/  BPT.TRAP 0x1 ;  /* 0x000000040000795c */ /* 0x000fe20000300000 */
.L_x_30:
[----:B------:R-:W2:Y:S01]  /*b5e0*/  LDL R0, [R1+0x140] ;  /* 0x0001400001007983 */ /* 0x000ea20000100800 */
[----:B------:R-:W0:Y:S01]  /*b5f0*/  S2R R8, SR_TID.X ;  /* 0x0000000000087919 */ /* 0x000e220000002100 */
[----:B-----5:R-:W-:Y:S01]  /*b600*/  R2UR UR4, R18 ;  /* 0x00000000120472ca */ /* 0x020fe200000e0000 */
[----:B------:R-:W-:Y:S01]  /*b610*/  ULDC.64 UR8, c[0x0][0x5d0] ;  /* 0x0001740000087ab9 */ /* 0x000fe20000000a00 */
[----:B------:R-:W3:Y:S04]  /*b620*/  LDL.LU R6, [R1+0x13c] ;  /* 0x00013c0001067983 */ /* 0x000ee80000300800 */
[----:B------:R-:W4:Y:S01]  /*b630*/  LDL R22, [R1+0x110] ;  /* 0x0001100001167983 */ /* 0x000f220000100800 */
[----:B------:R-:W-:Y:S02]  /*b640*/  R2UR UR7, R19 ;  /* 0x00000000130772ca */ /* 0x000fe400000e0000 */
[----:B------:R-:W-:-:S04]  /*b650*/  R2UR UR14, R7 ;  /* 0x00000000070e72ca */ /* 0x000fc800000e0000 */
[----:B------:R-:W-:-:S06]  /*b660*/  UIMAD UR6, UR4, 0xb0, URZ ;  /* 0x000000b0040678a4 */ /* 0x000fcc000f8e023f */
[----:B------:R-:W-:Y:S01]  /*b670*/  IMAD.U32 R18, RZ, RZ, UR6 ;  /* 0x00000006ff127e24 */ /* 0x000fe2000f8e00ff */
[----:B------:R-:W-:Y:S02]  /*b680*/  UIMAD.WIDE UR10, UR7, 0x180, URZ ;  /* 0x00000180070a78a5 */ /* 0x000fe4000f8e023f */
[----:B------:R-:W-:Y:S01]  /*b690*/  UIMAD UR7, UR7, 0x180, URZ ;  /* 0x00000180070778a4 */ /* 0x000fe2000f8e023f */
[----:B0-----:R-:W-:Y:S01]  /*b6a0*/  SHF.R.U32.HI R4, RZ, 0x7, R8 ;  /* 0x00000007ff047819 */ /* 0x001fe20000011608 */
[C---:B------:R-:W-:Y:S01]  /*b6b0*/  IMAD.SHL.U32 R19, R8.reuse, 0x2, RZ ;  /* 0x0000000208137824 */ /* 0x040fe200078e00ff */
[----:B------:R-:W-:Y:S02]  /*b6c0*/  LOP3.LUT R5, R8, 0x60, RZ, 0xc0, !PT ;  /* 0x0000006008057812 */ /* 0x000fe400078ec0ff */
[----:B------:R-:W-:Y:S02]  /*b6d0*/  LOP3.LUT R4, R4, 0x1, RZ, 0xc0, !PT ;  /* 0x0000000104047812 */ /* 0x000fe400078ec0ff */
[----:B------:R-:W-:-:S02]  /*b6e0*/  SHF.R.U32.HI R5, RZ, 0x1, R5 ;  /* 0x00000001ff057819 */ /* 0x000fc40000011605 */
[----:B------:R-:W-:Y:S01]  /*b6f0*/  LOP3.LUT R18, R18, 0x6, R19, 0xf8, !PT ;  /* 0x0000000612127812 */ /* 0x000fe200078ef813 */
[----:B------:R-:W-:-:S03]  /*b700*/  IMAD.SHL.U32 R3, R4, 0x40, RZ ;  /* 0x0000004004037824 */ /* 0x000fc600078e00ff */
[----:B------:R-:W-:Y:S02]  /*b710*/  SHF.R.S32.HI R19, RZ, 0x1f, R18 ;  /* 0x0000001fff137819 */ /* 0x000fe40000011412 */
[----:B--2---:R-:W-:Y:S02]  /*b720*/  R2UR UR5, R0 ;  /* 0x00000000000572ca */ /* 0x004fe400000e0000 */
[----:B------:R-:W-:-:S04]  /*b730*/  SHF.R.U32.HI R0, RZ, 0x2, R8 ;  /* 0x00000002ff007819 */ /* 0x000fc80000011608 */
[----:B------:R-:W-:Y:S02]  /*b740*/  LOP3.LUT R0, R0, 0x7, RZ, 0xc0, !PT ;  /* 0x0000000700007812 */ /* 0x000fe400078ec0ff */
[----:B---3--:R-:W-:Y:S02]  /*b750*/  R2UR UR13, R6 ;  /* 0x00000000060d72ca */ /* 0x008fe400000e0000 */
[--C-:B------:R-:W-:Y:S02]  /*b760*/  LOP3.LUT R3, R3, 0x40, R0.reuse, 0xe2, !PT ;  /* 0x0000004003037812 */ /* 0x100fe400078ee200 */
[----:B----4-:R-:W-:Y:S01]  /*b770*/  R2UR UR15, R22 ;  /* 0x00000000160f72ca */ /* 0x010fe200000e0000 */
[----:B------:R-:W-:Y:S01]  /*b780*/  UISETP.GE.U32.AND UP2, UPT, UR5, 0x3, UPT ;  /* 0x000000030500788c */ /* 0x000fe2000bf46070 */
[----:B------:R-:W-:Y:S02]  /*b790*/  IADD3 R0, RZ, -R5, -R0 ;  /* 0x80000005ff007210 */ /* 0x000fe40007ffe800 */
[----:B------:R-:W-:-:S03]  /*b7a0*/  LOP3.LUT R3, R3, UR10, R5, 0xfe, !PT ;  /* 0x0000000a03037c12 */ /* 0x000fc6000f8efe05 */
[----:B------:R-:W-:Y:S02]  /*b7b0*/  IMAD R0, R4, -0x40, R0 ;  /* 0xffffffc004007824 */ /* 0x000fe400078e0200 */
[----:B------:R-:W-:-:S04]  /*b7c0*/  IMAD.U32 R4, RZ, RZ, UR8 ;  /* 0x00000008ff047e24 */ /* 0x000fc8000f8e00ff */
[----:B------:R-:W-:Y:S02]  /*b7d0*/  USHF.R.S32.HI UR12, URZ, 0x1f, UR15 ;  /* 0x0000001f3f0c7899 */ /* 0x000fe4000801140f */
[----:B------:R-:W-:Y:S02]  /*b7e0*/  IMAD.WIDE.U32 R4, R4, UR15, R18 ;  /* 0x0000000f04047c25 */ /* 0x000fe4000f8e0012 */
[----:B------:R-:W-:Y:S02]  /*b7f0*/  UIMAD UR4, UR12, UR8, URZ ;  /* 0x000000080c0472a4 */ /* 0x000fe4000f8e023f */
[----:B------:R-:W-:Y:S02]  /*b800*/  UIADD3 UR8, UR5, UR14, URZ ;  /* 0x0000000e05087290 */ /* 0x000fe4000fffe03f */
[----:B------:R-:W-:Y:S02]  /*b810*/  UIMAD UR4, UR15, UR9, UR4 ;  /* 0x000000090f0472a4 */ /* 0x000fe4000f8e0204 */
[----:B------:R-:W-:Y:S01]  /*b820*/  UISETP.GT.U32.AND UP1, UPT, UR8, 0x2, UPT ;  /* 0x000000020800788c */ /* 0x000fe2000bf24070 */
[----:B------:R-:W-:-:S02]  /*b830*/  ULDC UR9, c[0x0][0x284] ;  /* 0x0000a10000097ab9 */ /* 0x000fc40000000800 */
[----:B------:R-:W-:Y:S01]  /*b840*/  IMAD.U32 R6, RZ, RZ, UR9 ;  /* 0x00000009ff067e24 */ /* 0x000fe2000f8e00ff */
[----:B------:R-:W-:Y:S01]  /*b850*/  IADD3 R5, R5, UR4, RZ ;  /* 0x0000000405057c10 */ /* 0x000fe2000fffe0ff */
[----:B------:R-:W-:Y:S01]  /*b860*/  ULDC UR4, c[0x0][0x288] ;  /* 0x0000a20000047ab9 */ /* 0x000fe20000000800 */
[----:B------:R-:W-:Y:S02]  /*b870*/  UISETP.LT.U32.AND UP1, UPT, UR5, 0x3, UP1 ;  /* 0x000000030500788c */ /* 0x000fe40008f21070 */
[----:B------:R-:W-:Y:S01]  /*b880*/  IADD3 R7, R6, -UR7, R0 ;  /* 0x8000000706077c10 */ /* 0x000fe2000fffe000 */
[----:B------:R-:W-:Y:S01]  /*b890*/  IMAD.MOV.U32 R6, RZ, RZ, -0x2 ;  /* 0xfffffffeff067424 */ /* 0x000fe200078e00ff */
[----:B------:R-:W-:Y:S01]  /*b8a0*/  LOP3.LUT R0, R8, 0x3, RZ, 0xc0, !PT ;  /* 0x0000000308007812 */ /* 0x000fe200078ec0ff */
[----:B------:R-:W-:Y:S02]  /*b8b0*/  UISETP.GE.AND UP0, UPT, UR6, UR4, UPT ;  /* 0x000000040600728c */ /* 0x000fe4000bf06270 */
[----:B------:R-:W-:Y:S02]  /*b8c0*/  STL [R1+0x104], R7 ;  /* 0x0001040701007387 */ /* 0x000fe40000100800 */
[----:B------:R-:W-:Y:S01]  /*b8d0*/  IMAD R0, R0, R6, UR4 ;  /* 0x0000000400007e24 */ /* 0x000fe2000f8e0206 */
[----:B------:R-:W-:-:S02]  /*b8e0*/  UIMAD.WIDE.U32 UR4, UR8, -0x55555555, URZ ;  /* 0xaaaaaaab080478a5 */ /* 0x000fc4000f8e003f */
[----:B------:R-:W-:Y:S01]  /*b8f0*/  UISETP.GE.OR UP0, UPT, UR7, UR9, UP0 ;  /* 0x000000090700728c */ /* 0x000fe20008706670 */
[----:B------:R-:W-:Y:S01]  /*b900*/  VIADD R0, R0, -UR6 ;  /* 0x8000000600007c36 */ /* 0x000fe20008000000 */
[----:B------:R-:W-:Y:S02]  /*b910*/  USHF.R.U32.HI UR4, URZ, 0x1, UR5 ;  /* 0x000000013f047899 */ /* 0x000fe40008011605 */
[----:B------:R-:W-:Y:S02]  /*b920*/  USEL UR7, URZ, 0x1, !UP1 ;  /* 0x000000013f077887 */ /* 0x000fe4000c800000 */
[----:B------:R-:W-:Y:S01]  /*b930*/  UIMAD UR5, UR4, -0x3, UR8 ;  /* 0xfffffffd040578a4 */ /* 0x000fe2000f8e0208 */
[----:B------:R-:W-:Y:S01]  /*b940*/  PLOP3.LUT P0, PT, PT, PT, UP0, 0x80, 0x0 ;  /* 0x000000000000781c */ /* 0x000fe20003f0f008 */
[----:B------:R-:W-:Y:S01]  /*b950*/  ULOP3.LUT UR13, UR13, UR7, URZ, 0x3c, !UPT ;  /* 0x000000070d0d7292 */ /* 0x000fe2000f8e3c3f */
[----:B------:R-:W-:-:S03]  /*b960*/  UMOV UR6, 0xffffffff ;  /* 0xffffffff00067882 */ /* 0x000fc60000000000 */
[----:B------:R-:W-:Y:S01]  /*b970*/  @UP2 ULOP3.LUT UR13, UR13, 0x1, UR4, 0x78, !UPT ;  /* 0x000000010d0d2892 */ /* 0x000fe2000f8e7804 */
[----:B------:R-:W-:-:S05]  /*b980*/  IMAD.U32 R6, RZ, RZ, UR5 ;  /* 0x00000005ff067e24 */ /* 0x000fca000f8e00ff */
[----:B------:R0:W-:Y:S02]  /*b990*/  STL [R1+0x134], R6 ;  /* 0x0001340601007387 */ /* 0x0001e40000100800 */
[----:B0-----:R-:W-:-:S05]  /*b9a0*/  MOV R6, UR13 ;  /* 0x0000000d00067c02 */ /* 0x001fca0008000f00 */
[----:B------:R0:W-:Y:S01]  /*b9b0*/  STL [R1+0x13c], R6 ;  /* 0x00013c0601007387 */ /* 0x0001e20000100800 */
[----:B------:R-:W-:Y:S05]  /*b9c0*/  @P0 BRA `(.L_x_32) ;  /* 0x00000134006c0947 */ /* 0x000fea0003800000 */
[----:B------:R-:W-:Y:S01]  /*b9d0*/  FSETP.NEU.AND P2, PT, R16, RZ, PT ;  /* 0x000000ff1000720b */ /* 0x000fe20003f4d000 */
[----:B------:R-:W-:Y:S01]  /*b9e0*/  ULDC.64 UR8, c[0x0][0x5c8] ;  /* 0x0001720000087ab9 */ /* 0x000fe20000000a00 */
[----:B------:R-:W-:Y:S01]  /*b9f0*/  ISETP.GT.AND P0, PT, R7, RZ, PT ;  /* 0x000000ff0700720c */ /* 0x000fe20003f04270 */
[----:B------:R-:W-:Y:S01]  /*ba00*/  UIMAD UR4, UR11, UR8, URZ ;  /* 0x000000080b0472a4 */ /* 0x000fe2000f8e023f */
[----:B------:R-:W-:Y:S01]  /*ba10*/  IMAD.U32 R11, RZ, RZ, UR9 ;  /* 0x00000009ff0b7e24 */ /* 0x000fe2000f8e00ff */
[----:B------:R-:W-:Y:S01]  /*ba20*/  BSSY B0, `(.L_x_32) ;  /* 0x0001355000007945 */ /* 0x000fe20003800000 */
[----:B------:R-:W-:Y:S01]  /*ba30*/  IMAD.WIDE.U32 R4, R3, UR8, R4 ;  /* 0x0000000803047c25 */ /* 0x000fe2000f8e0004 */
[----:B------:R-:W-:-:S03]  /*ba40*/  ISETP.GT.AND P1, PT, R0, RZ, P0 ;  /* 0x000000ff0000720c */ /* 0x000fc60000724270 */
[----:B------:R-:W-:-:S04]  /*ba50*/  IMAD R11, R3, R11, UR4 ;  /* 0x00000004030b7e24 */ /* 0x000fc8000f8e020b */
[----:B------:R-:W-:Y:S01]  /*ba60*/  IMAD.IADD R11, R5, 0x1, R11 ;  /* 0x00000001050b7824 */ /* 0x000fe200078e020b */
[----:B------:R-:W-:Y:S06]  /*ba70*/  @!P2 BRA `(.L_x_33) ;  /* 0x000000ec0008a947 */ /* 0x000fec0003800000 */
[----:B------:R-:W0:Y:S01]  /*ba80*/  LDC.64 R8, c[0x0][0x5b0] ;  /* 0x00016c00ff087b82 */ /* 0x000e220000000a00 */
[----:B------:R-:W2:Y:S01]  /*ba90*/  LDL.LU R23, [R1+0xc0] ;  /* 0x0000c00001177983 */ /* 0x000ea20000300800 */
[----:B------:R-:W-:-:S03]  /*baa0*/  R2UR UR7, R22 ;  /* 0x00000000160772ca */ /* 0x000fc600000e0000 */
[----:B------:R-:W-:Y:S03]  /*bab0*/  STL.64 [R1+0x148], R24 ;  /* 0x0001481801007387 */ /* 0x000fe60000100a00 */
[----:B------:R-:W1:Y:S08]  /*bac0*/  LDC.64 R12, c[0x0][0x5b8] ;  /* 0x00016e00ff0c7b82 */ /* 0x000e700000000a00 */
[----:B------:R-:W3:Y:S01]  /*bad0*/  LDC.64 R14, c[0x0][0x5a8] ;  /* 0x00016a00ff0e7b82 */ /* 0x000ee20000000a00 */
[----:B0-----:R-:W-:Y:S01]  /*bae0*/  IMAD.MOV.U32 R6, RZ, RZ, R8 ;  /* 0x000000ffff067224 */ /* 0x001fe200078e0008 */
[----:B------:R0:W-:Y:S04]  /*baf0*/  STL.64 [R1+0xe8], R8 ;  /* 0x0000e80801007387 */ /* 0x0001e80000100a00 */
[----:B------:R-:W-:Y:S01]  /*bb00*/  R2UR UR4, R6 ;  /* 0x00000000060472ca */ /* 0x000fe200000e0000 */
[----:B-1----:R-:W-:Y:S01]  /*bb10*/  IMAD.MOV.U32 R233, RZ, RZ, R12 ;  /* 0x000000ffffe97224 */ /* 0x002fe200078e000c */
[----:B------:R-:W-:Y:S01]  /*bb20*/  MOV R7, R13 ;  /* 0x0000000d00077202 */ /* 0x000fe20000000f00 */
[----:B------:R1:W-:Y:S02]  /*bb30*/  STL [R1+0xf8], R12 ;  /* 0x0000f80c01007387 */ /* 0x0003e40000100800 */
[----:B------:R-:W-:-:S02]  /*bb40*/  IMAD R5, R233, UR12, RZ ;  /* 0x0000000ce9057c24 */ /* 0x000fc4000f8e02ff */
[----:B0-----:R-:W-:Y:S02]  /*bb50*/  IMAD.MOV.U32 R8, RZ, RZ, R9 ;  /* 0x000000ffff087224 */ /* 0x001fe400078e0009 */
[----:B------:R-:W-:-:S04]  /*bb60*/  IMAD R232, R7, UR7, R5 ;  /* 0x0000000707e87c24 */ /* 0x000fc8000f8e0205 */
[----:B------:R-:W-:Y:S01]  /*bb70*/  UIMAD UR4, UR11, UR4, URZ ;  /* 0x000000040b0472a4 */ /* 0x000fe2000f8e023f */
[----:B-1----:R-:W-:Y:S01]  /*bb80*/  IMAD.WIDE.U32 R12, R233, UR7, R18 ;  /* 0x00000007e90c7c25 */ /* 0x002fe2000f8e0012 */
[----:B------:R-:W-:Y:S03]  /*bb90*/  STL [R1+0x114], R232 ;  /* 0x000114e801007387 */ /* 0x000fe60000100800 */
[----:B------:R-:W-:Y:S02]  /*bba0*/  IMAD.IADD R235, R13, 0x1, R232 ;  /* 0x000000010deb7824 */ /* 0x000fe400078e02e8 */
[----:B------:R-:W-:Y:S02]  /*bbb0*/  IMAD.MOV.U32 R234, RZ, RZ, R12 ;  /* 0x000000ffffea7224 */ /* 0x000fe400078e000c */
[C---:B------:R-:W-:Y:S01]  /*bbc0*/  IMAD R21, R3.reuse, R8, UR4 ;  /* 0x0000000403157e24 */ /* 0x040fe2000f8e0208 */
[----:B------:R-:W-:Y:S01]  /*bbd0*/  ULDC.64 UR4, c[0x0][0x5c0] ;  /* 0x0001700000047ab9 */ /* 0x000fe20000000a00 */
[----:B------:R-:W-:Y:S01]  /*bbe0*/  IMAD.WIDE.U32 R6, R3, R6, R234 ;  /* 0x0000000603067225 */ /* 0x000fe200078e00ea */
[----:B------:R-:W-:Y:S03]  /*bbf0*/  STL.64 [R1+0xf0], R234 ;  /* 0x0000f0ea01007387 */ /* 0x000fe60000100a00 */
[----:B------:R-:W-:Y:S01]  /*bc00*/  IMAD.IADD R5, R7, 0x1, R21 ;  /* 0x0000000107057824 */ /* 0x000fe200078e0215 */
[C---:B---3--:R-:W-:Y:S01]  /*bc10*/  LEA R8, P2, R6.reuse, R14, 0x1 ;  /* 0x0000000e06087211 */ /* 0x048fe200078408ff */
[----:B------:R-:W-:Y:S03]  /*bc20*/  STL [R1+0x118], R21 ;  /* 0x0001181501007387 */ /* 0x000fe60000100800 */
[----:B------:R-:W-:-:S05]  /*bc30*/  LEA.HI.X R9, R6, R15, R5, 0x1, P2 ;  /* 0x0000000f06097211 */ /* 0x000fca00010f0c05 */
[----:B------:R-:W3:Y:S04]  /*bc40*/  @P1 LDG.E.LTC128B.U16 R20, desc[UR36][R8.64] ;  /* 0x0000002408141981 */ /* 0x000ee8000c1e1520 */
[----:B------:R-:W4:Y:S01]  /*bc50*/  LDL R9, [R1+0xe8] ;  /* 0x0000e80001097983 */ /* 0x000f220000100800 */
[----:B------:R-:W-:-:S04]  /*bc60*/  LEA R10, P2, R4, UR4, 0x1 ;  /* 0x00000004040a7c11 */ /* 0x000fc8000f8408ff */
[----:B------:R-:W-:Y:S01]  /*bc70*/  LEA.HI.X R11, R4, UR5, R11, 0x1, P2 ;  /* 0x00000005040b7c11 */ /* 0x000fe200090f0c0b */
[----:B----4-:R-:W-:-:S04]  /*bc80*/  IMAD.WIDE.U32 R6, R3, R9, R18 ;  /* 0x0000000903067225 */ /* 0x010fc800078e0012 */
[----:B------:R-:W-:Y:S01]  /*bc90*/  IMAD.MOV.U32 R4, RZ, RZ, R6 ;  /* 0x000000ffff047224 */ /* 0x000fe200078e0006 */
[----:B------:R-:W-:Y:S01]  /*bca0*/  IADD3 R5, R21, R7, RZ ;  /* 0x0000000715057210 */ /* 0x000fe20007ffe0ff */
[----:B---3--:R-:W-:Y:S02]  /*bcb0*/  HADD2.F32 R7, -RZ, R20.H0_H0 ;  /* 0x20000014ff077230 */ /* 0x008fe40000004100 */
[----:B------:R-:W-:-:S04]  /*bcc0*/  IMAD.WIDE.U32 R4, R233, UR7, R4 ;  /* 0x00000007e9047c25 */ /* 0x000fc8000f8e0004 */
[----:B------:R-:W-:Y:S01]  /*bcd0*/  FMUL R6, R7, R16 ;  /* 0x0000001007067220 */ /* 0x000fe20000400000 */
[----:B------:R-:W-:Y:S01]  /*bce0*/  IMAD.IADD R5, R232, 0x1, R5 ;  /* 0x00000001e8057824 */ /* 0x000fe200078e0205 */
[C---:B------:R-:W-:Y:S02]  /*bcf0*/  LEA R24, P2, R4.reuse, R14, 0x1 ;  /* 0x0000000e04187211 */ /* 0x040fe400078408ff */
[----:B--2---:R-:W-:Y:S02]  /*bd00*/  FFMA R6, R23, R2, R6 ;  /* 0x0000000217067223 */ /* 0x004fe40000000006 */
[----:B------:R-:W-:-:S05]  /*bd10*/  LEA.HI.X R25, R4, R15, R5, 0x1, P2 ;  /* 0x0000000f04197211 */ /* 0x000fca00010f0c05 */
[----:B------:R0:W-:Y:S04]  /*bd20*/  STL.64 [R1+0xe0], R24 ;  /* 0x0000e01801007387 */ /* 0x0001e80000100a00 */
[----:B0-----:R0:W5:Y:S01]  /*bd30*/  LDL.LU.64 R24, [R1+0x148] ;  /* 0x0001480001187983 */ /* 0x0011620000300a00 */
[----:B------:R-:W-:Y:S01]  /*bd40*/  F2FP.F16.F32.PACK_AB R4, RZ, R6 ;  /* 0x00000006ff04723e */ /* 0x000fe200000000ff */
[----:B------:R-:W-:Y:S01]  /*bd50*/  BSSY B1, `(.L_x_34) ;  /* 0x0000007000017945 */ /* 0x000fe20003800000 */
[----:B------:R-:W-:Y:S02]  /*bd60*/  ISETP.GT.AND P2, PT, R0, 0x1, P0 ;  /* 0x000000010000780c */ /* 0x000fe40000744270 */
[----:B------:R-:W-:Y:S01]  /*bd70*/  PRMT R8, R20, 0x7610, R8 ;  /* 0x0000761014087816 */ /* 0x000fe20000000008 */
[----:B------:R0:W-:Y:S10]  /*bd80*/  @P1 STG.E.U16 desc[UR36][R10.64], R4 ;  /* 0x000000040a001986 */ /* 0x0001f4000c101524 */
[----:B------:R-:W-:Y:S05]  /*bd90*/  @!P2 BRA `(.L_x_35) ;  /* 0x000000000008a947 */ /* 0x000fea0003800000 */
[----:B------:R-:W2:Y:S04]  /*bda0*/  LDL.64 R6, [R1+0xe0] ;  /* 0x0000e00001067983 */ /* 0x000ea80000100a00 */
[----:B--2---:R1:W5:Y:S02]  /*bdb0*/  LDG.E.LTC128B.U16 R8, desc[UR36][R6.64+0x2] ;  /* 0x0000022406087981 */ /* 0x004364000c1e1520 */
.L_x_35:
[----:B------:R-:W-:Y:S05]  /*bdc0*/  BSYNC B1 ;  /* 0x0000000000017941 */ /* 0x000fea0003800000 */
.L_x_34:
[----:B-1----:R-:W2:Y:S04]  /*bdd0*/  LDL.LU R7, [R1+0xc4] ;  /* 0x0000c40001077983 */ /* 0x002ea80000300800 */
[----:B------:R-:W3:Y:S04]  /*bde0*/  LDL R5, [R1+0xec] ;  /* 0x0000ec0001057983 */ /* 0x000ee80000100800 */
[----:B------:R-:W4:Y:S01]  /*bdf0*/  LDL R6, [R1+0x104] ;  /* 0x0001040001067983 */ /* 0x000f220000100800 */
[----:B0----5:R-:W-:-:S03]  /*be00*/  HADD2.F32 R4, -RZ, R8.H0_H0 ;  /* 0x20000008ff047230 */ /* 0x021fc60000004100 */
[----:B------:R-:W4:Y:S01]  /*be10*/  LDL.LU R23, [R1+0xc8] ;  /* 0x0000c80001177983 */ /* 0x000f220000300800 */
[----:B------:R-:W-:Y:S01]  /*be20*/  R2UR UR4, R22 ;  /* 0x00000000160472ca */ /* 0x000fe200000e0000 */
[----:B------:R-:W-:-:S04]  /*be30*/  FMUL R4, R4, R16 ;  /* 0x0000001004047220 */ /* 0x000fc80000400000 */
[----:B--2---:R-:W-:Y:S01]  /*be40*/  FFMA R20, R7, R2, R4 ;  /* 0x0000000207147223 */ /* 0x004fe20000000004 */
[C---:B------:R-:W-:Y:S01]  /*be50*/  IMAD.SHL.U32 R4, R9.reuse, 0x8, RZ ;  /* 0x0000000809047824 */ /* 0x040fe200078e00ff */
[----:B---3--:R-:W-:-:S03]  /*be60*/  SHF.L.U64.HI R5, R9, 0x3, R5 ;  /* 0x0000000309057819 */ /* 0x008fc60000010205 */
[----:B------:R-:W-:Y:S02]  /*be70*/  F2FP.F16.F32.PACK_AB R20, RZ, R20 ;  /* 0x00000014ff14723e */ /* 0x000fe400000000ff */
[----:B----4-:R-:W-:Y:S01]  /*be80*/  ISETP.GT.AND P1, PT, R6, 0x8, PT ;  /* 0x000000080600780c */ /* 0x010fe20003f24270 */
[----:B------:R0:W-:Y:S03]  /*be90*/  STL.64 [R1+0xc0], R4 ;  /* 0x0000c00401007387 */ /* 0x0001e60000100a00 */
[----:B------:R-:W-:Y:S01]  /*bea0*/  ISETP.GT.AND P3, PT, R0, RZ, P1 ;  /* 0x000000ff0000720c */ /* 0x000fe20000f64270 */
[----:B------:R1:W-:Y:S01]  /*beb0*/  @P2 STG.E.U16 desc[UR36][R10.64+0x2], R20 ;  /* 0x000002140a002986 */ /* 0x0003e2000c101524 */
[----:B0-----:R-:W-:-:S04]  /*bec0*/  IMAD.WIDE.U32 R4, R3, R9, R4 ;  /* 0x0000000903047225 */ /* 0x001fc800078e0004 */
[----:B------:R-:W-:Y:S01]  /*bed0*/  IMAD.IADD R9, R21, 0x1, R5 ;  /* 0x0000000115097824 */ /* 0x000fe200078e0205 */
[----:B------:R-:W-:-:S04]  /*bee0*/  IADD3 R7, P4, R12, R4, RZ ;  /* 0x000000040c077210 */ /* 0x000fc80007f9e0ff */
[----:B------:R-:W-:Y:S02]  /*bef0*/  IADD3.X R21, R9, R235, RZ, P4, !PT ;  /* 0x000000eb09157210 */ /* 0x000fe400027fe4ff */
[----:B------:R-:W-:-:S04]  /*bf00*/  LEA R6, P4, R7, R14, 0x1 ;  /* 0x0000000e07067211 */ /* 0x000fc800078808ff */
[----:B------:R-:W-:-:S05]  /*bf10*/  LEA.HI.X R7, R7, R15, R21, 0x1, P4 ;  /* 0x0000000f07077211 */ /* 0x000fca00020f0c15 */
[----:B------:R0:W2:Y:S01]  /*bf20*/  @P3 LDG.E.LTC128B.U16 R8, desc[UR36][R6.64] ;  /* 0x0000002406083981 */ /* 0x0000a2000c1e1520 */
[----:B------:R-:W-:Y:S01]  /*bf30*/  IMAD.U32 R21, RZ, RZ, UR8 ;  /* 0x00000008ff157e24 */ /* 0x000fe2000f8e00ff */
[----:B-1----:R-:W-:Y:S01]  /*bf40*/  MOV R20, UR9 ;  /* 0x0000000900147c02 */ /* 0x002fe20008000f00 */
[----:B------:R-:W-:Y:S01]  /*bf50*/  BSSY B1, `(.L_x_36) ;  /* 0x0000017000017945 */ /* 0x000fe20003800000 */
[----:B------:R-:W-:Y:S02]  /*bf60*/  ISETP.GT.AND P4, PT, R0, 0x1, P1 ;  /* 0x000000010000780c */ /* 0x000fe40000f84270 */
[----:B0-----:R-:W-:-:S05]  /*bf70*/  IADD3 R6, P2, R18, R4, RZ ;  /* 0x0000000412067210 */ /* 0x001fca0007f5e0ff */
[----:B------:R-:W-:Y:S02]  /*bf80*/  IMAD.X R7, R19, 0x1, R9, P2 ;  /* 0x0000000113077824 */ /* 0x000fe400010e0609 */
[----:B------:R-:W-:-:S04]  /*bf90*/  IMAD.WIDE.U32 R6, R233, UR4, R6 ;  /* 0x00000004e9067c25 */ /* 0x000fc8000f8e0006 */
[----:B------:R-:W-:Y:S01]  /*bfa0*/  IMAD.IADD R7, R232, 0x1, R7 ;  /* 0x00000001e8077824 */ /* 0x000fe200078e0207 */
[----:B------:R-:W-:-:S04]  /*bfb0*/  LEA R236, P2, R6, R14, 0x1 ;  /* 0x0000000e06ec7211 */ /* 0x000fc800078408ff */
[----:B------:R-:W-:Y:S01]  /*bfc0*/  LEA.HI.X R237, R6, R15, R7, 0x1, P2 ;  /* 0x0000000f06ed7211 */ /* 0x000fe200010f0c07 */
[----:B--2---:R-:W-:-:S05]  /*bfd0*/  HADD2.F32 R6, -RZ, R8.H0_H0 ;  /* 0x20000008ff067230 */ /* 0x004fca0000004100 */
[----:B------:R-:W-:-:S04]  /*bfe0*/  FMUL R6, R6, R16 ;  /* 0x0000001006067220 */ /* 0x000fc80000400000 */
[----:B------:R-:W-:Y:S01]  /*bff0*/  FFMA R7, R23, R2, R6 ;  /* 0x0000000217077223 */ /* 0x000fe20000000006 */
[----:B------:R-:W-:Y:S01]  /*c000*/  IMAD.U32 R6, RZ, RZ, UR8 ;  /* 0x00000008ff067e24 */ /* 0x000fe2000f8e00ff */
[----:B------:R-:W-:-:S03]  /*c010*/  SHF.L.U64.HI R23, R21, 0x4, R20 ;  /* 0x0000000415177819 */ /* 0x000fc60000010214 */
[----:B------:R-:W-:Y:S01]  /*c020*/  IMAD.SHL.U32 R234, R6, 0x10, RZ ;  /* 0x0000001006ea7824 */ /* 0x000fe200078e00ff */
[----:B------:R-:W-:-:S04]  /*c030*/  F2FP.F16.F32.PACK_AB R7, RZ, R7 ;  /* 0x00000007ff07723e */ /* 0x000fc800000000ff */
[----:B------:R-:W-:Y:S01]  /*c040*/  IADD3 R6, P2, R234, R10, RZ ;  /* 0x0000000aea067210 */ /* 0x000fe20007f5e0ff */
[----:B------:R0:W-:Y:S01]  /*c050*/  STL [R1+0xfc], R234 ;  /* 0x0000fcea01007387 */ /* 0x0001e20000100800 */
[----:B------:R-:W-:-:S03]  /*c060*/  PRMT R20, R7, 0x7610, R20 ;  /* 0x0000761007147816 */ /* 0x000fc60000000014 */
[----:B------:R-:W-:Y:S01]  /*c070*/  IMAD.X R7, R23, 0x1, R11, P2 ;  /* 0x0000000117077824 */ /* 0x000fe200010e060b */
[----:B------:R0:W-:Y:S04]  /*c080*/  STL [R1+0xc8], R23 ;  /* 0x0000c81701007387 */ /* 0x0001e80000100800 */
[----:B------:R0:W-:Y:S01]  /*c090*/  @P3 STG.E.U16 desc[UR36][R6.64], R20 ;  /* 0x0000001406003986 */ /* 0x0001e2000c101524 */
[----:B------:R-:W-:Y:S05]  /*c0a0*/  @!P4 BRA `(.L_x_37) ;  /* 0x000000000004c947 */ /* 0x000fea0003800000 */
[----:B------:R1:W5:Y:S02]  /*c0b0*/  LDG.E.LTC128B.U16 R8, desc[UR36][R236.64+0x2] ;  /* 0x00000224ec087981 */ /* 0x000364000c1e1520 */
.L_x_37:
[----:B------:R-:W-:Y:S05]  /*c0c0*/  BSYNC B1 ;  /* 0x0000000000017941 */ /* 0x000fea0003800000 */
.L_x_36:
[----:B------:R-:W2:Y:S01]  /*c0d0*/  LDL.LU R21, [R1+0xcc] ;  /* 0x0000cc0001157983 */ /* 0x000ea20000300800 */
[----:B0----5:R-:W-:Y:S01]  /*c0e0*/  HADD2.F32 R20, -RZ, R8.H0_H0 ;  /* 0x20000008ff147230 */ /* 0x021fe20000004100 */
[----:B------:R-:W-:Y:S01]  /*c0f0*/  ISETP.GT.AND P2, PT, R0, 0x8, P0 ;  /* 0x000000080000780c */ /* 0x000fe20000744270 */
[----:B------:R-:W-:Y:S01]  /*c100*/  IMAD.MOV.U32 R234, RZ, RZ, R6 ;  /* 0x000000ffffea7224 */ /* 0x000fe200078e0006 */
[----:B------:R-:W-:Y:S01]  /*c110*/  BSSY B1, `(.L_x_38) ;  /* 0x0000009000017945 */ /* 0x000fe20003800000 */
[----:B------:R-:W-:Y:S02]  /*c120*/  IMAD.MOV.U32 R235, RZ, RZ, R7 ;  /* 0x000000ffffeb7224 */ /* 0x000fe400078e0007 */
[----:B------:R-:W-:-:S04]  /*c130*/  FMUL R20, R20, R16 ;  /* 0x0000001014147220 */ /* 0x000fc80000400000 */
[----:B--2---:R-:W-:-:S05]  /*c140*/  FFMA R20, R21, R2, R20 ;  /* 0x0000000215147223 */ /* 0x004fca0000000014 */
[----:B------:R-:W-:-:S05]  /*c150*/  F2FP.F16.F32.PACK_AB R20, RZ, R20 ;  /* 0x00000014ff14723e */ /* 0x000fca00000000ff */
[----:B------:R0:W-:Y:S01]  /*c160*/  @P4 STG.E.U16 desc[UR36][R234.64+0x2], R20 ;  /* 0x00000214ea004986 */ /* 0x0001e2000c101524 */
[----:B------:R-:W-:Y:S05]  /*c170*/  @!P2 BRA `(.L_x_39) ;  /* 0x000000000008a947 */ /* 0x000fea0003800000 */
[----:B0-----:R-:W2:Y:S04]  /*c180*/  LDL.64 R20, [R1+0xe0] ;  /* 0x0000e00001147983 */ /* 0x001ea80000100a00 */
[----:B--2---:R2:W5:Y:S02]  /*c190*/  LDG.E.LTC128B.U16 R8, desc[UR36][R20.64+0x10] ;  /* 0x0000102414087981 */ /* 0x004564000c1e1520 */
.L_x_39:
[----:B------:R-:W-:Y:S05]  /*c1a0*/  BSYNC B1 ;  /* 0x0000000000017941 */ /* 0x000fea0003800000 */
.L_x_38:
[----:B--2---:R-:W2:Y:S01]  /*c1b0*/  LDL.LU R21, [R1+0xd0] ;  /* 0x0000d00001157983 */ /* 0x004ea20000300800 */
[----:B0----5:R-:W-:Y:S01]  /*c1c0*/  HADD2.F32 R20, -RZ, R8.H0_H0 ;  /* 0x20000008ff147230 */ /* 0x021fe20000004100 */
[----:B------:R-:W-:Y:S01]  /*c1d0*/  ISETP.GT.AND P3, PT, R0, 0x9, P0 ;  /* 0x000000090000780c */ /* 0x000fe20000764270 */
[----:B------:R-:W-:Y:S03]  /*c1e0*/  BSSY B1, `(.L_x_40) ;  /* 0x0000008000017945 */ /* 0x000fe60003800000 */
[----:B------:R-:W-:-:S04]  /*c1f0*/  FMUL R20, R20, R16 ;  /* 0x0000001014147220 */ /* 0x000fc80000400000 */
[----:B--2---:R-:W-:-:S05]  /*c200*/  FFMA R20, R21, R2, R20 ;  /* 0x0000000215147223 */ /* 0x004fca0000000014 */
[----:B------:R-:W-:-:S05]  /*c210*/  F2FP.F16.F32.PACK_AB R20, RZ, R20 ;  /* 0x00000014ff14723e */ /* 0x000fca00000000ff */
[----:B------:R0:W-:Y:S01]  /*c220*/  @P2 STG.E.U16 desc[UR36][R10.64+0x10], R20 ;  /* 0x000010140a002986 */ /* 0x0001e2000c101524 */
[----:B------:R-:W-:Y:S05]  /*c230*/  @!P3 BRA `(.L_x_41) ;  /* 0x000000000008b947 */ /* 0x000fea0003800000 */
[----:B0-----:R-:W2:Y:S04]  /*c240*/  LDL.64 R20, [R1+0xe0] ;  /* 0x0000e00001147983 */ /* 0x001ea80000100a00 */
[----:B--2---:R2:W5:Y:S02]  /*c250*/  LDG.E.LTC128B.U16 R8, desc[UR36][R20.64+0x12] ;  /* 0x0000122414087981 */ /* 0x004564000c1e1520 */
.L_x_41:
[----:B------:R-:W-:Y:S05]  /*c260*/  BSYNC B1 ;  /* 0x0000000000017941 */ /* 0x000fea0003800000 */
.L_x_40:
        /* <DEDUP_REMOVED lines=9> */
[----:B------:R2:W5:Y:S02]  /*c300*/  LDG.E.LTC128B.U16 R8, desc[UR36][R236.64+0x10] ;  /* 0x00001024ec087981 */ /* 0x000564000c1e1520 */
.L_x_43:
[----:B------:R-:W-:Y:S05]  /*c310*/  BSYNC B1 ;  /* 0x0000000000017941 */ /* 0x000fea0003800000 */
.L_x_42:
[----:B------:R-:W3:Y:S01]  /*c320*/  LDL.LU R21, [R1+0xd8] ;  /* 0x0000d80001157983 */ /* 0x000ee20000300800 */
[----:B0----5:R-:W-:Y:S01]  /*c330*/  HADD2.F32 R20, -RZ, R8.H0_H0 ;  /* 0x20000008ff147230 */ /* 0x021fe20000004100 */
[----:B------:R-:W-:Y:S01]  /*c340*/  ISETP.GT.AND P4, PT, R0, 0x9, P1 ;  /* 0x000000090000780c */ /* 0x000fe20000f84270 */
[----:B------:R-:W-:Y:S03]  /*c350*/  BSSY B1, `(.L_x_44) ;  /* 0x0000007000017945 */ /* 0x000fe60003800000 */
[----:B------:R-:W-:-:S04]  /*c360*/  FMUL R20, R20, R16 ;  /* 0x0000001014147220 */ /* 0x000fc80000400000 */
[----:B---3--:R-:W-:-:S05]  /*c370*/  FFMA R20, R21, R2, R20 ;  /* 0x0000000215147223 */ /* 0x008fca0000000014 */
[----:B------:R-:W-:-:S05]  /*c380*/  F2FP.F16.F32.PACK_AB R20, RZ, R20 ;  /* 0x00000014ff14723e */ /* 0x000fca00000000ff */
[----:B------:R0:W-:Y:S01]  /*c390*/  @P2 STG.E.U16 desc[UR36][R234.64+0x10], R20 ;  /* 0x00001014ea002986 */ /* 0x0001e2000c101524 */
[----:B------:R-:W-:Y:S05]  /*c3a0*/  @!P4 BRA `(.L_x_45) ;  /* 0x000000000004c947 */ /* 0x000fea0003800000 */
[----:B------:R3:W5:Y:S02]  /*c3b0*/  LDG.E.LTC128B.U16 R8, desc[UR36][R236.64+0x12] ;  /* 0x00001224ec087981 */ /* 0x000764000c1e1520 */
.L_x_45:
[----:B------:R-:W-:Y:S05]  /*c3c0*/  BSYNC B1 ;  /* 0x0000000000017941 */ /* 0x000fea0003800000 */
.L_x_44:
[----:B------:R-:W4:Y:S04]  /*c3d0*/  LDL.LU R21, [R1+0xec] ;  /* 0x0000ec0001157983 */ /* 0x000f280000300800 */
[----:B------:R1:W-:Y:S04]  /*c3e0*/  STL.64 [R1+0x150], R26 ;  /* 0x0001501a01007387 */ /* 0x0003e80000100a00 */
[----:B-1----:R-:W2:Y:S01]  /*c3f0*/  LDL.LU R27, [R1+0xdc] ;  /* 0x0000dc00011b7983 */ /* 0x002ea20000300800 */
[----:B-----5:R-:W-:-:S03]  /*c400*/  HADD2.F32 R5, -RZ, R8.H0_H0 ;  /* 0x20000008ff057230 */ /* 0x020fc60000004100 */
[----:B------:R1:W-:Y:S02]  /*c410*/  STL.64 [R1+0x148], R24 ;  /* 0x0001481801007387 */ /* 0x0003e40000100a00 */
[----:B0-----:R-:W-:Y:S01]  /*c420*/  FMUL R20, R5, R16 ;  /* 0x0000001005147220 */ /* 0x001fe20000400000 */
[----:B------:R-:W-:Y:S02]  /*c430*/  R2UR UR4, R22 ;  /* 0x00000000160472ca */ /* 0x000fe400000e0000 */
[----:B------:R-:W-:Y:S01]  /*c440*/  MOV R5, R9 ;  /* 0x0000000900057202 */ /* 0x000fe20000000f00 */
[----:B-1----:R-:W3:Y:S04]  /*c450*/  LDL.64 R24, [R1+0xf0] ;  /* 0x0000f00001187983 */ /* 0x002ee80000100a00 */
[----:B------:R0:W-:Y:S04]  /*c460*/  STL [R1+0x144], R10 ;  /* 0x0001440a01007387 */ /* 0x0001e80000100800 */
[----:B0-----:R-:W3:Y:S04]  /*c470*/  LDL R10, [R1+0xe8] ;  /* 0x0000e800010a7983 */ /* 0x001ee80000100800 */
[----:B------:R-:W3:Y:S01]  /*c480*/  LDL.LU R22, [R1+0xa0] ;  /* 0x0000a00001167983 */ /* 0x000ee20000300800 */
[----:B--2---:R-:W-:-:S03]  /*c490*/  FFMA R9, R27, R2, R20 ;  /* 0x000000021b097223 */ /* 0x004fc60000000014 */
[----:B------:R-:W2:Y:S01]  /*c4a0*/  LDL R20, [R1+0x104] ;  /* 0x0001040001147983 */ /* 0x000ea20000100800 */
[----:B----4-:R-:W-:Y:S01]  /*c4b0*/  IMAD R21, R21, 0x78, RZ ;  /* 0x0000007815157824 */ /* 0x010fe200078e02ff */
[----:B------:R-:W-:Y:S02]  /*c4c0*/  PRMT R23, R8, 0x7610, R23 ;  /* 0x0000761008177816 */ /* 0x000fe40000000017 */
[----:B------:R-:W-:Y:S02]  /*c4d0*/  F2FP.F16.F32.PACK_AB R9, RZ, R9 ;  /* 0x00000009ff09723e */ /* 0x000fe400000000ff */
[----:B------:R-:W-:Y:S01]  /*c4e0*/  STL [R1+0xec], R21 ;  /* 0x0000ec1501007387 */ /* 0x000fe20000100800 */
[----:B---3--:R-:W-:-:S04]  /*c4f0*/  IMAD.WIDE.U32 R26, R10, 0x78, R4 ;  /* 0x000000780a1a7825 */ /* 0x008fc800078e0004 */
[----:B------:R-:W-:Y:S01]  /*c500*/  IMAD.IADD R4, R27, 0x1, R21 ;  /* 0x000000011b047824 */ /* 0x000fe200078e0215 */
[----:B------:R-:W-:Y:S01]  /*c510*/  IADD3 R5, P5, R12, R26, RZ ;  /* 0x0000001a0c057210 */ /* 0x000fe20007fbe0ff */
[----:B------:R0:W-:Y:S04]  /*c520*/  STL.64 [R1+0xd0], R26 ;  /* 0x0000d01a01007387 */ /* 0x0001e80000100a00 */
[----:B0-----:R-:W5:Y:S04]  /*c530*/  LDL.LU.64 R26, [R1+0x150] ;  /* 0x00015000011a7983 */ /* 0x001f680000300a00 */
[----:B------:R0:W-:Y:S04]  /*c540*/  STL [R1+0xd8], R4 ;  /* 0x0000d80401007387 */ /* 0x0001e80000100800 */
[----:B------:R1:W-:Y:S01]  /*c550*/  @P4 STG.E.U16 desc[UR36][R234.64+0x12], R9 ;  /* 0x00001209ea004986 */ /* 0x0003e2000c101524 */
[----:B--2---:R-:W-:Y:S01]  /*c560*/  ISETP.GT.AND P2, PT, R20, 0x80, PT ;  /* 0x000000801400780c */ /* 0x004fe20003f44270 */
[----:B------:R-:W-:-:S03]  /*c570*/  IMAD.X R20, R4, 0x1, R25, P5 ;  /* 0x0000000104147824 */ /* 0x000fc600028e0619 */
[----:B------:R-:W-:Y:S01]  /*c580*/  ISETP.GT.AND P3, PT, R0, RZ, P2 ;  /* 0x000000ff0000720c */ /* 0x000fe20001764270 */
[----:B------:R-:W5:Y:S01]  /*c590*/  LDL.LU.64 R24, [R1+0x148] ;  /* 0x0001480001187983 */ /* 0x000f620000300a00 */
[----:B0-----:R-:W-:-:S03]  /*c5a0*/  LEA R4, P5, R5, R14, 0x1 ;  /* 0x0000000e05047211 */ /* 0x001fc600078a08ff */
[----:B-1----:R-:W2:Y:S01]  /*c5b0*/  LDL R9, [R1+0x118] ;  /* 0x0001180001097983 */ /* 0x002ea20000100800 */
[----:B------:R-:W-:-:S07]  /*c5c0*/  LEA.HI.X R5, R5, R15, R20, 0x1, P5 ;  /* 0x0000000f05057211 */ /* 0x000fce00028f0c14 */
[----:B------:R0:W3:Y:S04]  /*c5d0*/  @P3 LDG.E.LTC128B.U16 R23, desc[UR36][R4.64] ;  /* 0x0000002404173981 */ /* 0x0000e8000c1e1520 */
[----:B------:R-:W0:Y:S01]  /*c5e0*/  LDL.64 R4, [R1+0xc0] ;  /* 0x0000c00001047983 */ /* 0x000e220000100a00 */
[----:B------:R-:W-:Y:S01]  /*c5f0*/  BSSY B1, `(.L_x_46) ;  /* 0x000001f000017945 */ /* 0x000fe20003800000 */
[----:B0-----:R-:W-:-:S04]  /*c600*/  IMAD.WIDE.U32 R4, R10, 0x78, R4 ;  /* 0x000000780a047825 */ /* 0x001fc800078e0004 */
[----:B------:R-:W-:Y:S02]  /*c610*/  IMAD.IADD R21, R21, 0x1, R5 ;  /* 0x0000000115157824 */ /* 0x000fe400078e0205 */
[----:B------:R-:W-:Y:S01]  /*c620*/  IMAD.MOV.U32 R20, RZ, RZ, R4 ;  /* 0x000000ffff147224 */ /* 0x000fe200078e0004 */
[----:B------:R0:W-:Y:S03]  /*c630*/  STL.64 [R1+0x128], R4 ;  /* 0x0001280401007387 */ /* 0x0001e60000100a00 */
[----:B0-----:R-:W-:Y:S02]  /*c640*/  IMAD.WIDE.U32 R4, R3, R10, R20 ;  /* 0x0000000a03047225 */ /* 0x001fe400078e0014 */
[----:B------:R0:W5:Y:S01]  /*c650*/  LDL.LU R10, [R1+0x144] ;  /* 0x00014400010a7983 */ /* 0x0001620000300800 */
[----:B------:R-:W-:-:S04]  /*c660*/  IADD3 R4, P4, R18, R4, RZ ;  /* 0x0000000412047210 */ /* 0x000fc80007f9e0ff */
[----:B--2---:R-:W-:-:S03]  /*c670*/  IADD3.X R5, R19, R9, R5, P4, !PT ;  /* 0x0000000913057210 */ /* 0x004fc600027fe405 */
[----:B------:R-:W-:-:S05]  /*c680*/  IMAD.WIDE.U32 R4, R233, UR4, R4 ;  /* 0x00000004e9047c25 */ /* 0x000fca000f8e0004 */
[----:B------:R-:W-:Y:S02]  /*c690*/  IADD3 R5, R232, R5, RZ ;  /* 0x00000005e8057210 */ /* 0x000fe40007ffe0ff */
[----:B------:R-:W-:-:S04]  /*c6a0*/  LEA R232, P4, R4, R14, 0x1 ;  /* 0x0000000e04e87211 */ /* 0x000fc800078808ff */
[----:B------:R-:W-:Y:S01]  /*c6b0*/  LEA.HI.X R233, R4, R15, R5, 0x1, P4 ;  /* 0x0000000f04e97211 */ /* 0x000fe200020f0c05 */
[----:B---3--:R-:W-:Y:S01]  /*c6c0*/  HADD2.F32 R4, -RZ, R23.H0_H0 ;  /* 0x20000017ff047230 */ /* 0x008fe20000004100 */
[----:B------:R1:W-:Y:S04]  /*c6d0*/  STL [R1+0xcc], R23 ;  /* 0x0000cc1701007387 */ /* 0x0003e80000100800 */
[----:B------:R-:W-:-:S04]  /*c6e0*/  FMUL R4, R4, R16 ;  /* 0x0000001004047220 */ /* 0x000fc80000400000 */
[----:B------:R-:W-:Y:S01]  /*c6f0*/  FFMA R5, R22, R2, R4 ;  /* 0x0000000216057223 */ /* 0x000fe20000000004 */
[----:B------:R-:W-:Y:S02]  /*c700*/  IMAD.U32 R4, RZ, RZ, UR8 ;  /* 0x00000008ff047e24 */ /* 0x000fe4000f8e00ff */
[----:B------:R-:W-:Y:S02]  /*c710*/  IMAD.MOV.U32 R22, RZ, RZ, R6 ;  /* 0x000000ffff167224 */ /* 0x000fe400078e0006 */
[----:B-1----:R-:W-:Y:S02]  /*c720*/  IMAD.MOV.U32 R23, RZ, RZ, R7 ;  /* 0x000000ffff177224 */ /* 0x002fe400078e0007 */
[----:B------:R-:W-:-:S04]  /*c730*/  IMAD.WIDE.U32 R22, R4, 0xf0, R22 ;  /* 0x000000f004167825 */ /* 0x000fc800078e0016 */
[----:B------:R-:W-:-:S04]  /*c740*/  IMAD.U32 R4, RZ, RZ, UR9 ;  /* 0x00000009ff047e24 */ /* 0x000fc8000f8e00ff */
[----:B------:R-:W-:Y:S01]  /*c750*/  IMAD R4, R4, 0xf0, RZ ;  /* 0x000000f004047824 */ /* 0x000fe200078e02ff */
[----:B------:R-:W-:Y:S01]  /*c760*/  F2FP.F16.F32.PACK_AB R5, RZ, R5 ;  /* 0x00000005ff05723e */ /* 0x000fe200000000ff */
[----:B------:R-:W-:-:S03]  /*c770*/  @P3 IMAD.MOV.U32 R8, RZ, RZ, R22 ;  /* 0x000000ffff083224 */ /* 0x000fc600078e0016 */
[----:B------:R-:W-:-:S05]  /*c780*/  IADD3 R9, R23, R4, RZ ;  /* 0x0000000417097210 */ /* 0x000fca0007ffe0ff */
[----:B------:R0:W-:Y:S01]  /*c790*/  @P3 STG.E.U16 desc[UR36][R8.64], R5 ;  /* 0x0000000508003986 */ /* 0x0001e2000c101524 */
[----:B------:R-:W-:-:S13]  /*c7a0*/  ISETP.GT.AND P4, PT, R0, 0x1, P2 ;  /* 0x000000010000780c */ /* 0x000fda0001784270 */
[----:B0-----:R-:W-:Y:S05]  /*c7b0*/  @!P4 BRA `(.L_x_47) ;  /* 0x000000000008c947 */ /* 0x001fea0003800000 */
[----:B------:R-:W2:Y:S04]  /*c7c0*/  LDG.E.LTC128B.U16 R5, desc[UR36][R232.64+0x2] ;  /* 0x00000224e8057981 */ /* 0x000ea8000c1e1520 */
[----:B--2---:R0:W-:Y:S02]  /*c7d0*/  STL [R1+0xcc], R5 ;  /* 0x0000cc0501007387 */ /* 0x0041e40000100800 */
.L_x_47:
[----:B------:R-:W-:Y:S05]  /*c7e0*/  BSYNC B1 ;  /* 0x0000000000017941 */ /* 0x000fea0003800000 */
.L_x_46:
[----:B------:R-:W2:Y:S04]  /*c7f0*/  LDL.LU R6, [R1+0xa4] ;  /* 0x0000a40001067983 */ /* 0x000ea80000300800 */
[----:B------:R-:W-:Y:S04]  /*c800*/  STL [R1+0x174], R23 ;  /* 0x0001741701007387 */ /* 0x000fe80000100800 */
[----:B------:R-:W-:Y:S04]  /*c810*/  STL [R1+0x170], R22 ;  /* 0x0001701601007387 */ /* 0x000fe80000100800 */
[----:B------:R1:W-:Y:S04]  /*c820*/  STL.64 [R1+0x168], R20 ;  /* 0x0001681401007387 */ /* 0x0003e80000100a00 */
[----:B-1----:R-:W3:Y:S04]  /*c830*/  LDL.64 R20, [R1+0xc0] ;  /* 0x0000c00001147983 */ /* 0x002ee80000100a00 */
[----:B------:R1:W-:Y:S04]  /*c840*/  STL.64 [R1+0x160], R18 ;  /* 0x0001601201007387 */ /* 0x0003e80000100a00 */
[----:B-1----:R-:W4:Y:S04]  /*c850*/  LDL.64 R18, [R1+0xf0] ;  /* 0x0000f00001127983 */ /* 0x002f280000100a00 */
[----:B------:R1:W-:Y:S04]  /*c860*/  STL [R1+0x15c], R17 ;  /* 0x00015c1101007387 */ /* 0x0003e80000100800 */
[----:B-1----:R-:W4:Y:S04]  /*c870*/  LDL.LU R17, [R1+0x108] ;  /* 0x0001080001117983 */ /* 0x002f280000300800 */
[----:B------:R1:W-:Y:S04]  /*c880*/  STL [R1+0x158], R9 ;  /* 0x0001580901007387 */ /* 0x0003e80000100800 */
[----:B-1----:R-:W4:Y:S04]  /*c890*/  LDL.LU R9, [R1+0xd8] ;  /* 0x0000d80001097983 */ /* 0x002f280000300800 */
[----:B-----5:R1:W-:Y:S04]  /*c8a0*/  STL.64 [R1+0x150], R10 ;  /* 0x0001500a01007387 */ /* 0x0203e80000100a00 */
[----:B-1----:R-:W3:Y:S04]  /*c8b0*/  LDL.LU.64 R10, [R1+0xd0] ;  /* 0x0000d000010a7983 */ /* 0x002ee80000300a00 */
[----:B------:R1:W-:Y:S04]  /*c8c0*/  STL [R1+0x148], R8 ;  /* 0x0001480801007387 */ /* 0x0003e80000100800 */
[----:B-1----:R-:W0:Y:S04]  /*c8d0*/  LDL.LU R8, [R1+0xcc] ;  /* 0x0000cc0001087983 */ /* 0x002e280000300800 */
[----:B------:R-:W-:Y:S01]  /*c8e0*/  STL [R1+0x144], R3 ;  /* 0x0001440301007387 */ /* 0x000fe20000100800 */
[----:B0-----:R-:W-:-:S05]  /*c8f0*/  HADD2.F32 R5, -RZ, R8.H0_H0 ;  /* 0x20000008ff057230 */ /* 0x001fca0000004100 */
[----:B------:R-:W-:-:S04]  /*c900*/  FMUL R5, R5, R16 ;  /* 0x0000001005057220 */ /* 0x000fc80000400000 */
[----:B--2---:R-:W-:Y:S01]  /*c910*/  FFMA R5, R6, R2, R5 ;  /* 0x0000000206057223 */ /* 0x004fe20000000005 */
[----:B------:R-:W-:-:S04]  /*c920*/  IMAD.U32 R6, RZ, RZ, UR8 ;  /* 0x00000008ff067e24 */ /* 0x000fc8000f8e00ff */
[----:B------:R-:W-:-:S04]  /*c930*/  F2FP.F16.F32.PACK_AB R7, RZ, R5 ;  /* 0x00000005ff07723e */ /* 0x000fc800000000ff */
[----:B------:R-:W-:Y:S01]  /*c940*/  PRMT R23, R7, 0x7610, R23 ;  /* 0x0000761007177816 */ /* 0x000fe20000000017 */
[----:B------:R-:W-:-:S03]  /*c950*/  IMAD.WIDE.U32 R6, R6, 0xf0, R234 ;  /* 0x000000f006067825 */ /* 0x000fc600078e00ea */
[----:B------:R-:W-:Y:S01]  /*c960*/  PRMT R22, R23, 0x7610, R22 ;  /* 0x0000761017167816 */ /* 0x000fe20000000016 */
[----:B------:R-:W-:Y:S01]  /*c970*/  IMAD.IADD R5, R4, 0x1, R7 ;  /* 0x0000000104057824 */ /* 0x000fe200078e0207 */
[----:B------:R0:W5:Y:S01]  /*c980*/  LDL.LU R23, [R1+0x174] ;  /* 0x0001740001177983 */ /* 0x0001620000300800 */
[----:B------:R-:W-:-:S05]  /*c990*/  @P4 IMAD.MOV.U32 R4, RZ, RZ, R6 ;  /* 0x000000ffff044224 */ /* 0x000fca00078e0006 */
[----:B------:R1:W-:Y:S04]  /*c9a0*/  @P4 STG.E.U16 desc[UR36][R4.64+0x2], R22 ;  /* 0x0000021604004986 */ /* 0x0003e8000c101524 */
[----:B-1----:R0:W5:Y:S01]  /*c9b0*/  LDL.LU R22, [R1+0x170] ;  /* 0x0001700001167983 */ /* 0x0021620000300800 */
[----:B---3--:R-:W-:-:S03]  /*c9c0*/  IADD3 R10, P3, R20, R10, RZ ;  /* 0x0000000a140a7210 */ /* 0x008fc60007f7e0ff */
[----:B------:R-:W2:Y:S01]  /*c9d0*/  LDL R11, [R1+0x104] ;  /* 0x00010400010b7983 */ /* 0x000ea20000100800 */
[----:B----4-:R-:W-:Y:S02]  /*c9e0*/  LOP3.LUT R17, R17, 0xfffffffb, RZ, 0xc0, !PT ;  /* 0xfffffffb11117812 */ /* 0x010fe400078ec0ff */
[----:B------:R-:W-:Y:S02]  /*c9f0*/  PRMT R3, R8, 0x7610, R3 ;  /* 0x0000761008037816 */ /* 0x000fe40000000003 */
[----:B--2---:R-:W-:Y:S02]  /*ca00*/  ISETP.GT.AND P5, PT, R11, 0x88, PT ;  /* 0x000000880b00780c */ /* 0x004fe40003fa4270 */
[----:B------:R-:W-:Y:S02]  /*ca10*/  IADD3.X R11, R9, R21, RZ, P3, !PT ;  /* 0x00000015090b7210 */ /* 0x000fe40001ffe4ff */
[----:B------:R-:W-:Y:S01]  /*ca20*/  IADD3 R9, P4, R10, R12, RZ ;  /* 0x0000000c0a097210 */ /* 0x000fe20007f9e0ff */
[----:B------:R0:W5:Y:S01]  /*ca30*/  LDL.LU.64 R20, [R1+0x168] ;  /* 0x0001680001147983 */ /* 0x0001620000300a00 */
[----:B------:R-:W-:-:S03]  /*ca40*/  ISETP.GT.AND P3, PT, R0, RZ, P5 ;  /* 0x000000ff0000720c */ /* 0x000fc60002f64270 */
[----:B------:R-:W-:Y:S04]  /*ca50*/  STL.64 [R1+0xa0], R10 ;  /* 0x0000a00a01007387 */ /* 0x000fe80000100a00 */
[----:B------:R-:W-:-:S05]  /*ca60*/  @P5 LOP3.LUT R17, R17, 0x4, RZ, 0xfc, !PT ;  /* 0x0000000411115812 */ /* 0x000fca00078efcff */
[----:B------:R1:W-:Y:S02]  /*ca70*/  STL [R1+0x108], R17 ;  /* 0x0001081101007387 */ /* 0x0003e40000100800 */
[----:B-1----:R-:W-:Y:S01]  /*ca80*/  IMAD.X R17, R11, 0x1, R19, P4 ;  /* 0x000000010b117824 */ /* 0x002fe200020e0613 */
[C---:B------:R-:W-:Y:S01]  /*ca90*/  LEA R10, P4, R9.reuse, R14, 0x1 ;  /* 0x0000000e090a7211 */ /* 0x040fe200078808ff */
[----:B------:R0:W5:Y:S03]  /*caa0*/  LDL.LU.64 R18, [R1+0x160] ;  /* 0x0001600001127983 */ /* 0x0001660000300a00 */
[----:B------:R-:W-:Y:S02]  /*cab0*/  LEA.HI.X R11, R9, R15, R17, 0x1, P4 ;  /* 0x0000000f090b7211 */ /* 0x000fe400020f0c11 */
[----:B------:R0:W5:Y:S04]  /*cac0*/  LDL.LU R17, [R1+0x15c] ;  /* 0x00015c0001117983 */ /* 0x0001680000300800 */
[----:B------:R0:W5:Y:S04]  /*cad0*/  LDL.LU R9, [R1+0x158] ;  /* 0x0001580001097983 */ /* 0x0001680000300800 */
[----:B------:R1:W-:Y:S04]  /*cae0*/  STL.64 [R1+0xd0], R10 ;  /* 0x0000d00a01007387 */ /* 0x0003e80000100a00 */
[----:B-1----:R0:W5:Y:S04]  /*caf0*/  LDL.LU.64 R10, [R1+0x150] ;  /* 0x00015000010a7983 */ /* 0x0021680000300a00 */
[----:B------:R0:W5:Y:S04]  /*cb00*/  LDL.LU R8, [R1+0x148] ;  /* 0x0001480001087983 */ /* 0x0001680000300800 */
[----:B------:R1:W-:Y:S04]  /*cb10*/  STL.S16 [R1+0xcc], R3 ;  /* 0x0000cc0301007387 */ /* 0x0003e80000100600 */
[----:B-1----:R0:W5:Y:S01]  /*cb20*/  LDL.LU R3, [R1+0x144] ;  /* 0x0001440001037983 */ /* 0x0021620000300800 */
[----:B------:R-:W-:Y:S04]  /*cb30*/  BSSY B1, `(.L_x_48) ;  /* 0x0000009000017945 */ /* 0x000fe80003800000 */
[----:B------:R-:W-:Y:S05]  /*cb40*/  @!P3 BRA `(.L_x_49) ;  /* 0x00000000001cb947 */ /* 0x000fea0003800000 */
[----:B-----5:R1:W-:Y:S04]  /*cb50*/  STL.64 [R1+0x148], R2 ;  /* 0x0001480201007387 */ /* 0x0203e80000100a00 */
[----:B-1----:R-:W2:Y:S04]  /*cb60*/  LDL.LU.64 R2, [R1+0xd0] ;  /* 0x0000d00001027983 */ /* 0x002ea80000300a00 */
[----:B------:R2:W-:Y:S04]  /*cb70*/  STL [R1+0x144], R0 ;  /* 0x0001440001007387 */ /* 0x0005e80000100800 */
[----:B--2---:R-:W2:Y:S04]  /*cb80*/  LDG.E.LTC128B.U16 R0, desc[UR36][R2.64] ;  /* 0x0000002402007981 */ /* 0x004ea8000c1e1520 */
[----:B------:R1:W5:Y:S04]  /*cb90*/  LDL.LU.64 R2, [R1+0x148] ;  /* 0x0001480001027983 */ /* 0x0003680000300a00 */
[----:B--2---:R2:W-:Y:S04]  /*cba0*/  STL [R1+0xcc], R0 ;  /* 0x0000cc0001007387 */ /* 0x0045e80000100800 */
[----:B--2---:R1:W5:Y:S02]  /*cbb0*/  LDL.LU R0, [R1+0x144] ;  /* 0x0001440001007983 */ /* 0x0043640000300800 */
.L_x_49:
[----:B------:R-:W-:Y:S05]  /*cbc0*/  BSYNC B1 ;  /* 0x0000000000017941 */ /* 0x000fea0003800000 */
.L_x_48:
[----:B-----5:R-:W2:Y:S04]  /*cbd0*/  LDL R8, [R1+0x110] ;  /* 0x0001100001087983 */ /* 0x020ea80000100800 */
[----:B------:R3:W-:Y:S04]  /*cbe0*/  STL [R1+0x164], R13 ;  /* 0x0001640d01007387 */ /* 0x0007e80000100800 */
[----:B---3--:R-:W3:Y:S04]  /*cbf0*/  LDL.LU R13, [R1+0xa8] ;  /* 0x0000a800010d7983 */ /* 0x008ee80000300800 */
[----:B------:R4:W-:Y:S04]  /*cc00*/  STL [R1+0x160], R12 ;  /* 0x0001600c01007387 */ /* 0x0009e80000100800 */
[----:B----4-:R-:W4:Y:S04]  /*cc10*/  LDL R12, [R1+0xfc] ;  /* 0x0000fc00010c7983 */ /* 0x010f280000100800 */
[----:B------:R0:W-:Y:S04]  /*cc20*/  STL.64 [R1+0x158], R10 ;  /* 0x0001580a01007387 */ /* 0x0001e80000100a00 */
[----:B0-----:R-:W3:Y:S04]  /*cc30*/  LDL.64 R10, [R1+0xc0] ;  /* 0x0000c000010a7983 */ /* 0x001ee80000100a00 */
[----:B------:R0:W-:Y:S04]  /*cc40*/  STL.64 [R1+0x150], R6 ;  /* 0x0001500601007387 */ /* 0x0001e80000100a00 */
[----:B0-----:R-:W3:Y:S04]  /*cc50*/  LDL.LU.64 R6, [R1+0x128] ;  /* 0x0001280001067983 */ /* 0x001ee80000300a00 */
[----:B------:R0:W-:Y:S04]  /*cc60*/  STL [R1+0x148], R5 ;  /* 0x0001480501007387 */ /* 0x0001e80000100800 */
[----:B0-----:R-:W3:Y:S04]  /*cc70*/  LDL R5, [R1+0x118] ;  /* 0x0001180001057983 */ /* 0x001ee80000100800 */
[----:B------:R0:W-:Y:S04]  /*cc80*/  STL [R1+0x144], R4 ;  /* 0x0001440401007387 */ /* 0x0001e80000100800 */
[----:B0-----:R-:W3:Y:S01]  /*cc90*/  LDL.LU R4, [R1+0xcc] ;  /* 0x0000cc0001047983 */ /* 0x001ee20000300800 */
[----:B--2---:R-:W-:-:S02]  /*cca0*/  R2UR UR4, R8 ;  /* 0x00000000080472ca */ /* 0x004fc400000e0000 */
[----:B----4-:R-:W-:Y:S01]  /*ccb0*/  IADD3 R22, P4, R12, R22, RZ ;  /* 0x000000160c167210 */ /* 0x010fe20007f9e0ff */
[----:B---3--:R-:W-:-:S05]  /*ccc0*/  HADD2.F32 R8, -RZ, R4.H0_H0 ;  /* 0x20000004ff087230 */ /* 0x008fca0000004100 */
[----:B------:R-:W-:-:S04]  /*ccd0*/  FMUL R8, R8, R16 ;  /* 0x0000001008087220 */ /* 0x000fc80000400000 */
[----:B------:R-:W-:Y:S02]  /*cce0*/  FFMA R8, R13, R2, R8 ;  /* 0x000000020d087223 */ /* 0x000fe40000000008 */
[----:B------:R0:W5:Y:S04]  /*ccf0*/  LDL.LU R13, [R1+0x164] ;  /* 0x00016400010d7983 */ /* 0x0001680000300800 */
[----:B------:R0:W5:Y:S04]  /*cd00*/  LDL.LU R12, [R1+0x160] ;  /* 0x00016000010c7983 */ /* 0x0001680000300800 */
[----:B------:R-:W2:Y:S01]  /*cd10*/  LDL R23, [R1+0xc8] ;  /* 0x0000c80001177983 */ /* 0x000ea20000100800 */
[----:B------:R-:W-:Y:S01]  /*cd20*/  F2FP.F16.F32.PACK_AB R8, RZ, R8 ;  /* 0x00000008ff08723e */ /* 0x000fe200000000ff */
[----:B--2---:R-:W-:-:S02]  /*cd30*/  IMAD.X R23, R9, 0x1, R23, P4 ;  /* 0x0000000109177824 */ /* 0x004fc400020e0617 */
[----:B------:R-:W2:Y:S04]  /*cd40*/  LDL R9, [R1+0xe8] ;  /* 0x0000e80001097983 */ /* 0x000ea80000100800 */
[----:B------:R3:W-:Y:S04]  /*cd50*/  @P3 STG.E.U16 desc[UR36][R22.64], R8 ;  /* 0x0000000816003986 */ /* 0x0007e8000c101524 */
[----:B---3--:R-:W3:Y:S04]  /*cd60*/  LDL R22, [R1+0xf8] ;  /* 0x0000f80001167983 */ /* 0x008ee80000100800 */
[----:B------:R-:W4:Y:S01]  /*cd70*/  LDL R23, [R1+0x114] ;  /* 0x0001140001177983 */ /* 0x000f220000100800 */
[----:B------:R-:W-:-:S05]  /*cd80*/  IADD3 R6, P3, R10, R6, RZ ;  /* 0x000000060a067210 */ /* 0x000fca0007f7e0ff */
[----:B------:R-:W-:Y:S02]  /*cd90*/  IMAD.X R7, R21, 0x1, R11, P3 ;  /* 0x0000000115077824 */ /* 0x000fe400018e060b */
[----:B------:R0:W5:Y:S04]  /*cda0*/  LDL.LU.64 R10, [R1+0x158] ;  /* 0x00015800010a7983 */ /* 0x0001680000300a00 */
[----:B------:R1:W-:Y:S01]  /*cdb0*/  STL.64 [R1+0xd0], R6 ;  /* 0x0000d00601007387 */ /* 0x0003e20000100a00 */
[----:B------:R-:W-:Y:S01]  /*cdc0*/  BSSY B1, `(.L_x_50) ;  /* 0x0000011000017945 */ /* 0x000fe20003800000 */
[----:B--2---:R-:W-:Y:S02]  /*cdd0*/  IMAD.WIDE.U32 R8, R3, R9, R6 ;  /* 0x0000000903087225 */ /* 0x004fe400078e0006 */
[----:B-1----:R0:W5:Y:S01]  /*cde0*/  LDL.LU.64 R6, [R1+0x150] ;  /* 0x0001500001067983 */ /* 0x0021620000300a00 */
[----:B------:R-:W-:-:S04]  /*cdf0*/  IADD3 R8, P3, R18, R8, RZ ;  /* 0x0000000812087210 */ /* 0x000fc80007f7e0ff */
[----:B------:R-:W-:Y:S02]  /*ce00*/  IADD3.X R9, R19, R5, R9, P3, !PT ;  /* 0x0000000513097210 */ /* 0x000fe40001ffe409 */
[----:B------:R0:W5:Y:S01]  /*ce10*/  LDL.LU R5, [R1+0x148] ;  /* 0x0001480001057983 */ /* 0x0001620000300800 */
[----:B---3--:R-:W-:-:S04]  /*ce20*/  IMAD.WIDE.U32 R8, R22, UR4, R8 ;  /* 0x0000000416087c25 */ /* 0x008fc8000f8e0008 */
[----:B----4-:R-:W-:Y:S01]  /*ce30*/  IMAD.IADD R9, R23, 0x1, R9 ;  /* 0x0000000117097824 */ /* 0x010fe200078e0209 */
[----:B------:R-:W-:-:S04]  /*ce40*/  LEA R22, P3, R8, R14, 0x1 ;  /* 0x0000000e08167211 */ /* 0x000fc800078608ff */
[----:B------:R-:W-:Y:S02]  /*ce50*/  LEA.HI.X R23, R8, R15, R9, 0x1, P3 ;  /* 0x0000000f08177211 */ /* 0x000fe400018f0c09 */
[----:B------:R-:W-:Y:S02]  /*ce60*/  PRMT R8, R4, 0x7610, R8 ;  /* 0x0000761004087816 */ /* 0x000fe40000000008 */
[----:B------:R0:W5:Y:S01]  /*ce70*/  LDL.LU R4, [R1+0x144] ;  /* 0x0001440001047983 */ /* 0x0001620000300800 */
[----:B------:R-:W-:-:S03]  /*ce80*/  ISETP.GT.AND P3, PT, R0, 0x1, P5 ;  /* 0x000000010000780c */ /* 0x000fc60002f64270 */
[----:B------:R0:W-:Y:S10]  /*ce90*/  STL.S16 [R1+0xa8], R8 ;  /* 0x0000a80801007387 */ /* 0x0001f40000100600 */
[----:B0-----:R-:W-:Y:S05]  /*cea0*/  @!P3 BRA `(.L_x_51) ;  /* 0x000000000008b947 */ /* 0x001fea0003800000 */
[----:B------:R-:W2:Y:S04]  /*ceb0*/  LDG.E.LTC128B.U16 R8, desc[UR36][R22.64+0x2] ;  /* 0x0000022416087981 */ /* 0x000ea8000c1e1520 */
[----:B--2---:R0:W-:Y:S02]  /*cec0*/  STL [R1+0xa8], R8 ;  /* 0x0000a80801007387 */ /* 0x0041e40000100800 */
.L_x_51:
[----:B------:R-:W-:Y:S05]  /*ced0*/  BSYNC B1 ;  /* 0x0000000000017941 */ /* 0x000fea0003800000 */
.L_x_50:
[----:B------:R-:W2:Y:S04]  /*cee0*/  LDL.LU R9, [R1+0xac] ;  /* 0x0000ac0001097983 */ /* 0x000ea80000300800 */
[----:B-----5:R-:W-:Y:S04]  /*cef0*/  STL [R1+0x150], R12 ;  /* 0x0001500c01007387 */ /* 0x020fe80000100800 */
[----:B------:R-:W-:Y:S04]  /*cf00*/  STL [R1+0x14c], R11 ;  /* 0x00014c0b01007387 */ /* 0x000fe80000100800 */
[----:B------:R1:W-:Y:S04]  /*cf10*/  STL [R1+0x148], R10 ;  /* 0x0001480a01007387 */ /* 0x0003e80000100800 */
[----:B-1----:R-:W0:Y:S04]  /*cf20*/  LDL.LU R10, [R1+0xa8] ;  /* 0x0000a800010a7983 */ /* 0x002e280000300800 */
[----:B------:R1:W-:Y:S01]  /*cf30*/  STL [R1+0x144], R3 ;  /* 0x0001440301007387 */ /* 0x0003e20000100800 */
[----:B0-----:R-:W-:-:S05]  /*cf40*/  HADD2.F32 R8, -RZ, R10.H0_H0 ;  /* 0x2000000aff087230 */ /* 0x001fca0000004100 */
[----:B------:R-:W-:-:S04]  /*cf50*/  FMUL R8, R8, R16 ;  /* 0x0000001008087220 */ /* 0x000fc80000400000 */
[----:B--2---:R-:W-:Y:S02]  /*cf60*/  FFMA R9, R9, R2, R8 ;  /* 0x0000000209097223 */ /* 0x004fe40000000008 */
[----:B------:R-:W2:Y:S03]  /*cf70*/  LDL R8, [R1+0xfc] ;  /* 0x0000fc0001087983 */ /* 0x000ea60000100800 */
[----:B------:R-:W-:-:S04]  /*cf80*/  F2FP.F16.F32.PACK_AB R9, RZ, R9 ;  /* 0x00000009ff09723e */ /* 0x000fc800000000ff */
[----:B------:R-:W-:Y:S02]  /*cf90*/  PRMT R12, R9, 0x7610, R12 ;  /* 0x00007610090c7816 */ /* 0x000fe4000000000c */
[----:B------:R-:W3:Y:S02]  /*cfa0*/  LDL R9, [R1+0xc8] ;  /* 0x0000c80001097983 */ /* 0x000ee40000100800 */
[----:B------:R-:W-:Y:S02]  /*cfb0*/  PRMT R11, R12, 0x7610, R11 ;  /* 0x000076100c0b7816 */ /* 0x000fe4000000000b */
[----:B-1----:R-:W-:Y:S01]  /*cfc0*/  PRMT R3, R10, 0x7610, R3 ;  /* 0x000076100a037816 */ /* 0x002fe20000000003 */
[----:B------:R0:W5:Y:S01]  /*cfd0*/  LDL.LU R12, [R1+0x150] ;  /* 0x00015000010c7983 */ /* 0x0001620000300800 */
[----:B--2---:R-:W-:-:S04]  /*cfe0*/  IADD3 R8, P4, R8, R6, RZ ;  /* 0x0000000608087210 */ /* 0x004fc80007f9e0ff */
[----:B---3--:R-:W-:-:S05]  /*cff0*/  IADD3.X R9, R5, R9, RZ, P4, !PT ;  /* 0x0000000905097210 */ /* 0x008fca00027fe4ff */
[----:B------:R1:W-:Y:S04]  /*d000*/  @P3 STG.E.U16 desc[UR36][R8.64+0x2], R11 ;  /* 0x0000020b08003986 */ /* 0x0003e8000c101524 */
[----:B-1----:R0:W5:Y:S04]  /*d010*/  LDL.LU R11, [R1+0x14c] ;  /* 0x00014c00010b7983 */ /* 0x0021680000300800 */
[----:B------:R0:W5:Y:S04]  /*d020*/  LDL.LU R10, [R1+0x148] ;  /* 0x00014800010a7983 */ /* 0x0001680000300800 */
[----:B------:R1:W-:Y:S04]  /*d030*/  STL.S16 [R1+0xa8], R3 ;  /* 0x0000a80301007387 */ /* 0x0003e80000100600 */
[----:B-1----:R0:W5:Y:S01]  /*d040*/  LDL.LU R3, [R1+0x144] ;  /* 0x0001440001037983 */ /* 0x0021620000300800 */
[----:B------:R-:W-:Y:S01]  /*d050*/  ISETP.GT.AND P4, PT, R0, 0x8, P2 ;  /* 0x000000080000780c */ /* 0x000fe20001784270 */
[----:B------:R-:W-:-:S12]  /*d060*/  BSSY B1, `(.L_x_52) ;  /* 0x0000006000017945 */ /* 0x000fd80003800000 */
[----:B0-----:R-:W-:Y:S05]  /*d070*/  @!P4 BRA `(.L_x_53) ;  /* 0x000000000010c947 */ /* 0x001fea0003800000 */
[----:B------:R0:W-:Y:S04]  /*d080*/  STL [R1+0x144], R0 ;  /* 0x0001440001007387 */ /* 0x0001e80000100800 */
[----:B0-----:R-:W2:Y:S04]  /*d090*/  LDG.E.LTC128B.U16 R0, desc[UR36][R232.64+0x10] ;  /* 0x00001024e8007981 */ /* 0x001ea8000c1e1520 */
[----:B--2---:R0:W-:Y:S04]  /*d0a0*/  STL [R1+0xa8], R0 ;  /* 0x0000a80001007387 */ /* 0x0041e80000100800 */
[----:B0-----:R0:W5:Y:S02]  /*d0b0*/  LDL.LU R0, [R1+0x144] ;  /* 0x0001440001007983 */ /* 0x0011640000300800 */
.L_x_53:
[----:B------:R-:W-:Y:S05]  /*d0c0*/  BSYNC B1 ;  /* 0x0000000000017941 */ /* 0x000fea0003800000 */
.L_x_52:
[----:B------:R1:W-:Y:S04]  /*d0d0*/  STL.64 [R1+0x178], R22 ;  /* 0x0001781601007387 */ /* 0x0003e80000100a00 */
[----:B-1----:R-:W2:Y:S04]  /*d0e0*/  LDL.LU R23, [R1+0xb0] ;  /* 0x0000b00001177983 */ /* 0x002ea80000300800 */
[----:B------:R-:W-:Y:S04]  /*d0f0*/  STL [R1+0x170], R20 ;  /* 0x0001701401007387 */ /* 0x000fe80000100800 */
[----:B------:R-:W-:Y:S04]  /*d100*/  STL [R1+0x16c], R17 ;  /* 0x00016c1101007387 */ /* 0x000fe80000100800 */
[----:B------:R-:W-:Y:S04]  /*d110*/  STL [R1+0x168], R9 ;  /* 0x0001680901007387 */ /* 0x000fe80000100800 */
[----:B------:R1:W-:Y:S04]  /*d120*/  STL.64 [R1+0x160], R18 ;  /* 0x0001601201007387 */ /* 0x0003e80000100a00 */
[----:B-1----:R-:W3:Y:S04]  /*d130*/  LDL R19, [R1+0xfc] ;  /* 0x0000fc0001137983 */ /* 0x002ee80000100800 */
[----:B------:R1:W-:Y:S04]  /*d140*/  STL.64 [R1+0x158], R14 ;  /* 0x0001580e01007387 */ /* 0x0003e80000100a00 */
[----:B-1----:R-:W4:Y:S04]  /*d150*/  LDL.LU.64 R14, [R1+0xa0] ;  /* 0x0000a000010e7983 */ /* 0x002f280000300a00 */
[----:B-----5:R1:W-:Y:S04]  /*d160*/  STL.64 [R1+0x150], R12 ;  /* 0x0001500c01007387 */ /* 0x0203e80000100a00 */
[----:B-1----:R-:W4:Y:S04]  /*d170*/  LDL R12, [R1+0xc8] ;  /* 0x0000c800010c7983 */ /* 0x002f280000100800 */
[----:B------:R-:W4:Y:S04]  /*d180*/  LDL R13, [R1+0xe8] ;  /* 0x0000e800010d7983 */ /* 0x000f280000100800 */
[----:B------:R1:W-:Y:S04]  /*d190*/  STL [R1+0x148], R8 ;  /* 0x0001480801007387 */ /* 0x0003e80000100800 */
[----:B-1----:R-:W2:Y:S04]  /*d1a0*/  LDL.LU R8, [R1+0xa8] ;  /* 0x0000a80001087983 */ /* 0x002ea80000300800 */
[----:B------:R-:W-:Y:S01]  /*d1b0*/  STL [R1+0x144], R3 ;  /* 0x0001440301007387 */ /* 0x000fe20000100800 */
[----:B--2---:R-:W-:-:S05]  /*d1c0*/  HADD2.F32 R22, -RZ, R8.H0_H0 ;  /* 0x20000008ff167230 */ /* 0x004fca0000004100 */
[----:B------:R-:W-:Y:S01]  /*d1d0*/  FMUL R20, R22, R16 ;  /* 0x0000001016147220 */ /* 0x000fe20000400000 */
[----:B------:R-:W-:-:S03]  /*d1e0*/  @P4 IMAD.MOV.U32 R22, RZ, RZ, R6 ;  /* 0x000000ffff164224 */ /* 0x000fc600078e0006 */
[----:B------:R-:W-:Y:S01]  /*d1f0*/  FFMA R20, R23, R2, R20 ;  /* 0x0000000217147223 */ /* 0x000fe20000000014 */
[----:B------:R-:W-:-:S04]  /*d200*/  @P4 IMAD.MOV.U32 R23, RZ, RZ, R5 ;  /* 0x000000ffff174224 */ /* 0x000fc800078e0005 */
[----:B------:R-:W-:-:S04]  /*d210*/  F2FP.F16.F32.PACK_AB R18, RZ, R20 ;  /* 0x00000014ff12723e */ /* 0x000fc800000000ff */
[----:B------:R-:W-:-:S04]  /*d220*/  PRMT R17, R18, 0x7610, R17 ;  /* 0x0000761012117816 */ /* 0x000fc80000000011 */
[----:B------:R-:W-:Y:S01]  /*d230*/  PRMT R9, R17, 0x7610, R9 ;  /* 0x0000761011097816 */ /* 0x000fe20000000009 */
[----:B------:R-:W-:-:S04]  /*d240*/  IMAD.U32 R17, RZ, RZ, UR9 ;  /* 0x00000009ff117e24 */ /* 0x000fc8000f8e00ff */
[----:B------:R1:W-:Y:S02]  /*d250*/  @P4 STG.E.U16 desc[UR36][R22.64+0x10], R9 ;  /* 0x0000100916004986 */ /* 0x0003e4000c101524 */
[----:B-1----:R-:W-:Y:S02]  /*d260*/  IMAD.U32 R9, RZ, RZ, UR8 ;  /* 0x00000008ff097e24 */ /* 0x002fe4000f8e00ff */
[----:B------:R1:W5:Y:S01]  /*d270*/  LDL.LU.64 R22, [R1+0x178] ;  /* 0x0001780001167983 */ /* 0x0003620000300a00 */
[----:B------:R-:W-:Y:S02]  /*d280*/  IMAD.U32 R20, RZ, RZ, UR9 ;  /* 0x00000009ff147e24 */ /* 0x000fe4000f8e00ff */
[----:B------:R-:W-:Y:S02]  /*d290*/  SHF.L.U64.HI R9, R9, 0x9, R17 ;  /* 0x0000000909097819 */ /* 0x000fe40000010211 */
[----:B------:R-:W-:-:S03]  /*d2a0*/  MOV R17, UR8 ;  /* 0x0000000800117c02 */ /* 0x000fc60008000f00 */
[----:B------:R-:W-:Y:S02]  /*d2b0*/  STL [R1+0x124], R9 ;  /* 0x0001240901007387 */ /* 0x000fe40000100800 */
[C---:B------:R-:W-:Y:S01]  /*d2c0*/  IMAD.SHL.U32 R18, R17.reuse, 0x200, RZ ;  /* 0x0000020011127824 */ /* 0x040fe200078e00ff */
[----:B------:R-:W-:-:S04]  /*d2d0*/  SHF.L.U64.HI R17, R17, 0x8, R20 ;  /* 0x0000000811117819 */ /* 0x000fc80000010214 */
[----:B------:R3:W-:Y:S04]  /*d2e0*/  STL [R1+0xb0], R18 ;  /* 0x0000b01201007387 */ /* 0x0007e80000100800 */
[----:B------:R1:W5:Y:S04]  /*d2f0*/  LDL.LU R20, [R1+0x170] ;  /* 0x0001700001147983 */ /* 0x0003680000300800 */
[----:B------:R2:W-:Y:S01]  /*d300*/  STL [R1+0x130], R17 ;  /* 0x0001301101007387 */ /* 0x0005e20000100800 */
[----:B---3--:R-:W-:-:S04]  /*d310*/  IADD3 R18, P3, P4, R19, R10, R18 ;  /* 0x0000000a13127210 */ /* 0x008fc80007c7e012 */
[----:B----4-:R-:W-:Y:S01]  /*d320*/  IADD3.X R19, R12, R11, R9, P3, P4 ;  /* 0x0000000b0c137210 */ /* 0x010fe20001fe8409 */
[----:B------:R-:W-:Y:S01]  /*d330*/  IMAD.U32 R12, RZ, RZ, UR8 ;  /* 0x00000008ff0c7e24 */ /* 0x000fe2000f8e00ff */
[----:B--2---:R1:W5:Y:S03]  /*d340*/  LDL.LU R17, [R1+0x16c] ;  /* 0x00016c0001117983 */ /* 0x0043660000300800 */
[----:B------:R-:W-:Y:S01]  /*d350*/  IMAD.SHL.U32 R12, R12, 0x100, RZ ;  /* 0x000001000c0c7824 */ /* 0x000fe200078e00ff */
[----:B------:R1:W5:Y:S04]  /*d360*/  LDL.LU R9, [R1+0x168] ;  /* 0x0001680001097983 */ /* 0x0003680000300800 */
[----:B------:R2:W-:Y:S01]  /*d370*/  STL.64 [R1+0xd8], R18 ;  /* 0x0000d81201007387 */ /* 0x0005e20000100a00 */
[----:B------:R-:W-:-:S03]  /*d380*/  PRMT R3, R8, 0x7610, R3 ;  /* 0x0000761008037816 */ /* 0x000fc60000000003 */
[----:B--2---:R1:W5:Y:S01]  /*d390*/  LDL.LU.64 R18, [R1+0x160] ;  /* 0x0001600001127983 */ /* 0x0043620000300a00 */
[----:B------:R-:W-:-:S03]  /*d3a0*/  ISETP.GT.AND P3, PT, R0, 0x9, P2 ;  /* 0x000000090000780c */ /* 0x000fc60001764270 */
[----:B------:R2:W-:Y:S02]  /*d3b0*/  STL [R1+0x12c], R12 ;  /* 0x00012c0c01007387 */ /* 0x0005e40000100800 */
[----:B--2---:R-:W-:Y:S02]  /*d3c0*/  IMAD.WIDE.U32 R12, R13, 0x78, R14 ;  /* 0x000000780d0c7825 */ /* 0x004fe400078e000e */
[----:B------:R1:W5:Y:S04]  /*d3d0*/  LDL.LU.64 R14, [R1+0x158] ;  /* 0x00015800010e7983 */ /* 0x0003680000300a00 */
[----:B------:R2:W-:Y:S04]  /*d3e0*/  STL.64 [R1+0xa0], R12 ;  /* 0x0000a00c01007387 */ /* 0x0005e80000100a00 */
[----:B--2---:R1:W5:Y:S04]  /*d3f0*/  LDL.LU.64 R12, [R1+0x150] ;  /* 0x00015000010c7983 */ /* 0x0043680000300a00 */
[----:B------:R1:W5:Y:S04]  /*d400*/  LDL.LU R8, [R1+0x148] ;  /* 0x0001480001087983 */ /* 0x0003680000300800 */
[----:B------:R2:W-:Y:S04]  /*d410*/  STL.S16 [R1+0xa8], R3 ;  /* 0x0000a80301007387 */ /* 0x0005e80000100600 */
[----:B--2---:R1:W5:Y:S01]  /*d420*/  LDL.LU R3, [R1+0x144] ;  /* 0x0001440001037983 */ /* 0x0043620000300800 */
[----:B------:R-:W-:Y:S04]  /*d430*/  BSSY B1, `(.L_x_54) ;  /* 0x0000006000017945 */ /* 0x000fe80003800000 */
[----:B------:R-:W-:Y:S05]  /*d440*/  @!P3 BRA `(.L_x_55) ;  /* 0x000000000010b947 */ /* 0x000fea0003800000 */
[----:B------:R2:W-:Y:S04]  /*d450*/  STL [R1+0x144], R0 ;  /* 0x0001440001007387 */ /* 0x0005e80000100800 */
[----:B--2---:R-:W2:Y:S04]  /*d460*/  LDG.E.LTC128B.U16 R0, desc[UR36][R232.64+0x12] ;  /* 0x00001224e8007981 */ /* 0x004ea8000c1e1520 */
[----:B--2---:R2:W-:Y:S04]  /*d470*/  STL [R1+0xa8], R0 ;  /* 0x0000a80001007387 */ /* 0x0045e80000100800 */
[----:B--2---:R2:W5:Y:S02]  /*d480*/  LDL.LU R0, [R1+0x144] ;  /* 0x0001440001007983 */ /* 0x0045640000300800 */
.L_x_55:
[----:B------:R-:W-:Y:S05]  /*d490*/  BSYNC B1 ;  /* 0x0000000000017941 */ /* 0x000fea0003800000 */
.L_x_54:
[----:B------:R-:W-:Y:S04]  /*d4a0*/  STL [R1+0x184], R25 ;  /* 0x0001841901007387 */ /* 0x000fe80000100800 */
[----:B------:R3:W-:Y:S04]  /*d4b0*/  STL [R1+0x180], R24 ;  /* 0x0001801801007387 */ /* 0x0007e80000100800 */
[----:B---3--:R-:W3:Y:S04]  /*d4c0*/  LDL R24, [R1+0x130] ;  /* 0x0001300001187983 */ /* 0x008ee80000100800 */
[----:B-----5:R4:W-:Y:S04]  /*d4d0*/  STL.64 [R1+0x178], R22 ;  /* 0x0001781601007387 */ /* 0x0209e80000100a00 */
[----:B----4-:R-:W4:Y:S04]  /*d4e0*/  LDL.LU.64 R22, [R1+0xa0] ;  /* 0x0000a00001167983 */ /* 0x010f280000300a00 */
[----:B------:R0:W-:Y:S04]  /*d4f0*/  STL.64 [R1+0x170], R20 ;  /* 0x0001701401007387 */ /* 0x0001e80000100a00 */
[----:B0-----:R-:W2:Y:S04]  /*d500*/  LDL.64 R20, [R1+0xc0] ;  /* 0x0000c00001147983 */ /* 0x001ea80000100a00 */
[----:B------:R0:W-:Y:S04]  /*d510*/  STL.64 [R1+0x168], R18 ;  /* 0x0001681201007387 */ /* 0x0001e80000100a00 */
[----:B0-----:R-:W3:Y:S04]  /*d520*/  LDL.64 R18, [R1+0xf0] ;  /* 0x0000f00001127983 */ /* 0x001ee80000100a00 */
[----:B------:R0:W-:Y:S04]  /*d530*/  STL [R1+0x160], R17 ;  /* 0x0001601101007387 */ /* 0x0001e80000100800 */
[----:B0-----:R-:W3:Y:S04]  /*d540*/  LDL R17, [R1+0xec] ;  /* 0x0000ec0001117983 */ /* 0x001ee80000100800 */
[----:B------:R0:W-:Y:S04]  /*d550*/  STL [R1+0x15c], R15 ;  /* 0x00015c0f01007387 */ /* 0x0001e80000100800 */
[----:B0-----:R-:W2:Y:S04]  /*d560*/  LDL.LU R15, [R1+0x108] ;  /* 0x00010800010f7983 */ /* 0x001ea80000300800 */
[----:B------:R0:W-:Y:S04]  /*d570*/  STL [R1+0x158], R14 ;  /* 0x0001580e01007387 */ /* 0x0001e80000100800 */
[----:B0-----:R-:W3:Y:S04]  /*d580*/  LDL.LU R14, [R1+0xb4] ;  /* 0x0000b400010e7983 */ /* 0x001ee80000300800 */
[----:B------:R-:W-:Y:S04]  /*d590*/  STL.64 [R1+0x150], R10 ;  /* 0x0001500a01007387 */ /* 0x000fe80000100a00 */
[----:B------:R-:W-:Y:S04]  /*d5a0*/  STL [R1+0x14c], R9 ;  /* 0x00014c0901007387 */ /* 0x000fe80000100800 */
[----:B------:R0:W-:Y:S04]  /*d5b0*/  STL [R1+0x148], R8 ;  /* 0x0001480801007387 */ /* 0x0001e80000100800 */
[----:B0-----:R-:W3:Y:S04]  /*d5c0*/  LDL.LU R8, [R1+0xa8] ;  /* 0x0000a80001087983 */ /* 0x001ee80000300800 */
[----:B------:R-:W-:Y:S01]  /*d5d0*/  STL [R1+0x144], R3 ;  /* 0x0001440301007387 */ /* 0x000fe20000100800 */
[----:B----4-:R-:W-:-:S05]  /*d5e0*/  IADD3 R25, P6, R12, R22, RZ ;  /* 0x000000160c197210 */ /* 0x010fca0007fde0ff */
[----:B------:R0:W-:Y:S04]  /*d5f0*/  STL [R1+0xcc], R25 ;  /* 0x0000cc1901007387 */ /* 0x0001e80000100800 */
[----:B0-----:R0:W5:Y:S01]  /*d600*/  LDL.LU R25, [R1+0x184] ;  /* 0x0001840001197983 */ /* 0x0011620000300800 */
[----:B--2---:R-:W-:-:S04]  /*d610*/  LOP3.LUT R15, R15, 0xffffffef, RZ, 0xc0, !PT ;  /* 0xffffffef0f0f7812 */ /* 0x004fc800078ec0ff */
[----:B------:R-:W-:Y:S02]  /*d620*/  @P0 LOP3.LUT R15, R15, 0x10, RZ, 0xfc, !PT ;  /* 0x000000100f0f0812 */ /* 0x000fe400078efcff */
[----:B------:R-:W-:Y:S02]  /*d630*/  IADD3 R13, P0, P4, R12, R22, R20 ;  /* 0x000000160c0d7210 */ /* 0x000fe40007c1e014 */
[----:B------:R-:W2:Y:S04]  /*d640*/  LDL R12, [R1+0x12c] ;  /* 0x00012c00010c7983 */ /* 0x000ea80000100800 */
[----:B------:R4:W-:Y:S04]  /*d650*/  STL [R1+0x128], R13 ;  /* 0x0001280d01007387 */ /* 0x0009e80000100800 */
[----:B----4-:R-:W2:Y:S01]  /*d660*/  LDL R13, [R1+0xfc] ;  /* 0x0000fc00010d7983 */ /* 0x010ea20000100800 */
[----:B------:R-:W-:-:S04]  /*d670*/  LOP3.LUT R15, R15, 0xfffffffd, RZ, 0xc0, !PT ;  /* 0xfffffffd0f0f7812 */ /* 0x000fc800078ec0ff */
[----:B------:R-:W-:Y:S02]  /*d680*/  @P6 LOP3.LUT R15, R15, 0x2, RZ, 0xfc, !PT ;  /* 0x000000020f0f6812 */ /* 0x000fe400078efcff */
[----:B--2---:R-:W-:Y:S02]  /*d690*/  IADD3 R12, P5, P6, R13, R6, R12 ;  /* 0x000000060d0c7210 */ /* 0x004fe40007ebe00c */
[----:B------:R-:W2:Y:S01]  /*d6a0*/  LDL R13, [R1+0xc8] ;  /* 0x0000c800010d7983 */ /* 0x000ea20000100800 */
[----:B---3--:R-:W-:Y:S02]  /*d6b0*/  IADD3 R17, R17, R23, RZ ;  /* 0x0000001711117210 */ /* 0x008fe40007ffe0ff */
[----:B------:R-:W-:Y:S02]  /*d6c0*/  PRMT R3, R8, 0x7610, R3 ;  /* 0x0000761008037816 */ /* 0x000fe40000000003 */
[----:B--2---:R-:W-:Y:S02]  /*d6d0*/  IADD3.X R13, R13, R5, R24, P5, P6 ;  /* 0x000000050d0d7210 */ /* 0x004fe40002fec418 */
[----:B------:R0:W5:Y:S04]  /*d6e0*/  LDL.LU R24, [R1+0x180] ;  /* 0x0001800001187983 */ /* 0x0001680000300800 */
[----:B------:R-:W-:Y:S01]  /*d6f0*/  STL [R1+0x108], R15 ;  /* 0x0001080f01007387 */ /* 0x000fe20000100800 */
[----:B------:R-:W-:-:S03]  /*d700*/  LOP3.LUT P6, RZ, R15, 0x4, RZ, 0xc0, !PT ;  /* 0x000000040fff7812 */ /* 0x000fc600078cc0ff */
[----:B------:R0:W5:Y:S04]  /*d710*/  LDL.LU.64 R22, [R1+0x178] ;  /* 0x0001780001167983 */ /* 0x0001680000300a00 */
[----:B------:R2:W-:Y:S02]  /*d720*/  STL [R1+0xac], R17 ;  /* 0x0000ac1101007387 */ /* 0x0005e40000100800 */
[----:B--2---:R-:W-:Y:S02]  /*d730*/  IADD3.X R17, R19, R17, R21, P0, P4 ;  /* 0x0000001113117210 */ /* 0x004fe400007e8415 */
[----:B------:R-:W-:Y:S01]  /*d740*/  LOP3.LUT P0, RZ, R15, 0x10, RZ, 0xc0, !PT ;  /* 0x000000100fff7812 */ /* 0x000fe2000780c0ff */
[----:B------:R-:W-:Y:S01]  /*d750*/  HADD2.F32 R15, -RZ, R8.H0_H0 ;  /* 0x20000008ff0f7230 */ /* 0x000fe20000004100 */
[----:B------:R0:W5:Y:S04]  /*d760*/  LDL.LU.64 R20, [R1+0x170] ;  /* 0x0001700001147983 */ /* 0x0001680000300a00 */
[----:B------:R-:W-:Y:S01]  /*d770*/  FMUL R15, R15, R16 ;  /* 0x000000100f0f7220 */ /* 0x000fe20000400000 */
[----:B------:R0:W5:Y:S03]  /*d780*/  LDL.LU.64 R18, [R1+0x168] ;  /* 0x0001680001127983 */ /* 0x0001660000300a00 */
[----:B------:R-:W-:-:S05]  /*d790*/  FFMA R14, R14, R2, R15 ;  /* 0x000000020e0e7223 */ /* 0x000fca000000000f */
[----:B------:R-:W-:-:S04]  /*d7a0*/  F2FP.F16.F32.PACK_AB R11, RZ, R14 ;  /* 0x0000000eff0b723e */ /* 0x000fc800000000ff */
[----:B------:R-:W-:Y:S01]  /*d7b0*/  PRMT R10, R11, 0x7610, R10 ;  /* 0x000076100b0a7816 */ /* 0x000fe2000000000a */
[----:B------:R-:W-:-:S03]  /*d7c0*/  @P3 IMAD.MOV.U32 R11, RZ, RZ, R5 ;  /* 0x000000ffff0b3224 */ /* 0x000fc600078e0005 */
[----:B------:R-:W-:Y:S01]  /*d7d0*/  PRMT R9, R10, 0x7610, R9 ;  /* 0x000076100a097816 */ /* 0x000fe20000000009 */
[----:B------:R-:W-:Y:S01]  /*d7e0*/  @P3 IMAD.MOV.U32 R10, RZ, RZ, R6 ;  /* 0x000000ffff0a3224 */ /* 0x000fe200078e0006 */
[----:B------:R2:W-:Y:S04]  /*d7f0*/  STL [R1+0x138], R17 ;  /* 0x0001381101007387 */ /* 0x0005e80000100800 */
[----:B------:R3:W-:Y:S04]  /*d800*/  @P3 STG.E.U16 desc[UR36][R10.64+0x12], R9 ;  /* 0x000012090a003986 */ /* 0x0007e8000c101524 */
[----:B--2---:R0:W5:Y:S04]  /*d810*/  LDL.LU R17, [R1+0x160] ;  /* 0x0001600001117983 */ /* 0x0041680000300800 */
[----:B------:R0:W5:Y:S04]  /*d820*/  LDL.LU R15, [R1+0x15c] ;  /* 0x00015c00010f7983 */ /* 0x0001680000300800 */
[----:B------:R0:W5:Y:S04]  /*d830*/  LDL.LU R14, [R1+0x158] ;  /* 0x00015800010e7983 */ /* 0x0001680000300800 */
[----:B---3--:R0:W5:Y:S04]  /*d840*/  LDL.LU.64 R10, [R1+0x150] ;  /* 0x00015000010a7983 */ /* 0x0081680000300a00 */
[----:B------:R0:W5:Y:S04]  /*d850*/  LDL.LU R9, [R1+0x14c] ;  /* 0x00014c0001097983 */ /* 0x0001680000300800 */
[----:B------:R0:W5:Y:S04]  /*d860*/  LDL.LU R8, [R1+0x148] ;  /* 0x0001480001087983 */ /* 0x0001680000300800 */
[----:B------:R2:W-:Y:S04]  /*d870*/  STL.S16 [R1+0xa8], R3 ;  /* 0x0000a80301007387 */ /* 0x0005e80000100600 */
[----:B--2---:R0:W5:Y:S01]  /*d880*/  LDL.LU R3, [R1+0x144] ;  /* 0x0001440001037983 */ /* 0x0041620000300800 */
[----:B------:R-:W-:Y:S01]  /*d890*/  ISETP.GT.AND P3, PT, R0, 0x8, P6 ;  /* 0x000000080000780c */ /* 0x000fe20003764270 */
[----:B------:R-:W-:-:S12]  /*d8a0*/  BSSY B1, `(.L_x_56) ;  /* 0x0000006000017945 */ /* 0x000fd80003800000 */
[----:B0-----:R-:W-:Y:S05]  /*d8b0*/  @!P3 BRA `(.L_x_57) ;  /* 0x000000000010b947 */ /* 0x001fea0003800000 */
[----:B------:R0:W-:Y:S04]  /*d8c0*/  STL [R1+0x144], R0 ;  /* 0x0001440001007387 */ /* 0x0001e80000100800 */
[----:B0----5:R-:W2:Y:S04]  /*d8d0*/  LDG.E.LTC128B.U16 R0, desc[UR36][R22.64+0x10] ;  /* 0x0000102416007981 */ /* 0x021ea8000c1e1520 */
[----:B--2---:R0:W-:Y:S04]  /*d8e0*/  STL [R1+0xa8], R0 ;  /* 0x0000a80001007387 */ /* 0x0041e80000100800 */
[----:B0-----:R0:W5:Y:S02]  /*d8f0*/  LDL.LU R0, [R1+0x144] ;  /* 0x0001440001007983 */ /* 0x0011640000300800 */
.L_x_57:
[----:B------:R-:W-:Y:S05]  /*d900*/  BSYNC B1 ;  /* 0x0000000000017941 */ /* 0x000fea0003800000 */
.L_x_56:
[----:B-----5:R2:W-:Y:S04]  /*d910*/  STL [R1+0x17c], R25 ;  /* 0x00017c1901007387 */ /* 0x0205e80000100800 */
[----:B--2---:R-:W2:Y:S04]  /*d920*/  LDL R25, [R1+0x110] ;  /* 0x0001100001197983 */ /* 0x004ea80000100800 */
[----:B------:R3:W-:Y:S04]  /*d930*/  STL [R1+0x178], R24 ;  /* 0x0001781801007387 */ /* 0x0007e80000100800 */
[----:B---3--:R-:W3:Y:S04]  /*d940*/  LDL.LU R24, [R1+0xb8] ;  /* 0x0000b80001187983 */ /* 0x008ee80000300800 */
[----:B------:R-:W-:Y:S04]  /*d950*/  STL [R1+0x174], R23 ;  /* 0x0001741701007387 */ /* 0x000fe80000100800 */
[----:B------:R-:W-:Y:S04]  /*d960*/  STL [R1+0x170], R22 ;  /* 0x0001701601007387 */ /* 0x000fe80000100800 */
[----:B------:R-:W-:Y:S04]  /*d970*/  STL [R1+0x16c], R17 ;  /* 0x00016c1101007387 */ /* 0x000fe80000100800 */
[----:B------:R4:W-:Y:S04]  /*d980*/  STL [R1+0x168], R11 ;  /* 0x0001680b01007387 */ /* 0x0009e80000100800 */
[----:B----4-:R-:W4:Y:S04]  /*d990*/  LDL R11, [R1+0xec] ;  /* 0x0000ec00010b7983 */ /* 0x010f280000100800 */
[----:B------:R1:W-:Y:S04]  /*d9a0*/  STL.64 [R1+0x160], R12 ;  /* 0x0001600c01007387 */ /* 0x0003e80000100a00 */
[----:B-1----:R-:W4:Y:S04]  /*d9b0*/  LDL.64 R12, [R1+0xc0] ;  /* 0x0000c000010c7983 */ /* 0x002f280000100a00 */
[----:B------:R1:W-:Y:S04]  /*d9c0*/  STL [R1+0x158], R10 ;  /* 0x0001580a01007387 */ /* 0x0003e80000100800 */
[----:B-1----:R-:W3:Y:S04]  /*d9d0*/  LDL R10, [R1+0xe8] ;  /* 0x0000e800010a7983 */ /* 0x002ee80000100800 */
[----:B------:R1:W-:Y:S04]  /*d9e0*/  STL.64 [R1+0x150], R6 ;  /* 0x0001500601007387 */ /* 0x0003e80000100a00 */
[----:B-1----:R-:W4:Y:S04]  /*d9f0*/  LDL R6, [R1+0x118] ;  /* 0x0001180001067983 */ /* 0x002f280000100800 */
[----:B------:R-:W4:Y:S04]  /*da00*/  LDL R7, [R1+0xf8] ;  /* 0x0000f80001077983 */ /* 0x000f280000100800 */
[----:B------:R1:W-:Y:S04]  /*da10*/  STL [R1+0x148], R5 ;  /* 0x0001480501007387 */ /* 0x0003e80000100800 */
[----:B-1----:R-:W4:Y:S04]  /*da20*/  LDL.LU R5, [R1+0xa8] ;  /* 0x0000a80001057983 */ /* 0x002f280000300800 */
[----:B------:R-:W-:Y:S01]  /*da30*/  STL [R1+0x144], R4 ;  /* 0x0001440401007387 */ /* 0x000fe20000100800 */
[----:B--2---:R-:W-:Y:S01]  /*da40*/  R2UR UR4, R25 ;  /* 0x00000000190472ca */ /* 0x004fe200000e0000 */
[----:B---3--:R-:W-:-:S04]  /*da50*/  IMAD.WIDE.U32 R20, R10, 0x78, R20 ;  /* 0x000000780a147825 */ /* 0x008fc800078e0014 */
[----:B----4-:R-:W-:-:S05]  /*da60*/  HADD2.F32 R25, -RZ, R5.H0_H0 ;  /* 0x20000005ff197230 */ /* 0x010fca0000004100 */
[----:B------:R-:W-:-:S04]  /*da70*/  FMUL R25, R25, R16 ;  /* 0x0000001019197220 */ /* 0x000fc80000400000 */
[----:B------:R-:W-:Y:S02]  /*da80*/  FFMA R24, R24, R2, R25 ;  /* 0x0000000218187223 */ /* 0x000fe40000000019 */
[----:B------:R1:W5:Y:S03]  /*da90*/  LDL.LU R25, [R1+0x17c] ;  /* 0x00017c0001197983 */ /* 0x0003660000300800 */
[----:B------:R-:W-:Y:S02]  /*daa0*/  F2FP.F16.F32.PACK_AB R23, RZ, R24 ;  /* 0x00000018ff17723e */ /* 0x000fe400000000ff */
[----:B------:R1:W5:Y:S02]  /*dab0*/  LDL.LU R24, [R1+0x178] ;  /* 0x0001780001187983 */ /* 0x0003640000300800 */
[----:B------:R-:W-:Y:S02]  /*dac0*/  PRMT R22, R23, 0x7610, R22 ;  /* 0x0000761017167816 */ /* 0x000fe40000000016 */
[----:B------:R1:W5:Y:S02]  /*dad0*/  LDL.LU R23, [R1+0x174] ;  /* 0x0001740001177983 */ /* 0x0003640000300800 */
[----:B------:R-:W-:-:S02]  /*dae0*/  PRMT R17, R22, 0x7610, R17 ;  /* 0x0000761016117816 */ /* 0x000fc40000000011 */
[----:B------:R1:W5:Y:S04]  /*daf0*/  LDL.LU R22, [R1+0x170] ;  /* 0x0001700001167983 */ /* 0x0003680000300800 */
[----:B------:R2:W-:Y:S01]  /*db00*/  @P3 STG.E.U16 desc[UR36][R8.64+0x10], R17 ;  /* 0x0000101108003986 */ /* 0x0005e2000c101524 */
[----:B------:R-:W-:-:S04]  /*db10*/  IADD3 R20, P3, R12, R20, RZ ;  /* 0x000000140c147210 */ /* 0x000fc80007f7e0ff */
[----:B------:R-:W-:-:S03]  /*db20*/  IADD3.X R21, R13, R11, R21, P3, !PT ;  /* 0x0000000b0d157210 */ /* 0x000fc60001ffe415 */
[----:B------:R-:W-:Y:S01]  /*db30*/  IMAD.WIDE.U32 R20, R3, R10, R20 ;  /* 0x0000000a03147225 */ /* 0x000fe200078e0014 */
[----:B--2---:R1:W5:Y:S02]  /*db40*/  LDL.LU R17, [R1+0x16c] ;  /* 0x00016c0001117983 */ /* 0x0043640000300800 */
[----:B------:R-:W-:Y:S02]  /*db50*/  IADD3 R20, P3, R18, R20, RZ ;  /* 0x0000001412147210 */ /* 0x000fe40007f7e0ff */
[----:B------:R1:W5:Y:S02]  /*db60*/  LDL.LU R11, [R1+0x168] ;  /* 0x00016800010b7983 */ /* 0x0003640000300800 */
[----:B------:R-:W-:Y:S02]  /*db70*/  IADD3.X R21, R19, R6, R21, P3, !PT ;  /* 0x0000000613157210 */ /* 0x000fe40001ffe415 */
[----:B------:R1:W5:Y:S04]  /*db80*/  LDL.LU.64 R12, [R1+0x160] ;  /* 0x00016000010c7983 */ /* 0x0003680000300a00 */
[----:B------:R1:W5:Y:S01]  /*db90*/  LDL.LU R10, [R1+0x158] ;  /* 0x00015800010a7983 */ /* 0x0003620000300800 */
[----:B------:R-:W-:-:S03]  /*dba0*/  IMAD.WIDE.U32 R6, R7, UR4, R20 ;  /* 0x0000000407067c25 */ /* 0x000fc6000f8e0014 */
[----:B------:R-:W2:Y:S01]  /*dbb0*/  LDL R21, [R1+0x114] ;  /* 0x0001140001157983 */ /* 0x000ea20000100800 */
[----:B------:R-:W-:Y:S02]  /*dbc0*/  LEA R20, P3, R6, R14, 0x1 ;  /* 0x0000000e06147211 */ /* 0x000fe400078608ff */
[----:B------:R-:W-:Y:S01]  /*dbd0*/  PRMT R4, R5, 0x7610, R4 ;  /* 0x0000761005047816 */ /* 0x000fe20000000004 */
[----:B--2---:R-:W-:-:S05]  /*dbe0*/  IMAD.IADD R21, R21, 0x1, R7 ;  /* 0x0000000115157824 */ /* 0x004fca00078e0207 */
[----:B------:R-:W-:Y:S02]  /*dbf0*/  LEA.HI.X R21, R6, R15, R21, 0x1, P3 ;  /* 0x0000000f06157211 */ /* 0x000fe400018f0c15 */
[----:B------:R1:W5:Y:S01]  /*dc00*/  LDL.LU.64 R6, [R1+0x150] ;  /* 0x0001500001067983 */ /* 0x0003620000300a00 */
[----:B------:R-:W-:-:S03]  /*dc10*/  ISETP.GT.AND P3, PT, R0, 0x9, P6 ;  /* 0x000000090000780c */ /* 0x000fc60003764270 */
[----:B------:R1:W5:Y:S04]  /*dc20*/  LDL.LU R5, [R1+0x148] ;  /* 0x0001480001057983 */ /* 0x0003680000300800 */
[----:B------:R2:W-:Y:S04]  /*dc30*/  STL.S16 [R1+0xa8], R4 ;  /* 0x0000a80401007387 */ /* 0x0005e80000100600 */
[----:B--2---:R1:W5:Y:S01]  /*dc40*/  LDL.LU R4, [R1+0x144] ;  /* 0x0001440001047983 */ /* 0x0043620000300800 */
[----:B------:R-:W-:Y:S04]  /*dc50*/  BSSY B1, `(.L_x_58) ;  /* 0x0000006000017945 */ /* 0x000fe80003800000 */
[----:B------:R-:W-:Y:S05]  /*dc60*/  @!P3 BRA `(.L_x_59) ;  /* 0x000000000010b947 */ /* 0x000fea0003800000 */
[----:B------:R2:W-:Y:S04]  /*dc70*/  STL [R1+0x144], R0 ;  /* 0x0001440001007387 */ /* 0x0005e80000100800 */
[----:B--2--5:R-:W2:Y:S04]  /*dc80*/  LDG.E.LTC128B.U16 R0, desc[UR36][R22.64+0x12] ;  /* 0x0000122416007981 */ /* 0x024ea8000c1e1520 */
[----:B--2---:R2:W-:Y:S04]  /*dc90*/  STL [R1+0xa8], R0 ;  /* 0x0000a80001007387 */ /* 0x0045e80000100800 */
[----:B--2---:R2:W5:Y:S02]  /*dca0*/  LDL.LU R0, [R1+0x144] ;  /* 0x0001440001007983 */ /* 0x0045640000300800 */
.L_x_59:
[----:B------:R-:W-:Y:S05]  /*dcb0*/  BSYNC B1 ;  /* 0x0000000000017941 */ /* 0x000fea0003800000 */
.L_x_58:
[----:B------:R3:W-:Y:S04]  /*dcc0*/  STL [R1+0x19c], R31 ;  /* 0x00019c1f01007387 */ /* 0x0007e80000100800 */
[----:B---3--:R-:W3:Y:S04]  /*dcd0*/  LDL R31, [R1+0x108] ;  /* 0x00010800011f7983 */ /* 0x008ee80000100800 */
[----:B------:R4:W-:Y:S04]  /*dce0*/  STL [R1+0x198], R30 ;  /* 0x0001981e01007387 */ /* 0x0009e80000100800 */
[----:B----4-:R-:W4:Y:S04]  /*dcf0*/  LDL.LU R30, [R1+0xbc] ;  /* 0x0000bc00011e7983 */ /* 0x010f280000300800 */
[----:B------:R-:W-:Y:S04]  /*dd00*/  STL [R1+0x194], R29 ;  /* 0x0001941d01007387 */ /* 0x000fe80000100800 */
[----:B------:R-:W-:Y:S04]  /*dd10*/  STL [R1+0x190], R28 ;  /* 0x0001901c01007387 */ /* 0x000fe80000100800 */
[----:B------:R0:W-:Y:S04]  /*dd20*/  STL [R1+0x18c], R27 ;  /* 0x00018c1b01007387 */ /* 0x0001e80000100800 */
[----:B0-----:R-:W2:Y:S04]  /*dd30*/  LDL.LU R27, [R1+0xac] ;  /* 0x0000ac00011b7983 */ /* 0x001ea80000300800 */
[----:B------:R0:W-:Y:S04]  /*dd40*/  STL [R1+0x188], R26 ;  /* 0x0001881a01007387 */ /* 0x0001e80000100800 */
[----:B0-----:R-:W2:Y:S04]  /*dd50*/  LDL.LU R26, [R1+0xcc] ;  /* 0x0000cc00011a7983 */ /* 0x001ea80000300800 */
[----:B-----5:R0:W-:Y:S04]  /*dd60*/  STL [R1+0x184], R25 ;  /* 0x0001841901007387 */ /* 0x0201e80000100800 */
[----:B0-----:R-:W2:Y:S04]  /*dd70*/  LDL R25, [R1+0x104] ;  /* 0x0001040001197983 */ /* 0x001ea80000100800 */
[----:B------:R0:W-:Y:S04]  /*dd80*/  STL [R1+0x180], R24 ;  /* 0x0001801801007387 */ /* 0x0001e80000100800 */
[----:B0-----:R-:W4:Y:S04]  /*dd90*/  LDL.LU R24, [R1+0xa8] ;  /* 0x0000a80001187983 */ /* 0x001f280000300800 */
[----:B------:R0:W-:Y:S04]  /*dda0*/  STL.64 [R1+0x178], R22 ;  /* 0x0001781601007387 */ /* 0x0001e80000100a00 */
[----:B0-----:R-:W2:Y:S04]  /*ddb0*/  LDL.LU.64 R22, [R1+0xf0] ;  /* 0x0000f00001167983 */ /* 0x001ea80000300a00 */
[----:B------:R-:W-:Y:S04]  /*ddc0*/  STL [R1+0x174], R21 ;  /* 0x0001741501007387 */ /* 0x000fe80000100800 */
[----:B------:R0:W-:Y:S04]  /*ddd0*/  STL [R1+0x170], R20 ;  /* 0x0001701401007387 */ /* 0x0001e80000100800 */
[----:B0-----:R-:W2:Y:S04]  /*dde0*/  LDL.LU R20, [R1+0x80] ;  /* 0x0000800001147983 */ /* 0x001ea80000300800 */
[----:B------:R-:W-:Y:S04]  /*ddf0*/  STL [R1+0x16c], R17 ;  /* 0x00016c1101007387 */ /* 0x000fe80000100800 */
[----:B------:R-:W-:Y:S04]  /*de00*/  STL [R1+0x168], R3 ;  /* 0x0001680301007387 */ /* 0x000fe80000100800 */
[----:B------:R0:W-:Y:S04]  /*de10*/  STL.64 [R1+0x160], R18 ;  /* 0x0001601201007387 */ /* 0x0001e80000100a00 */
[----:B0-----:R-:W2:Y:S04]  /*de20*/  LDL.LU R19, [R1+0xb0] ;  /* 0x0000b00001137983 */ /* 0x001ea80000300800 */
[----:B------:R0:W-:Y:S04]  /*de30*/  STL.64 [R1+0x158], R12 ;  /* 0x0001580c01007387 */ /* 0x0001e80000100a00 */
[----:B0-----:R-:W2:Y:S04]  /*de40*/  LDL R13, [R1+0xe8] ;  /* 0x0000e800010d7983 */ /* 0x001ea80000100800 */
[----:B------:R0:W-:Y:S04]  /*de50*/  STL.64 [R1+0x150], R6 ;  /* 0x0001500601007387 */ /* 0x0001e80000100a00 */
[----:B0-----:R-:W2:Y:S04]  /*de60*/  LDL.LU.64 R6, [R1+0xc0] ;  /* 0x0000c00001067983 */ /* 0x001ea80000300a00 */
[----:B------:R0:W-:Y:S04]  /*de70*/  STL.64 [R1+0x148], R4 ;  /* 0x0001480401007387 */ /* 0x0001e80000100a00 */
[----:B0-----:R-:W2:Y:S01]  /*de80*/  LDL.LU.64 R4, [R1+0xd0] ;  /* 0x0000d00001047983 */ /* 0x001ea20000300a00 */
[----:B---3--:R-:W-:Y:S01]  /*de90*/  LOP3.LUT P4, RZ, R31, 0x2, RZ, 0xc0, !PT ;  /* 0x000000021fff7812 */ /* 0x008fe2000788c0ff */
        /* <DEDUP_REMOVED lines=10> */
[----:B------:R2:W-:Y:S02]  /*df40*/  @P3 STG.E.U16 desc[UR36][R8.64+0x12], R18 ;  /* 0x0000121208003986 */ /* 0x0005e4000c101524 */
[----:B--2---:R-:W-:Y:S02]  /*df50*/  IADD3 R18, P3, R19, R10, RZ ;  /* 0x0000000a13127210 */ /* 0x004fe40007f7e0ff */
[----:B------:R-:W2:Y:S01]  /*df60*/  LDL.LU R19, [R1+0x124] ;  /* 0x0001240001137983 */ /* 0x000ea20000300800 */
[----:B------:R-:W-:Y:S01]  /*df70*/  IMAD.X R27, R27, 0x1, R23, P4 ;  /* 0x000000011b1b7824 */ /* 0x000fe200020e0617 */
[----:B------:R-:W-:-:S04]  /*df80*/  LEA R22, P4, R26, R14, 0x1 ;  /* 0x0000000e1a167211 */ /* 0x000fc800078808ff */
[----:B------:R-:W-:Y:S02]  /*df90*/  LEA.HI.X R23, R26, R15, R27, 0x1, P4 ;  /* 0x0000000f1a177211 */ /* 0x000fe400020f0c1b */
[----:B------:R-:W-:Y:S01]  /*dfa0*/  ISETP.GT.AND P4, PT, R25, 0x100, PT ;  /* 0x000001001900780c */ /* 0x000fe20003f84270 */
[----:B------:R0:W5:Y:S01]  /*dfb0*/  LDL.LU R27, [R1+0x18c] ;  /* 0x00018c00011b7983 */ /* 0x0001620000300800 */
[----:B------:R-:W-:-:S03]  /*dfc0*/  PRMT R21, R24, 0x7610, R21 ;  /* 0x0000761018157816 */ /* 0x000fc60000000015 */
[----:B------:R0:W5:Y:S04]  /*dfd0*/  LDL.LU R26, [R1+0x188] ;  /* 0x00018800011a7983 */ /* 0x0001680000300800 */
[----:B------:R0:W5:Y:S04]  /*dfe0*/  LDL.LU R25, [R1+0x184] ;  /* 0x0001840001197983 */ /* 0x0001680000300800 */
[----:B------:R0:W5:Y:S01]  /*dff0*/  LDL.LU R24, [R1+0x180] ;  /* 0x0001800001187983 */ /* 0x0001620000300800 */
[----:B--2---:R-:W-:Y:S02]  /*e000*/  IADD3.X R19, R19, R11, RZ, P3, !PT ;  /* 0x0000000b13137210 */ /* 0x004fe40001ffe4ff */
[----:B------:R-:W-:-:S13]  /*e010*/  ISETP.GT.AND P3, PT, R0, RZ, P4 ;  /* 0x000000ff0000720c */ /* 0x000fda0002764270 */
[----:B------:R-:W2:Y:S04]  /*e020*/  @P3 LDG.E.LTC128B.U16 R21, desc[UR36][R22.64] ;  /* 0x0000002416153981 */ /* 0x000ea8000c1e1520 */
[----:B------:R0:W5:Y:S04]  /*e030*/  LDL.LU.64 R22, [R1+0x178] ;  /* 0x0001780001167983 */ /* 0x0001680000300a00 */
[----:B------:R-:W-:Y:S04]  /*e040*/  STL.64 [R1+0xa0], R18 ;  /* 0x0000a01201007387 */ /* 0x000fe80000100a00 */
[----:B--2---:R2:W-:Y:S02]  /*e050*/  STL [R1+0xa8], R21 ;  /* 0x0000a81501007387 */ /* 0x0045e40000100800 */
[----:B--2---:R-:W-:-:S05]  /*e060*/  HADD2.F32 R21, -RZ, R21.H0_H0 ;  /* 0x20000015ff157230 */ /* 0x004fca0000004100 */
        /* <DEDUP_REMOVED lines=9> */
[----:B------:R2:W-:Y:S04]  /*e100*/  @P3 STG.E.U16 desc[UR36][R18.64], R12 ;  /* 0x0000000c12003986 */ /* 0x0005e8000c101524 */
[----:B--2---:R0:W5:Y:S01]  /*e110*/  LDL.LU.64 R18, [R1+0x160] ;  /* 0x0001600001127983 */ /* 0x0041620000300a00 */
[----:B------:R-:W-:-:S03]  /*e120*/  IMAD.WIDE.U32 R12, R13, 0x78, R4 ;  /* 0x000000780d0c7825 */ /* 0x000fc600078e0004 */
[----:B------:R-:W2:Y:S01]  /*e130*/  LDL.LU R5, [R1+0xec] ;  /* 0x0000ec0001057983 */ /* 0x000ea20000300800 */
[----:B------:R-:W-:-:S04]  /*e140*/  IADD3 R4, P3, R6, R12, RZ ;  /* 0x0000000c06047210 */ /* 0x000fc80007f7e0ff */
[----:B--2---:R-:W-:Y:S02]  /*e150*/  IADD3.X R5, R7, R5, R13, P3, !PT ;  /* 0x0000000507057210 */ /* 0x004fe40001ffe40d */
[----:B------:R0:W5:Y:S04]  /*e160*/  LDL.LU.64 R12, [R1+0x158] ;  /* 0x00015800010c7983 */ /* 0x0001680000300a00 */
[----:B------:R0:W5:Y:S04]  /*e170*/  LDL.LU.64 R6, [R1+0x150] ;  /* 0x0001500001067983 */ /* 0x0001680000300a00 */
[----:B------:R2:W-:Y:S04]  /*e180*/  STL.64 [R1+0xb0], R4 ;  /* 0x0000b00401007387 */ /* 0x0005e80000100a00 */
[----:B--2---:R0:W5:Y:S01]  /*e190*/  LDL.LU.64 R4, [R1+0x148] ;  /* 0x0001480001047983 */ /* 0x0041620000300a00 */
[----:B------:R-:W-:Y:S01]  /*e1a0*/  ISETP.GT.AND P3, PT, R0, 0x1, P4 ;  /* 0x000000010000780c */ /* 0x000fe20002764270 */
[----:B------:R-:W-:-:S12]  /*e1b0*/  BSSY B1, `(.L_x_60) ;  /* 0x0000006000017945 */ /* 0x000fd80003800000 */
[----:B0-----:R-:W-:Y:S05]  /*e1c0*/  @!P3 BRA `(.L_x_61) ;  /* 0x000000000010b947 */ /* 0x001fea0003800000 */
[----:B------:R0:W-:Y:S04]  /*e1d0*/  STL [R1+0x144], R0 ;  /* 0x0001440001007387 */ /* 0x0001e80000100800 */
[----:B0----5:R-:W2:Y:S04]  /*e1e0*/  LDG.E.LTC128B.U16 R0, desc[UR36][R20.64+0x2] ;  /* 0x0000022414007981 */ /* 0x021ea8000c1e1520 */
[----:B--2---:R0:W-:Y:S04]  /*e1f0*/  STL [R1+0xa8], R0 ;  /* 0x0000a80001007387 */ /* 0x0041e80000100800 */
[----:B0-----:R0:W5:Y:S02]  /*e200*/  LDL.LU R0, [R1+0x144] ;  /* 0x0001440001007983 */ /* 0x0011640000300800 */
.L_x_61:
[----:B------:R-:W-:Y:S05]  /*e210*/  BSYNC B1 ;  /* 0x0000000000017941 */ /* 0x000fea0003800000 */
.L_x_60:
[----:B------:R2:W-:Y:S04]  /*e220*/  STL [R1+0x178], R11 ;  /* 0x0001780b01007387 */ /* 0x0005e80000100800 */
[----:B--2---:R-:W2:Y:S04]  /*e230*/  LDL R11, [R1+0x110] ;  /* 0x00011000010b7983 */ /* 0x004ea80000100800 */
[----:B-----5:R3:W-:Y:S04]  /*e240*/  STL.64 [R1+0x170], R20 ;  /* 0x0001701401007387 */ /* 0x0207e80000100a00 */
[----:B---3--:R-:W3:Y:S04]  /*e250*/  LDL.LU R20, [R1+0x84] ;  /* 0x0000840001147983 */ /* 0x008ee80000300800 */
[----:B------:R-:W4:Y:S04]  /*e260*/  LDL.LU R21, [R1+0xe8] ;  /* 0x0000e80001157983 */ /* 0x000f280000300800 */
[----:B------:R1:W-:Y:S04]  /*e270*/  STL.64 [R1+0x168], R12 ;  /* 0x0001680c01007387 */ /* 0x0003e80000100a00 */
[----:B-1----:R-:W4:Y:S04]  /*e280*/  LDL.LU.64 R12, [R1+0xb0] ;  /* 0x0000b000010c7983 */ /* 0x002f280000300a00 */
[----:B------:R1:W-:Y:S04]  /*e290*/  STL [R1+0x160], R10 ;  /* 0x0001600a01007387 */ /* 0x0003e80000100800 */
[----:B-1----:R-:W3:Y:S04]  /*e2a0*/  LDL.LU R10, [R1+0x128] ;  /* 0x00012800010a7983 */ /* 0x002ee80000300800 */
[----:B------:R1:W-:Y:S04]  /*e2b0*/  STL.64 [R1+0x158], R8 ;  /* 0x0001580801007387 */ /* 0x0003e80000100a00 */
[----:B-1----:R-:W3:Y:S04]  /*e2c0*/  LDL.LU R8, [R1+0x118] ;  /* 0x0001180001087983 */ /* 0x002ee80000300800 */
[----:B------:R-:W3:Y:S04]  /*e2d0*/  LDL.LU R9, [R1+0xf8] ;  /* 0x0000f80001097983 */ /* 0x000ee80000300800 */
[----:B------:R1:W-:Y:S04]  /*e2e0*/  STL.64 [R1+0x150], R6 ;  /* 0x0001500601007387 */ /* 0x0003e80000100a00 */
[----:B-1----:R-:W3:Y:S04]  /*e2f0*/  LDL.64 R6, [R1+0xa0] ;  /* 0x0000a00001067983 */ /* 0x002ee80000100a00 */
[----:B------:R1:W-:Y:S04]  /*e300*/  STL [R1+0x148], R5 ;  /* 0x0001480501007387 */ /* 0x0003e80000100800 */
[----:B-1----:R-:W3:Y:S04]  /*e310*/  LDL.LU R5, [R1+0x104] ;  /* 0x0001040001057983 */ /* 0x002ee80000300800 */
[----:B------:R1:W-:Y:S04]  /*e320*/  STL [R1+0x144], R4 ;  /* 0x0001440401007387 */ /* 0x0003e80000100800 */
[----:B-1----:R-:W3:Y:S01]  /*e330*/  LDL.LU R4, [R1+0xa8] ;  /* 0x0000a80001047983 */ /* 0x002ee20000300800 */
[----:B--2---:R-:W-:Y:S01]  /*e340*/  R2UR UR4, R11 ;  /* 0x000000000b0472ca */ /* 0x004fe200000e0000 */
[----:B----4-:R-:W-:-:S04]  /*e350*/  IMAD.WIDE.U32 R12, R3, R21, R12 ;  /* 0x00000015030c7225 */ /* 0x010fc800078e000c */
[----:B---3--:R-:W-:Y:S02]  /*e360*/  @P3 IMAD.MOV.U32 R21, RZ, RZ, R7 ;  /* 0x000000ffff153224 */ /* 0x008fe400078e0007 */
[----:B------:R-:W-:-:S05]  /*e370*/  HADD2.F32 R11, -RZ, R4.H0_H0 ;  /* 0x20000004ff0b7230 */ /* 0x000fca0000004100 */
[----:B------:R-:W-:-:S04]  /*e380*/  FMUL R11, R11, R16 ;  /* 0x000000100b0b7220 */ /* 0x000fc80000400000 */
[----:B------:R-:W-:Y:S02]  /*e390*/  FFMA R20, R20, R2, R11 ;  /* 0x0000000214147223 */ /* 0x000fe4000000000b */
[----:B------:R1:W5:Y:S03]  /*e3a0*/  LDL.LU R11, [R1+0x178] ;  /* 0x00017800010b7983 */ /* 0x0003660000300800 */
[----:B------:R-:W-:Y:S01]  /*e3b0*/  F2FP.F16.F32.PACK_AB R3, RZ, R20 ;  /* 0x00000014ff03723e */ /* 0x000fe200000000ff */
[----:B------:R-:W-:-:S05]  /*e3c0*/  @P3 IMAD.MOV.U32 R20, RZ, RZ, R6 ;  /* 0x000000ffff143224 */ /* 0x000fca00078e0006 */
[----:B------:R2:W-:Y:S01]  /*e3d0*/  @P3 STG.E.U16 desc[UR36][R20.64+0x2], R3 ;  /* 0x0000020314003986 */ /* 0x0005e2000c101524 */
[----:B------:R-:W-:-:S04]  /*e3e0*/  IADD3 R18, P3, R18, R12, RZ ;  /* 0x0000000c12127210 */ /* 0x000fc80007f7e0ff */
[----:B------:R-:W-:-:S03]  /*e3f0*/  IADD3.X R19, R19, R8, R13, P3, !PT ;  /* 0x0000000813137210 */ /* 0x000fc60001ffe40d */
[----:B------:R-:W-:Y:S01]  /*e400*/  IMAD.WIDE.U32 R18, R9, UR4, R18 ;  /* 0x0000000409127c25 */ /* 0x000fe2000f8e0012 */
[----:B--2---:R1:W5:Y:S04]  /*e410*/  LDL.LU.64 R20, [R1+0x170] ;  /* 0x0001700001147983 */ /* 0x0043680000300a00 */
[----:B------:R-:W2:Y:S04]  /*e420*/  LDL.LU R3, [R1+0x114] ;  /* 0x0001140001037983 */ /* 0x000ea80000300800 */
[----:B------:R1:W5:Y:S01]  /*e430*/  LDL.LU.64 R12, [R1+0x168] ;  /* 0x00016800010c7983 */ /* 0x0003620000300a00 */
[----:B------:R-:W-:-:S03]  /*e440*/  LEA R8, P3, R10, R14, 0x1 ;  /* 0x0000000e0a087211 */ /* 0x000fc600078608ff */
[----:B------:R-:W3:Y:S01]  /*e450*/  LDL.LU R9, [R1+0x138] ;  /* 0x0001380001097983 */ /* 0x000ee20000300800 */
[----:B--2---:R-:W-:Y:S01]  /*e460*/  IMAD.IADD R3, R3, 0x1, R19 ;  /* 0x0000000103037824 */ /* 0x004fe200078e0213 */
[----:B---3--:R-:W-:Y:S02]  /*e470*/  LEA.HI.X R9, R10, R15, R9, 0x1, P3 ;  /* 0x0000000f0a097211 */ /* 0x008fe400018f0c09 */
[----:B------:R1:W5:Y:S04]  /*e480*/  LDL.LU R10, [R1+0x160] ;  /* 0x00016000010a7983 */ /* 0x0003680000300800 */
[----:B------:R2:W-:Y:S04]  /*e490*/  STL.64 [R1+0x80], R8 ;  /* 0x0000800801007387 */ /* 0x0005e80000100a00 */
[----:B--2---:R1:W5:Y:S01]  /*e4a0*/  LDL.LU.64 R8, [R1+0x158] ;  /* 0x0001580001087983 */ /* 0x0043620000300a00 */
[----:B------:R-:W-:-:S03]  /*e4b0*/  LEA R14, P3, R18, R14, 0x1 ;  /* 0x0000000e120e7211 */ /* 0x000fc600078608ff */
[----:B------:R-:W2:Y:S01]  /*e4c0*/  LDL R19, [R1+0xfc] ;  /* 0x0000fc0001137983 */ /* 0x000ea20000100800 */
[--C-:B------:R-:W-:Y:S02]  /*e4d0*/  LEA.HI.X R15, R18, R15, R3.reuse, 0x1, P3 ;  /* 0x0000000f120f7211 */ /* 0x100fe400018f0c03 */
[----:B--2---:R-:W-:Y:S02]  /*e4e0*/  IADD3 R18, P3, R6, R19, RZ ;  /* 0x0000001306127210 */ /* 0x004fe40007f7e0ff */
[----:B------:R-:W2:Y:S01]  /*e4f0*/  LDL R19, [R1+0xc8] ;  /* 0x0000c80001137983 */ /* 0x000ea20000100800 */
[----:B------:R-:W-:Y:S01]  /*e500*/  PRMT R3, R4, 0x7610, R3 ;  /* 0x0000761004037816 */ /* 0x000fe20000000003 */
[----:B------:R-:W-:Y:S01]  /*e510*/  BSSY B1, `(.L_x_62) ;  /* 0x000000c000017945 */ /* 0x000fe20003800000 */
[----:B--2---:R-:W-:Y:S01]  /*e520*/  IMAD.X R19, R7, 0x1, R19, P3 ;  /* 0x0000000107137824 */ /* 0x004fe200018e0613 */
[----:B------:R-:W-:Y:S01]  /*e530*/  ISETP.GT.AND P3, PT, R5, 0x108, PT ;  /* 0x000001080500780c */ /* 0x000fe20003f64270 */
[----:B------:R1:W5:Y:S04]  /*e540*/  LDL.LU.64 R6, [R1+0x150] ;  /* 0x0001500001067983 */ /* 0x0003680000300a00 */
[----:B------:R1:W5:Y:S04]  /*e550*/  LDL.LU R5, [R1+0x148] ;  /* 0x0001480001057983 */ /* 0x0003680000300800 */
[----:B------:R1:W5:Y:S01]  /*e560*/  LDL.LU R4, [R1+0x144] ;  /* 0x0001440001047983 */ /* 0x0003620000300800 */
[----:B------:R-:W-:-:S13]  /*e570*/  ISETP.GT.AND P5, PT, R0, RZ, P3 ;  /* 0x000000ff0000720c */ /* 0x000fda0001fa4270 */
[----:B-1----:R-:W-:Y:S05]  /*e580*/  @!P5 BRA `(.L_x_63) ;  /* 0x000000000010d947 */ /* 0x002fea0003800000 */
[----:B------:R1:W-:Y:S04]  /*e590*/  STL [R1+0x144], R2 ;  /* 0x0001440201007387 */ /* 0x0003e80000100800 */
[----:B-1----:R-:W2:Y:S04]  /*e5a0*/  LDL.LU.64 R2, [R1+0x80] ;  /* 0x0000800001027983 */ /* 0x002ea80000300a00 */
[----:B--2---:R1:W5:Y:S04]  /*e5b0*/  LDG.E.LTC128B.U16 R3, desc[UR36][R2.64] ;  /* 0x0000002402037981 */ /* 0x004368000c1e1520 */
[----:B------:R1:W5:Y:S02]  /*e5c0*/  LDL.LU R2, [R1+0x144] ;  /* 0x0001440001027983 */ /* 0x0003640000300800 */
.L_x_63:
[----:B------:R-:W-:Y:S05]  /*e5d0*/  BSYNC B1 ;  /* 0x0000000000017941 */ /* 0x000fea0003800000 */
.L_x_62:
[----:B-----5:R-:W-:Y:S04]  /*e5e0*/  STL [R1+0x154], R8 ;  /* 0x0001540801007387 */ /* 0x020fe80000100800 */
[----:B------:R2:W-:Y:S04]  /*e5f0*/  STL [R1+0x150], R7 ;  /* 0x0001500701007387 */ /* 0x0005e80000100800 */
[----:B--2---:R-:W2:Y:S01]  /*e600*/  LDL.LU R7, [R1+0x88] ;  /* 0x0000880001077983 */ /* 0x004ea20000300800 */
[----:B------:R-:W-:-:S03]  /*e610*/  HADD2.F32 R8, -RZ, R3.H0_H0 ;  /* 0x20000003ff087230 */ /* 0x000fc60000004100 */
[----:B------:R3:W-:Y:S02]  /*e620*/  STL [R1+0x14c], R6 ;  /* 0x00014c0601007387 */ /* 0x0007e40000100800 */
[----:B------:R-:W-:Y:S02]  /*e630*/  FMUL R8, R8, R16 ;  /* 0x0000001008087220 */ /* 0x000fe40000400000 */
[----:B------:R4:W-:Y:S04]  /*e640*/  STL [R1+0x148], R5 ;  /* 0x0001480501007387 */ /* 0x0009e80000100800 */
[----:B------:R0:W-:Y:S01]  /*e650*/  STL [R1+0x144], R4 ;  /* 0x0001440401007387 */ /* 0x0001e20000100800 */
[----:B--2---:R-:W-:-:S03]  /*e660*/  FFMA R7, R7, R2, R8 ;  /* 0x0000000207077223 */ /* 0x004fc60000000008 */
[----:B------:R2:W5:Y:S02]  /*e670*/  LDL.LU R8, [R1+0x154] ;  /* 0x0001540001087983 */ /* 0x0005640000300800 */
[----:B---3--:R-:W-:Y:S02]  /*e680*/  F2FP.F16.F32.PACK_AB R6, RZ, R7 ;  /* 0x00000007ff06723e */ /* 0x008fe400000000ff */
[----:B------:R2:W5:Y:S02]  /*e690*/  LDL.LU R7, [R1+0x150] ;  /* 0x0001500001077983 */ /* 0x0005640000300800 */
[----:B----4-:R-:W-:Y:S02]  /*e6a0*/  PRMT R5, R6, 0x7610, R5 ;  /* 0x0000761006057816 */ /* 0x010fe40000000005 */
[----:B------:R2:W5:Y:S02]  /*e6b0*/  LDL.LU R6, [R1+0x14c] ;  /* 0x00014c0001067983 */ /* 0x0005640000300800 */
[----:B0-----:R-:W-:-:S02]  /*e6c0*/  PRMT R4, R5, 0x7610, R4 ;  /* 0x0000761005047816 */ /* 0x001fc40000000004 */
[----:B------:R2:W5:Y:S04]  /*e6d0*/  LDL.LU R5, [R1+0x148] ;  /* 0x0001480001057983 */ /* 0x0005680000300800 */
[----:B------:R0:W-:Y:S04]  /*e6e0*/  @P5 STG.E.U16 desc[UR36][R18.64], R4 ;  /* 0x0000000412005986 */ /* 0x0001e8000c101524 */
[----:B0-----:R2:W5:Y:S01]  /*e6f0*/  LDL.LU R4, [R1+0x144] ;  /* 0x0001440001047983 */ /* 0x0015620000300800 */
[----:B------:R-:W-:Y:S01]  /*e700*/  ISETP.GT.AND P5, PT, R0, 0x1, P3 ;  /* 0x000000010000780c */ /* 0x000fe20001fa4270 */
[----:B------:R-:W-:-:S12]  /*e710*/  BSSY B1, `(.L_x_64) ;  /* 0x0000003000017945 */ /* 0x000fd80003800000 */
[----:B--2---:R-:W-:Y:S05]  /*e720*/  @!P5 BRA `(.L_x_65) ;  /* 0x000000000004d947 */ /* 0x004fea0003800000 */
[----:B------:R0:W5:Y:S02]  /*e730*/  LDG.E.LTC128B.U16 R3, desc[UR36][R14.64+0x2] ;  /* 0x000002240e037981 */ /* 0x000164000c1e1520 */
.L_x_65:
[----:B------:R-:W-:Y:S05]  /*e740*/  BSYNC B1 ;  /* 0x0000000000017941 */ /* 0x000fea0003800000 */
.L_x_64:
        /* <DEDUP_REMOVED lines=14> */
[----:B-1----:R-:W-:-:S02]  /*e830*/  PRMT R4, R5, 0x7610, R4 ;  /* 0x0000761005047816 */ /* 0x002fc40000000004 */
[----:B------:R2:W5:Y:S04]  /*e840*/  LDL.LU R5, [R1+0x148] ;  /* 0x0001480001057983 */ /* 0x0005680000300800 */
[----:B------:R1:W-:Y:S04]  /*e850*/  @P5 STG.E.U16 desc[UR36][R18.64+0x2], R4 ;  /* 0x0000020412005986 */ /* 0x0003e8000c101524 */
[----:B-1----:R2:W5:Y:S01]  /*e860*/  LDL.LU R4, [R1+0x144] ;  /* 0x0001440001047983 */ /* 0x0025620000300800 */
[----:B------:R-:W-:Y:S01]  /*e870*/  ISETP.GT.AND P5, PT, R0, 0x8, P4 ;  /* 0x000000080000780c */ /* 0x000fe200027a4270 */
[----:B------:R-:W-:-:S12]  /*e880*/  BSSY B1, `(.L_x_66) ;  /* 0x0000003000017945 */ /* 0x000fd80003800000 */
[----:B--2---:R-:W-:Y:S05]  /*e890*/  @!P5 BRA `(.L_x_67) ;  /* 0x000000000004d947 */ /* 0x004fea0003800000 */
[----:B------:R1:W5:Y:S02]  /*e8a0*/  LDG.E.LTC128B.U16 R3, desc[UR36][R20.64+0x10] ;  /* 0x0000102414037981 */ /* 0x000364000c1e1520 */
.L_x_67:
[----:B------:R-:W-:Y:S05]  /*e8b0*/  BSYNC B1 ;  /* 0x0000000000017941 */ /* 0x000fea0003800000 */
.L_x_66:
[----:B------:R-:W2:Y:S01]  /*e8c0*/  LDL.LU R19, [R1+0x90] ;  /* 0x0000900001137983 */ /* 0x000ea20000300800 */
[----:B-----5:R-:W-:-:S03]  /*e8d0*/  HADD2.F32 R18, -RZ, R3.H0_H0 ;  /* 0x20000003ff127230 */ /* 0x020fc60000004100 */
[----:B------:R3:W-:Y:S02]  /*e8e0*/  STL [R1+0x144], R4 ;  /* 0x0001440401007387 */ /* 0x0007e40000100800 */
[----:B------:R-:W-:-:S04]  /*e8f0*/  FMUL R18, R18, R16 ;  /* 0x0000001012127220 */ /* 0x000fc80000400000 */
[----:B--2---:R-:W-:-:S05]  /*e900*/  FFMA R18, R19, R2, R18 ;  /* 0x0000000213127223 */ /* 0x004fca0000000012 */
[----:B------:R-:W-:-:S04]  /*e910*/  F2FP.F16.F32.PACK_AB R18, RZ, R18 ;  /* 0x00000012ff12723e */ /* 0x000fc800000000ff */
[----:B---3--:R-:W-:Y:S02]  /*e920*/  PRMT R4, R18, 0x7610, R4 ;  /* 0x0000761012047816 */ /* 0x008fe40000000004 */
[----:B------:R-:W2:Y:S01]  /*e930*/  LDL.64 R18, [R1+0xa0] ;  /* 0x0000a00001127983 */ /* 0x000ea20000100a00 */
[----:B------:R-:W-:Y:S03]  /*e940*/  BSSY B1, `(.L_x_68) ;  /* 0x0000006000017945 */ /* 0x000fe60003800000 */
[----:B--2---:R2:W-:Y:S04]  /*e950*/  @P5 STG.E.U16 desc[UR36][R18.64+0x10], R4 ;  /* 0x0000100412005986 */ /* 0x0045e8000c101524 */
[----:B--2---:R2:W5:Y:S01]  /*e960*/  LDL.LU R4, [R1+0x144] ;  /* 0x0001440001047983 */ /* 0x0045620000300800 */
[----:B------:R-:W-:-:S13]  /*e970*/  ISETP.GT.AND P5, PT, R0, 0x9, P4 ;  /* 0x000000090000780c */ /* 0x000fda00027a4270 */
[----:B--2---:R-:W-:Y:S05]  /*e980*/  @!P5 BRA `(.L_x_69) ;  /* 0x000000000004d947 */ /* 0x004fea0003800000 */
[----:B------:R2:W5:Y:S02]  /*e990*/  LDG.E.LTC128B.U16 R3, desc[UR36][R20.64+0x12] ;  /* 0x0000122414037981 */ /* 0x000564000c1e1520 */
.L_x_69:
[----:B------:R-:W-:Y:S05]  /*e9a0*/  BSYNC B1 ;  /* 0x0000000000017941 */ /* 0x000fea0003800000 */
.L_x_68:
[----:B------:R-:W3:Y:S04]  /*e9b0*/  LDL.LU R19, [R1+0x94] ;  /* 0x0000940001137983 */ /* 0x000ee80000300800 */
[----:B------:R-:W-:Y:S04]  /*e9c0*/  STL [R1+0x150], R6 ;  /* 0x0001500601007387 */ /* 0x000fe80000100800 */
[----:B-----5:R4:W-:Y:S04]  /*e9d0*/  STL.64 [R1+0x148], R4 ;  /* 0x0001480401007387 */ /* 0x0209e80000100a00 */
[----:B----4-:R-:W4:Y:S01]  /*e9e0*/  LDL.LU.64 R4, [R1+0xa0] ;  /* 0x0000a00001047983 */ /* 0x010f220000300a00 */
[----:B------:R-:W-:-:S05]  /*e9f0*/  HADD2.F32 R18, -RZ, R3.H0_H0 ;  /* 0x20000003ff127230 */ /* 0x000fca0000004100 */
[----:B------:R-:W-:-:S04]  /*ea00*/  FMUL R18, R18, R16 ;  /* 0x0000001012127220 */ /* 0x000fc80000400000 */
[----:B---3--:R-:W-:-:S05]  /*ea10*/  FFMA R18, R19, R2, R18 ;  /* 0x0000000213127223 */ /* 0x008fca0000000012 */
[----:B------:R-:W-:-:S04]  /*ea20*/  F2FP.F16.F32.PACK_AB R18, RZ, R18 ;  /* 0x00000012ff12723e */ /* 0x000fc800000000ff */
[----:B------:R-:W-:Y:S02]  /*ea30*/  PRMT R6, R18, 0x7610, R6 ;  /* 0x0000761012067816 */ /* 0x000fe40000000006 */
[----:B----4-:R-:W-:Y:S01]  /*ea40*/  @P5 MOV R18, R4 ;  /* 0x0000000400125202 */ /* 0x010fe20000000f00 */
[----:B------:R-:W-:-:S05]  /*ea50*/  @P5 IMAD.MOV.U32 R19, RZ, RZ, R5 ;  /* 0x000000ffff135224 */ /* 0x000fca00078e0005 */
[----:B------:R3:W-:Y:S04]  /*ea60*/  @P5 STG.E.U16 desc[UR36][R18.64+0x12], R6 ;  /* 0x0000120612005986 */ /* 0x0007e8000c101524 */
[----:B---3--:R3:W5:Y:S04]  /*ea70*/  LDL.LU R6, [R1+0x150] ;  /* 0x0001500001067983 */ /* 0x0087680000300800 */
[----:B------:R-:W4:Y:S02]  /*ea80*/  LDL R19, [R1+0xfc] ;  /* 0x0000fc0001137983 */ /* 0x000f240000100800 */
[----:B----4-:R-:W-:-:S02]  /*ea90*/  IADD3 R18, P5, R4, R19, RZ ;  /* 0x0000001304127210 */ /* 0x010fc40007fbe0ff */
[----:B------:R-:W4:Y:S01]  /*eaa0*/  LDL R19, [R1+0xc8] ;  /* 0x0000c80001137983 */ /* 0x000f220000100800 */
[----:B------:R-:W-:Y:S02]  /*eab0*/  BSSY B1, `(.L_x_70) ;  /* 0x0000006000017945 */ /* 0x000fe40003800000 */
[----:B----4-:R-:W-:Y:S02]  /*eac0*/  IMAD.X R19, R5, 0x1, R19, P5 ;  /* 0x0000000105137824 */ /* 0x010fe400028e0613 */
[----:B------:R3:W5:Y:S01]  /*ead0*/  LDL.LU.64 R4, [R1+0x148] ;  /* 0x0001480001047983 */ /* 0x0007620000300a00 */
[----:B------:R-:W-:-:S13]  /*eae0*/  ISETP.GT.AND P5, PT, R0, 0x8, P3 ;  /* 0x000000080000780c */ /* 0x000fda0001fa4270 */
[----:B---3--:R-:W-:Y:S05]  /*eaf0*/  @!P5 BRA `(.L_x_71) ;  /* 0x000000000004d947 */ /* 0x008fea0003800000 */
[----:B------:R3:W5:Y:S02]  /*eb00*/  LDG.E.LTC128B.U16 R3, desc[UR36][R14.64+0x10] ;  /* 0x000010240e037981 */ /* 0x000764000c1e1520 */
.L_x_71:
[----:B------:R-:W-:Y:S05]  /*eb10*/  BSYNC B1 ;  /* 0x0000000000017941 */ /* 0x000fea0003800000 */
.L_x_70:
[----:B------:R-:W-:Y:S04]  /*eb20*/  STL [R1+0x160], R14 ;  /* 0x0001600e01007387 */ /* 0x000fe80000100800 */
[----:B------:R4:W-:Y:S04]  /*eb30*/  STL [R1+0x15c], R13 ;  /* 0x00015c0d01007387 */ /* 0x0009e80000100800 */
[----:B----4-:R-:W4:Y:S01]  /*eb40*/  LDL.LU R13, [R1+0x98] ;  /* 0x00009800010d7983 */ /* 0x010f220000300800 */
[----:B0--3-5:R-:W-:-:S03]  /*eb50*/  HADD2.F32 R14, -RZ, R3.H0_H0 ;  /* 0x20000003ff0e7230 */ /* 0x029fc60000004100 */
[----:B------:R-:W-:Y:S02]  /*eb60*/  STL [R1+0x158], R12 ;  /* 0x0001580c01007387 */ /* 0x000fe40000100800 */
[----:B------:R-:W-:Y:S02]  /*eb70*/  FMUL R14, R14, R16 ;  /* 0x000000100e0e7220 */ /* 0x000fe40000400000 */
[----:B------:R-:W-:Y:S04]  /*eb80*/  STL [R1+0x154], R11 ;  /* 0x0001540b01007387 */ /* 0x000fe80000100800 */
[----:B------:R-:W-:Y:S04]  /*eb90*/  STL [R1+0x150], R10 ;  /* 0x0001500a01007387 */ /* 0x000fe80000100800 */
[----:B------:R0:W-:Y:S04]  /*eba0*/  STL.64 [R1+0x148], R8 ;  /* 0x0001480801007387 */ /* 0x0001e80000100a00 */
[----:B0-----:R-:W3:Y:S04]  /*ebb0*/  LDL.LU R8, [R1+0x130] ;  /* 0x0001300001087983 */ /* 0x001ee80000300800 */
[----:B------:R-:W2:Y:S01]  /*ebc0*/  LDL.LU R9, [R1+0xfc] ;  /* 0x0000fc0001097983 */ /* 0x000ea20000300800 */
[----:B----4-:R-:W-:-:S03]  /*ebd0*/  FFMA R13, R13, R2, R14 ;  /* 0x000000020d0d7223 */ /* 0x010fc6000000000e */
[----:B------:R0:W5:Y:S02]  /*ebe0*/  LDL.LU R14, [R1+0x160] ;  /* 0x00016000010e7983 */ /* 0x0001640000300800 */
[----:B------:R-:W-:Y:S02]  /*ebf0*/  F2FP.F16.F32.PACK_AB R12, RZ, R13 ;  /* 0x0000000dff0c723e */ /* 0x000fe400000000ff */
[----:B------:R0:W5:Y:S02]  /*ec00*/  LDL.LU R13, [R1+0x15c] ;  /* 0x00015c00010d7983 */ /* 0x0001640000300800 */
[----:B------:R-:W-:Y:S02]  /*ec10*/  PRMT R11, R12, 0x7610, R11 ;  /* 0x000076100c0b7816 */ /* 0x000fe4000000000b */
[----:B------:R0:W5:Y:S02]  /*ec20*/  LDL.LU R12, [R1+0x158] ;  /* 0x00015800010c7983 */ /* 0x0001640000300800 */
[----:B------:R-:W-:-:S02]  /*ec30*/  PRMT R10, R11, 0x7610, R10 ;  /* 0x000076100b0a7816 */ /* 0x000fc4000000000a */
[----:B------:R0:W5:Y:S04]  /*ec40*/  LDL.LU R11, [R1+0x154] ;  /* 0x00015400010b7983 */ /* 0x0001680000300800 */
[----:B------:R4:W-:Y:S04]  /*ec50*/  @P5 STG.E.U16 desc[UR36][R18.64+0x10], R10 ;  /* 0x0000100a12005986 */ /* 0x0009e8000c101524 */
[----:B----4-:R0:W5:Y:S04]  /*ec60*/  LDL.LU R10, [R1+0x150] ;  /* 0x00015000010a7983 */ /* 0x0101680000300800 */
[----:B------:R-:W4:Y:S02]  /*ec70*/  LDL.LU R19, [R1+0x12c] ;  /* 0x00012c0001137983 */ /* 0x000f240000300800 */
[----:B----4-:R-:W-:-:S05]  /*ec80*/  IADD3 R18, P5, R19, R6, RZ ;  /* 0x0000000613127210 */ /* 0x010fca0007fbe0ff */
[----:B---3--:R-:W-:Y:S01]  /*ec90*/  IMAD.X R19, R5, 0x1, R8, P5 ;  /* 0x0000000105137824 */ /* 0x008fe200028e0608 */
[----:B--2---:R-:W-:Y:S02]  /*eca0*/  IADD3 R8, P5, R9, R18, RZ ;  /* 0x0000001209087210 */ /* 0x004fe40007fbe0ff */
[----:B------:R-:W2:Y:S01]  /*ecb0*/  LDL.LU R9, [R1+0xc8] ;  /* 0x0000c80001097983 */ /* 0x000ea20000300800 */
[----:B------:R-:W-:Y:S02]  /*ecc0*/  BSSY B1, `(.L_x_72) ;  /* 0x0000007000017945 */ /* 0x000fe40003800000 */
[----:B--2---:R-:W-:-:S05]  /*ecd0*/  IMAD.X R9, R9, 0x1, R19, P5 ;  /* 0x0000000109097824 */ /* 0x004fca00028e0613 */
[----:B------:R2:W-:Y:S04]  /*ece0*/  STL.64 [R1+0x80], R8 ;  /* 0x0000800801007387 */ /* 0x0005e80000100a00 */
[----:B--2---:R0:W5:Y:S01]  /*ecf0*/  LDL.LU.64 R8, [R1+0x148] ;  /* 0x0001480001087983 */ /* 0x0041620000300a00 */
[----:B------:R-:W-:-:S13]  /*ed00*/  ISETP.GT.AND P5, PT, R0, 0x9, P3 ;  /* 0x000000090000780c */ /* 0x000fda0001fa4270 */
[----:B0-----:R-:W-:Y:S05]  /*ed10*/  @!P5 BRA `(.L_x_73) ;  /* 0x000000000004d947 */ /* 0x001fea0003800000 */
[----:B-----5:R0:W5:Y:S02]  /*ed20*/  LDG.E.LTC128B.U16 R3, desc[UR36][R14.64+0x12] ;  /* 0x000012240e037981 */ /* 0x020164000c1e1520 */
.L_x_73:
[----:B------:R-:W-:Y:S05]  /*ed30*/  BSYNC B1 ;  /* 0x0000000000017941 */ /* 0x000fea0003800000 */
.L_x_72:
[----:B-----5:R-:W-:Y:S04]  /*ed40*/  STL [R1+0x15c], R10 ;  /* 0x00015c0a01007387 */ /* 0x020fe80000100800 */
[----:B------:R2:W-:Y:S04]  /*ed50*/  STL [R1+0x158], R9 ;  /* 0x0001580901007387 */ /* 0x0005e80000100800 */
[----:B--2---:R-:W2:Y:S04]  /*ed60*/  LDL.LU R9, [R1+0x9c] ;  /* 0x00009c0001097983 */ /* 0x004ea80000300800 */
[----:B------:R-:W-:Y:S04]  /*ed70*/  STL [R1+0x154], R8 ;  /* 0x0001540801007387 */ /* 0x000fe80000100800 */
[----:B------:R-:W-:Y:S04]  /*ed80*/  STL [R1+0x150], R5 ;  /* 0x0001500501007387 */ /* 0x000fe80000100800 */
[----:B------:R3:W-:Y:S04]  /*ed90*/  STL.64 [R1+0x148], R6 ;  /* 0x0001480601007387 */ /* 0x0007e80000100a00 */
[----:B---3--:R-:W3:Y:S01]  /*eda0*/  LDL.LU.64 R6, [R1+0xd8] ;  /* 0x0000d80001067983 */ /* 0x008ee20000300a00 */
[----:B------:R-:W-:-:S03]  /*edb0*/  HADD2.F32 R10, -RZ, R3.H0_H0 ;  /* 0x20000003ff0a7230 */ /* 0x000fc60000004100 */
[----:B------:R4:W-:Y:S02]  /*edc0*/  STL [R1+0x144], R4 ;  /* 0x0001440401007387 */ /* 0x0009e40000100800 */
[----:B------:R-:W-:-:S04]  /*edd0*/  FMUL R10, R10, R16 ;  /* 0x000000100a0a7220 */ /* 0x000fc80000400000 */
[----:B--2---:R-:W-:Y:S02]  /*ede0*/  FFMA R9, R9, R2, R10 ;  /* 0x0000000209097223 */ /* 0x004fe4000000000a */
[----:B------:R2:W5:Y:S03]  /*edf0*/  LDL.LU R10, [R1+0x15c] ;  /* 0x00015c00010a7983 */ /* 0x0005660000300800 */
[----:B------:R-:W-:Y:S02]  /*ee00*/  F2FP.F16.F32.PACK_AB R8, RZ, R9 ;  /* 0x00000009ff08723e */ /* 0x000fe400000000ff */
[----:B------:R2:W5:Y:S02]  /*ee10*/  LDL.LU R9, [R1+0x158] ;  /* 0x0001580001097983 */ /* 0x0005640000300800 */
[----:B------:R-:W-:Y:S02]  /*ee20*/  PRMT R5, R8, 0x7610, R5 ;  /* 0x0000761008057816 */ /* 0x000fe40000000005 */
[----:B------:R2:W5:Y:S02]  /*ee30*/  LDL.LU R8, [R1+0x154] ;  /* 0x0001540001087983 */ /* 0x0005640000300800 */
[----:B----4-:R-:W-:-:S02]  /*ee40*/  PRMT R4, R5, 0x7610, R4 ;  /* 0x0000761005047816 */ /* 0x010fc40000000004 */
[----:B------:R2:W5:Y:S04]  /*ee50*/  LDL.LU R5, [R1+0x150] ;  /* 0x0001500001057983 */ /* 0x0005680000300800 */
[----:B---3--:R3:W-:Y:S04]  /*ee60*/  @P5 STG.E.U16 desc[UR36][R6.64+0x12], R4 ;  /* 0x0000120406005986 */ /* 0x0087e8000c101524 */
[----:B---3--:R2:W5:Y:S04]  /*ee70*/  LDL.LU.64 R6, [R1+0x148] ;  /* 0x0001480001067983 */ /* 0x0085680000300a00 */
[----:B------:R2:W5:Y:S01]  /*ee80*/  LDL.LU R4, [R1+0x144] ;  /* 0x0001440001047983 */ /* 0x0005620000300800 */
[----:B------:R-:W-:Y:S01]  /*ee90*/  ISETP.GT.AND P5, PT, R0, 0x10, P0 ;  /* 0x000000100000780c */ /* 0x000fe200007a4270 */
[----:B------:R-:W-:-:S12]  /*eea0*/  BSSY B1, `(.L_x_74) ;  /* 0x0000006000017945 */ /* 0x000fd80003800000 */
[----:B--2---:R-:W-:Y:S05]  /*eeb0*/  @!P5 BRA `(.L_x_75) ;  /* 0x000000000010d947 */ /* 0x004fea0003800000 */
[----:B------:R2:W-:Y:S04]  /*eec0*/  STL [R1+0x144], R2 ;  /* 0x0001440201007387 */ /* 0x0005e80000100800 */
[----:B--2---:R-:W2:Y:S04]  /*eed0*/  LDL.64 R2, [R1+0xe0] ;  /* 0x0000e00001027983 */ /* 0x004ea80000100a00 */
[----:B--2---:R2:W5:Y:S04]  /*eee0*/  LDG.E.LTC128B.U16 R3, desc[UR36][R2.64+0x20] ;  /* 0x0000202402037981 */ /* 0x004568000c1e1520 */
[----:B------:R2:W5:Y:S02]  /*eef0*/  LDL.LU R2, [R1+0x144] ;  /* 0x0001440001027983 */ /* 0x0005640000300800 */
.L_x_75:
[----:B------:R-:W-:Y:S05]  /*ef00*/  BSYNC B1 ;  /* 0x0000000000017941 */ /* 0x000fea0003800000 */
.L_x_74:
[----:B-----5:R-:W-:Y:S04]  /*ef10*/  STL [R1+0x154], R8 ;  /* 0x0001540801007387 */ /* 0x020fe80000100800 */
[----:B------:R3:W-:Y:S04]  /*ef20*/  STL [R1+0x150], R7 ;  /* 0x0001500701007387 */ /* 0x0007e80000100800 */
[----:B---3--:R-:W3:Y:S01]  /*ef30*/  LDL.LU R7, [R1+0x60] ;  /* 0x0000600001077983 */ /* 0x008ee20000300800 */
[----:B------:R-:W-:-:S03]  /*ef40*/  HADD2.F32 R8, -RZ, R3.H0_H0 ;  /* 0x20000003ff087230 */ /* 0x000fc60000004100 */
[----:B------:R4:W-:Y:S02]  /*ef50*/  STL [R1+0x14c], R6 ;  /* 0x00014c0601007387 */ /* 0x0009e40000100800 */
[----:B------:R-:W-:Y:S02]  /*ef60*/  FMUL R8, R8, R16 ;  /* 0x0000001008087220 */ /* 0x000fe40000400000 */
[----:B------:R0:W-:Y:S04]  /*ef70*/  STL [R1+0x148], R5 ;  /* 0x0001480501007387 */ /* 0x0001e80000100800 */
[----:B------:R1:W-:Y:S01]  /*ef80*/  STL [R1+0x144], R4 ;  /* 0x0001440401007387 */ /* 0x0003e20000100800 */
[----:B---3--:R-:W-:-:S03]  /*ef90*/  FFMA R7, R7, R2, R8 ;  /* 0x0000000207077223 */ /* 0x008fc60000000008 */
[----:B------:R3:W5:Y:S02]  /*efa0*/  LDL.LU R8, [R1+0x154] ;  /* 0x0001540001087983 */ /* 0x0007640000300800 */
[----:B----4-:R-:W-:Y:S02]  /*efb0*/  F2FP.F16.F32.PACK_AB R6, RZ, R7 ;  /* 0x00000007ff06723e */ /* 0x010fe400000000ff */
[----:B------:R3:W5:Y:S02]  /*efc0*/  LDL.LU R7, [R1+0x150] ;  /* 0x0001500001077983 */ /* 0x0007640000300800 */
[----:B0-----:R-:W-:Y:S02]  /*efd0*/  PRMT R5, R6, 0x7610, R5 ;  /* 0x0000761006057816 */ /* 0x001fe40000000005 */
[----:B------:R3:W5:Y:S02]  /*efe0*/  LDL.LU R6, [R1+0x14c] ;  /* 0x00014c0001067983 */ /* 0x0007640000300800 */
[----:B-1----:R-:W-:-:S02]  /*eff0*/  PRMT R4, R5, 0x7610, R4 ;  /* 0x0000761005047816 */ /* 0x002fc40000000004 */
[----:B------:R3:W5:Y:S04]  /*f000*/  LDL.LU R5, [R1+0x148] ;  /* 0x0001480001057983 */ /* 0x0007680000300800 */
[----:B------:R0:W-:Y:S04]  /*f010*/  @P5 STG.E.U16 desc[UR36][R10.64+0x20], R4 ;  /* 0x000020040a005986 */ /* 0x0001e8000c101524 */
[----:B0-----:R3:W5:Y:S01]  /*f020*/  LDL.LU R4, [R1+0x144] ;  /* 0x0001440001047983 */ /* 0x0017620000300800 */
[----:B------:R-:W-:Y:S01]  /*f030*/  ISETP.GT.AND P5, PT, R0, 0x11, P0 ;  /* 0x000000110000780c */ /* 0x000fe200007a4270 */
[----:B------:R-:W-:-:S12]  /*f040*/  BSSY B1, `(.L_x_76) ;  /* 0x0000006000017945 */ /* 0x000fd80003800000 */
[----:B---3--:R-:W-:Y:S05]  /*f050*/  @!P5 BRA `(.L_x_77) ;  /* 0x000000000010d947 */ /* 0x008fea0003800000 */
[----:B------:R2:W-:Y:S04]  /*f060*/  STL [R1+0x144], R2 ;  /* 0x0001440201007387 */ /* 0x0005e80000100800 */
[----:B--2---:R-:W2:Y:S04]  /*f070*/  LDL.64 R2, [R1+0xe0] ;  /* 0x0000e00001027983 */ /* 0x004ea80000100a00 */
[----:B--2---:R0:W5:Y:S04]  /*f080*/  LDG.E.LTC128B.U16 R3, desc[UR36][R2.64+0x22] ;  /* 0x0000222402037981 */ /* 0x004168000c1e1520 */
[----:B------:R0:W5:Y:S02]  /*f090*/  LDL.LU R2, [R1+0x144] ;  /* 0x0001440001027983 */ /* 0x0001640000300800 */
.L_x_77:
[----:B------:R-:W-:Y:S05]  /*f0a0*/  BSYNC B1 ;  /* 0x0000000000017941 */ /* 0x000fea0003800000 */
.L_x_76:
[----:B-----5:R-:W-:Y:S04]  /*f0b0*/  STL [R1+0x154], R8 ;  /* 0x0001540801007387 */ /* 0x020fe80000100800 */
[----:B------:R1:W-:Y:S04]  /*f0c0*/  STL [R1+0x150], R7 ;  /* 0x0001500701007387 */ /* 0x0003e80000100800 */
[----:B-1----:R-:W3:Y:S01]  /*f0d0*/  LDL.LU R7, [R1+0x64] ;  /* 0x0000640001077983 */ /* 0x002ee20000300800 */
[----:B------:R-:W-:-:S03]  /*f0e0*/  HADD2.F32 R8, -RZ, R3.H0_H0 ;  /* 0x20000003ff087230 */ /* 0x000fc60000004100 */
[----:B------:R1:W-:Y:S02]  /*f0f0*/  STL [R1+0x14c], R6 ;  /* 0x00014c0601007387 */ /* 0x0003e40000100800 */
[----:B------:R-:W-:Y:S02]  /*f100*/  FMUL R8, R8, R16 ;  /* 0x0000001008087220 */ /* 0x000fe40000400000 */
[----:B------:R4:W-:Y:S04]  /*f110*/  STL [R1+0x148], R5 ;  /* 0x0001480501007387 */ /* 0x0009e80000100800 */
[----:B------:R2:W-:Y:S01]  /*f120*/  STL [R1+0x144], R4 ;  /* 0x0001440401007387 */ /* 0x0005e20000100800 */
[----:B---3--:R-:W-:-:S03]  /*f130*/  FFMA R7, R7, R2, R8 ;  /* 0x0000000207077223 */ /* 0x008fc60000000008 */
[----:B------:R3:W5:Y:S02]  /*f140*/  LDL.LU R8, [R1+0x154] ;  /* 0x0001540001087983 */ /* 0x0007640000300800 */
[----:B-1----:R-:W-:Y:S02]  /*f150*/  F2FP.F16.F32.PACK_AB R6, RZ, R7 ;  /* 0x00000007ff06723e */ /* 0x002fe400000000ff */
[----:B------:R3:W5:Y:S02]  /*f160*/  LDL.LU R7, [R1+0x150] ;  /* 0x0001500001077983 */ /* 0x0007640000300800 */
[----:B----4-:R-:W-:Y:S02]  /*f170*/  PRMT R5, R6, 0x7610, R5 ;  /* 0x0000761006057816 */ /* 0x010fe40000000005 */
[----:B------:R3:W5:Y:S02]  /*f180*/  LDL.LU R6, [R1+0x14c] ;  /* 0x00014c0001067983 */ /* 0x0007640000300800 */
[----:B--2---:R-:W-:-:S02]  /*f190*/  PRMT R4, R5, 0x7610, R4 ;  /* 0x0000761005047816 */ /* 0x004fc40000000004 */
[----:B------:R3:W5:Y:S04]  /*f1a0*/  LDL.LU R5, [R1+0x148] ;  /* 0x0001480001057983 */ /* 0x0007680000300800 */
[----:B------:R1:W-:Y:S04]  /*f1b0*/  @P5 STG.E.U16 desc[UR36][R10.64+0x22], R4 ;  /* 0x000022040a005986 */ /* 0x0003e8000c101524 */
[----:B-1----:R3:W5:Y:S01]  /*f1c0*/  LDL.LU R4, [R1+0x144] ;  /* 0x0001440001047983 */ /* 0x0027620000300800 */
[----:B------:R-:W-:Y:S01]  /*f1d0*/  ISETP.GT.AND P5, PT, R0, 0x10, P1 ;  /* 0x000000100000780c */ /* 0x000fe20000fa4270 */
[----:B------:R-:W-:-:S12]  /*f1e0*/  BSSY B1, `(.L_x_78) ;  /* 0x0000003000017945 */ /* 0x000fd80003800000 */
[----:B---3--:R-:W-:Y:S05]  /*f1f0*/  @!P5 BRA `(.L_x_79) ;  /* 0x000000000004d947 */ /* 0x008fea0003800000 */
[----:B------:R1:W5:Y:S02]  /*f200*/  LDG.E.LTC128B.U16 R3, desc[UR36][R236.64+0x20] ;  /* 0x00002024ec037981 */ /* 0x000364000c1e1520 */
.L_x_79:
[----:B------:R-:W-:Y:S05]  /*f210*/  BSYNC B1 ;  /* 0x0000000000017941 */ /* 0x000fea0003800000 */
.L_x_78:
        /* <DEDUP_REMOVED lines=22> */
.L_x_81:
[----:B------:R-:W-:Y:S05]  /*f380*/  BSYNC B1 ;  /* 0x0000000000017941 */ /* 0x000fea0003800000 */
.L_x_80:
        /* <DEDUP_REMOVED lines=21> */
[----:B------:R1:W-:Y:S04]  /*f4e0*/  STL [R1+0x144], R2 ;  /* 0x0001440201007387 */ /* 0x0003e80000100800 */
[----:B-1----:R-:W2:Y:S04]  /*f4f0*/  LDL.64 R2, [R1+0xe0] ;  /* 0x0000e00001027983 */ /* 0x002ea80000100a00 */
[----:B--2---:R1:W5:Y:S04]  /*f500*/  LDG.E.LTC128B.U16 R3, desc[UR36][R2.64+0x30] ;  /* 0x0000302402037981 */ /* 0x004368000c1e1520 */
[----:B------:R1:W5:Y:S02]  /*f510*/  LDL.LU R2, [R1+0x144] ;  /* 0x0001440001027983 */ /* 0x0003640000300800 */
.L_x_83:
[----:B------:R-:W-:Y:S05]  /*f520*/  BSYNC B1 ;  /* 0x0000000000017941 */ /* 0x000fea0003800000 */
.L_x_82:
        /* <DEDUP_REMOVED lines=21> */
[----:B------:R1:W-:Y:S04]  /*f680*/  STL [R1+0x144], R2 ;  /* 0x0001440201007387 */ /* 0x0003e80000100800 */
[----:B-1----:R-:W2:Y:S04]  /*f690*/  LDL.64 R2, [R1+0xe0] ;  /* 0x0000e00001027983 */ /* 0x002ea80000100a00 */
[----:B--2---:R0:W5:Y:S04]  /*f6a0*/  LDG.E.LTC128B.U16 R3, desc[UR36][R2.64+0x32] ;  /* 0x0000322402037981 */ /* 0x004168000c1e1520 */
[----:B------:R0:W5:Y:S02]  /*f6b0*/  LDL.LU R2, [R1+0x144] ;  /* 0x0001440001027983 */ /* 0x0001640000300800 */
.L_x_85:
[----:B------:R-:W-:Y:S05]  /*f6c0*/  BSYNC B1 ;  /* 0x0000000000017941 */ /* 0x000fea0003800000 */
.L_x_84:
        /* <DEDUP_REMOVED lines=22> */
.L_x_87:
[----:B------:R-:W-:Y:S05]  /*f830*/  BSYNC B1 ;  /* 0x0000000000017941 */ /* 0x000fea0003800000 */
.L_x_86:
        /* <DEDUP_REMOVED lines=22> */
.L_x_89:
[----:B------:R-:W-:Y:S05]  /*f9a0*/  BSYNC B1 ;  /* 0x0000000000017941 */ /* 0x000fea0003800000 */
.L_x_88:
        /* <DEDUP_REMOVED lines=22> */
.L_x_91:
[----:B------:R-:W-:Y:S05]  /*fb10*/  BSYNC B1 ;  /* 0x0000000000017941 */ /* 0x000fea0003800000 */
.L_x_90:
[----:B------:R-:W-:Y:S04]  /*fb20*/  STL [R1+0x154], R12 ;  /* 0x0001540c01007387 */ /* 0x000fe80000100800 */
[----:B------:R2:W-:Y:S04]  /*fb30*/  STL [R1+0x150], R9 ;  /* 0x0001500901007387 */ /* 0x0005e80000100800 */
[----:B--2---:R-:W2:Y:S01]  /*fb40*/  LDL.LU R9, [R1+0x40] ;  /* 0x0000400001097983 */ /* 0x004ea20000300800 */
[----:B-----5:R-:W-:-:S03]  /*fb50*/  HADD2.F32 R12, -RZ, R3.H0_H0 ;  /* 0x20000003ff0c7230 */ /* 0x020fc60000004100 */
[----:B------:R3:W-:Y:S02]  /*fb60*/  STL.64 [R1+0x148], R10 ;  /* 0x0001480a01007387 */ /* 0x0007e40000100a00 */
[----:B------:R-:W-:Y:S02]  /*fb70*/  FMUL R12, R12, R16 ;  /* 0x000000100c0c7220 */ /* 0x000fe40000400000 */
[----:B------:R4:W-:Y:S02]  /*fb80*/  STL [R1+0x144], R8 ;  /* 0x0001440801007387 */ /* 0x0009e40000100800 */
[----:B--2---:R-:W-:Y:S02]  /*fb90*/  FFMA R9, R9, R2, R12 ;  /* 0x0000000209097223 */ /* 0x004fe4000000000c */
[----:B------:R2:W5:Y:S03]  /*fba0*/  LDL.LU R12, [R1+0x154] ;  /* 0x00015400010c7983 */ /* 0x0005660000300800 */
[----:B---3--:R-:W-:-:S02]  /*fbb0*/  F2FP.F16.F32.PACK_AB R11, RZ, R9 ;  /* 0x00000009ff0b723e */ /* 0x008fc400000000ff */
[----:B------:R2:W5:Y:S02]  /*fbc0*/  LDL.LU R9, [R1+0x150] ;  /* 0x0001500001097983 */ /* 0x0005640000300800 */
[----:B------:R-:W-:Y:S01]  /*fbd0*/  PRMT R10, R11, 0x7610, R10 ;  /* 0x000076100b0a7816 */ /* 0x000fe2000000000a */
[----:B------:R-:W-:-:S03]  /*fbe0*/  @P5 IMAD.MOV.U32 R11, RZ, RZ, R5 ;  /* 0x000000ffff0b5224 */ /* 0x000fc600078e0005 */
[----:B----4-:R-:W-:Y:S02]  /*fbf0*/  PRMT R8, R10, 0x7610, R8 ;  /* 0x000076100a087816 */ /* 0x010fe40000000008 */
[----:B------:R-:W-:-:S05]  /*fc00*/  @P5 MOV R10, R6 ;  /* 0x00000006000a5202 */ /* 0x000fca0000000f00 */
[----:B------:R3:W-:Y:S04]  /*fc10*/  @P5 STG.E.U16 desc[UR36][R10.64+0x20], R8 ;  /* 0x000020080a005986 */ /* 0x0007e8000c101524 */
[----:B---3--:R2:W5:Y:S04]  /*fc20*/  LDL.LU.64 R10, [R1+0x148] ;  /* 0x00014800010a7983 */ /* 0x0085680000300a00 */
[----:B------:R2:W5:Y:S01]  /*fc30*/  LDL.LU R8, [R1+0x144] ;  /* 0x0001440001087983 */ /* 0x0005620000300800 */
[----:B------:R-:W-:Y:S01]  /*fc40*/  ISETP.GT.AND P5, PT, R0, 0x11, P2 ;  /* 0x000000110000780c */ /* 0x000fe200017a4270 */
[----:B------:R-:W-:-:S12]  /*fc50*/  BSSY B1, `(.L_x_92) ;  /* 0x0000003000017945 */ /* 0x000fd80003800000 */
[----:B--2---:R-:W-:Y:S05]  /*fc60*/  @!P5 BRA `(.L_x_93) ;  /* 0x000000000004d947 */ /* 0x004fea0003800000 */
[----:B------:R2:W5:Y:S02]  /*fc70*/  LDG.E.LTC128B.U16 R3, desc[UR36][R232.64+0x22] ;  /* 0x00002224e8037981 */ /* 0x000564000c1e1520 */
.L_x_93:
[----:B------:R-:W-:Y:S05]  /*fc80*/  BSYNC B1 ;  /* 0x0000000000017941 */ /* 0x000fea0003800000 */
.L_x_92:
[----:B-----5:R-:W-:Y:S04]  /*fc90*/  STL [R1+0x154], R12 ;  /* 0x0001540c01007387 */ /* 0x020fe80000100800 */
[----:B------:R3:W-:Y:S04]  /*fca0*/  STL [R1+0x150], R9 ;  /* 0x0001500901007387 */ /* 0x0007e80000100800 */
[----:B---3--:R-:W3:Y:S01]  /*fcb0*/  LDL.LU R9, [R1+0x44] ;  /* 0x0000440001097983 */ /* 0x008ee20000300800 */
[----:B------:R-:W-:-:S03]  /*fcc0*/  HADD2.F32 R12, -RZ, R3.H0_H0 ;  /* 0x20000003ff0c7230 */ /* 0x000fc60000004100 */
[----:B------:R4:W-:Y:S02]  /*fcd0*/  STL.64 [R1+0x148], R10 ;  /* 0x0001480a01007387 */ /* 0x0009e40000100a00 */
[----:B------:R-:W-:Y:S02]  /*fce0*/  FMUL R12, R12, R16 ;  /* 0x000000100c0c7220 */ /* 0x000fe40000400000 */
[----:B------:R0:W-:Y:S02]  /*fcf0*/  STL [R1+0x144], R8 ;  /* 0x0001440801007387 */ /* 0x0001e40000100800 */
[----:B---3--:R-:W-:Y:S02]  /*fd00*/  FFMA R9, R9, R2, R12 ;  /* 0x0000000209097223 */ /* 0x008fe4000000000c */
[----:B------:R3:W5:Y:S03]  /*fd10*/  LDL.LU R12, [R1+0x154] ;  /* 0x00015400010c7983 */ /* 0x0007660000300800 */
[----:B----4-:R-:W-:-:S02]  /*fd20*/  F2FP.F16.F32.PACK_AB R11, RZ, R9 ;  /* 0x00000009ff0b723e */ /* 0x010fc400000000ff */
[----:B------:R3:W5:Y:S02]  /*fd30*/  LDL.LU R9, [R1+0x150] ;  /* 0x0001500001097983 */ /* 0x0007640000300800 */
[----:B------:R-:W-:Y:S01]  /*fd40*/  PRMT R10, R11, 0x7610, R10 ;  /* 0x000076100b0a7816 */ /* 0x000fe2000000000a */
[----:B------:R-:W-:-:S03]  /*fd50*/  @P5 IMAD.MOV.U32 R11, RZ, RZ, R5 ;  /* 0x000000ffff0b5224 */ /* 0x000fc600078e0005 */
[----:B0-----:R-:W-:Y:S01]  /*fd60*/  PRMT R8, R10, 0x7610, R8 ;  /* 0x000076100a087816 */ /* 0x001fe20000000008 */
[----:B------:R-:W-:-:S05]  /*fd70*/  @P5 IMAD.MOV.U32 R10, RZ, RZ, R6 ;  /* 0x000000ffff0a5224 */ /* 0x000fca00078e0006 */
[----:B------:R0:W-:Y:S04]  /*fd80*/  @P5 STG.E.U16 desc[UR36][R10.64+0x22], R8 ;  /* 0x000022080a005986 */ /* 0x0001e8000c101524 */
[----:B0-----:R3:W5:Y:S04]  /*fd90*/  LDL.LU.64 R10, [R1+0x148] ;  /* 0x00014800010a7983 */ /* 0x0017680000300a00 */
[----:B------:R3:W5:Y:S01]  /*fda0*/  LDL.LU R8, [R1+0x144] ;  /* 0x0001440001087983 */ /* 0x0007620000300800 */
[----:B------:R-:W-:Y:S01]  /*fdb0*/  ISETP.GT.AND P5, PT, R0, 0x10, P6 ;  /* 0x000000100000780c */ /* 0x000fe200037a4270 */
[----:B------:R-:W-:-:S12]  /*fdc0*/  BSSY B1, `(.L_x_94) ;  /* 0x0000003000017945 */ /* 0x000fd80003800000 */
[----:B---3--:R-:W-:Y:S05]  /*fdd0*/  @!P5 BRA `(.L_x_95) ;  /* 0x000000000004d947 */ /* 0x008fea0003800000 */
[----:B------:R0:W5:Y:S02]  /*fde0*/  LDG.E.LTC128B.U16 R3, desc[UR36][R22.64+0x20] ;  /* 0x0000202416037981 */ /* 0x000164000c1e1520 */
.L_x_95:
[----:B------:R-:W-:Y:S05]  /*fdf0*/  BSYNC B1 ;  /* 0x0000000000017941 */ /* 0x000fea0003800000 */
.L_x_94:
        /* <DEDUP_REMOVED lines=12> */
[----:B-1----:R-:W-:Y:S02]  /*fec0*/  PRMT R5, R6, 0x7610, R5 ;  /* 0x0000761006057816 */ /* 0x002fe40000000005 */
        /* <DEDUP_REMOVED lines=9> */
.L_x_97:
[----:B------:R-:W-:Y:S05]  /*ff60*/  BSYNC B1 ;  /* 0x0000000000017941 */ /* 0x000fea0003800000 */
.L_x_96:
        /* <DEDUP_REMOVED lines=22> */
.L_x_99:
[----:B------:R-:W-:Y:S05]  /*100d0*/  BSYNC B1 ;  /* 0x0000000000017941 */ /* 0x000fea0003800000 */
.L_x_98:
        /* <DEDUP_REMOVED lines=11> */
[----:B------:R-:W-:Y:S02]  /*10190*/  PRMT R10, R11, 0x7610, R10 ;  /* 0x000076100b0a7816 */ /* 0x000fe4000000000a */
[----:B------:R-:W-:Y:S02]  /*101a0*/  @P5 MOV R11, R5 ;  /* 0x00000005000b5202 */ /* 0x000fe40000000f00 */
[----:B----4-:R-:W-:Y:S01]  /*101b0*/  PRMT R8, R10, 0x7610, R8 ;  /* 0x000076100a087816 */ /* 0x010fe20000000008 */
[----:B------:R-:W-:-:S05]  /*101c0*/  @P5 IMAD.MOV.U32 R10, RZ, RZ, R6 ;  /* 0x000000ffff0a5224 */ /* 0x000fca00078e0006 */
[----:B------:R3:W-:Y:S04]  /*101d0*/  @P5 STG.E.U16 desc[UR36][R10.64+0x30], R8 ;  /* 0x000030080a005986 */ /* 0x0007e8000c101524 */
[----:B---3--:R2:W5:Y:S04]  /*101e0*/  LDL.LU.64 R10, [R1+0x148] ;  /* 0x00014800010a7983 */ /* 0x0085680000300a00 */
[----:B------:R2:W5:Y:S01]  /*101f0*/  LDL.LU R8, [R1+0x144] ;  /* 0x0001440001087983 */ /* 0x0005620000300800 */
[----:B------:R-:W-:Y:S01]  /*10200*/  ISETP.GT.AND P5, PT, R0, 0x19, P2 ;  /* 0x000000190000780c */ /* 0x000fe200017a4270 */
[----:B------:R-:W-:-:S12]  /*10210*/  BSSY B1, `(.L_x_100) ;  /* 0x0000003000017945 */ /* 0x000fd80003800000 */
[----:B--2---:R-:W-:Y:S05]  /*10220*/  @!P5 BRA `(.L_x_101) ;  /* 0x000000000004d947 */ /* 0x004fea0003800000 */
[----:B------:R2:W5:Y:S02]  /*10230*/  LDG.E.LTC128B.U16 R3, desc[UR36][R232.64+0x32] ;  /* 0x00003224e8037981 */ /* 0x000564000c1e1520 */
.L_x_101:
[----:B------:R-:W-:Y:S05]  /*10240*/  BSYNC B1 ;  /* 0x0000000000017941 */ /* 0x000fea0003800000 */
.L_x_100:
        /* <DEDUP_REMOVED lines=22> */
.L_x_103:
[----:B------:R-:W-:Y:S05]  /*103b0*/  BSYNC B1 ;  /* 0x0000000000017941 */ /* 0x000fea0003800000 */
.L_x_102:
        /* <DEDUP_REMOVED lines=22> */
.L_x_105:
[----:B------:R-:W-:Y:S05]  /*10520*/  BSYNC B1 ;  /* 0x0000000000017941 */ /* 0x000fea0003800000 */
.L_x_104:
[----:B------:R-:W-:Y:S04]  /*10530*/  STL [R1+0x164], R14 ;  /* 0x0001640e01007387 */ /* 0x000fe80000100800 */
[----:B------:R2:W-:Y:S04]  /*10540*/  STL [R1+0x160], R13 ;  /* 0x0001600d01007387 */ /* 0x0005e80000100800 */
[----:B--2---:R-:W2:Y:S01]  /*10550*/  LDL.LU R13, [R1+0x5c] ;  /* 0x00005c00010d7983 */ /* 0x004ea20000300800 */
[----:B-----5:R-:W-:-:S03]  /*10560*/  HADD2.F32 R14, -RZ, R3.H0_H0 ;  /* 0x20000003ff0e7230 */ /* 0x020fc60000004100 */
[----:B------:R-:W-:Y:S02]  /*10570*/  STL [R1+0x15c], R12 ;  /* 0x00015c0c01007387 */ /* 0x000fe40000100800 */
[----:B------:R-:W-:Y:S02]  /*10580*/  FMUL R14, R14, R16 ;  /* 0x000000100e0e7220 */ /* 0x000fe40000400000 */
[----:B------:R-:W-:Y:S04]  /*10590*/  STL [R1+0x158], R11 ;  /* 0x0001580b01007387 */ /* 0x000fe80000100800 */
[----:B------:R-:W-:Y:S04]  /*105a0*/  STL [R1+0x154], R10 ;  /* 0x0001540a01007387 */ /* 0x000fe80000100800 */
[----:B------:R3:W-:Y:S04]  /*105b0*/  STL [R1+0x150], R7 ;  /* 0x0001500701007387 */ /* 0x0007e80000100800 */
[----:B---3--:R-:W3:Y:S04]  /*105c0*/  LDL.LU R7, [R1+0x20] ;  /* 0x0000200001077983 */ /* 0x008ee80000300800 */
[----:B------:R-:W-:Y:S04]  /*105d0*/  STL [R1+0x14c], R6 ;  /* 0x00014c0601007387 */ /* 0x000fe80000100800 */
[----:B------:R-:W-:Y:S04]  /*105e0*/  STL [R1+0x148], R5 ;  /* 0x0001480501007387 */ /* 0x000fe80000100800 */
[----:B------:R-:W-:Y:S01]  /*105f0*/  STL [R1+0x144], R4 ;  /* 0x0001440401007387 */ /* 0x000fe20000100800 */
[----:B--2---:R-:W-:-:S03]  /*10600*/  FFMA R13, R13, R2, R14 ;  /* 0x000000020d0d7223 */ /* 0x004fc6000000000e */
[----:B------:R2:W5:Y:S02]  /*10610*/  LDL.LU R14, [R1+0x164] ;  /* 0x00016400010e7983 */ /* 0x0005640000300800 */
[----:B------:R-:W-:Y:S02]  /*10620*/  F2FP.F16.F32.PACK_AB R12, RZ, R13 ;  /* 0x0000000dff0c723e */ /* 0x000fe400000000ff */
[----:B------:R2:W5:Y:S02]  /*10630*/  LDL.LU R13, [R1+0x160] ;  /* 0x00016000010d7983 */ /* 0x0005640000300800 */
[----:B------:R-:W-:Y:S02]  /*10640*/  PRMT R11, R12, 0x7610, R11 ;  /* 0x000076100c0b7816 */ /* 0x000fe4000000000b */
[----:B------:R2:W5:Y:S02]  /*10650*/  LDL.LU R12, [R1+0x15c] ;  /* 0x00015c00010c7983 */ /* 0x0005640000300800 */
[----:B------:R-:W-:-:S02]  /*10660*/  PRMT R10, R11, 0x7610, R10 ;  /* 0x000076100b0a7816 */ /* 0x000fc4000000000a */
[----:B------:R2:W5:Y:S04]  /*10670*/  LDL.LU R11, [R1+0x158] ;  /* 0x00015800010b7983 */ /* 0x0005680000300800 */
[----:B------:R4:W-:Y:S01]  /*10680*/  @P5 STG.E.U16 desc[UR36][R8.64+0x32], R10 ;  /* 0x0000320a08005986 */ /* 0x0009e2000c101524 */
[----:B------:R-:W-:-:S13]  /*10690*/  ISETP.GT.AND P5, PT, R0, 0x10, P4 ;  /* 0x000000100000780c */ /* 0x000fda00027a4270 */
[----:B------:R-:W4:Y:S02]  /*106a0*/  @P5 LDG.E.LTC128B.U16 R3, desc[UR36][R20.64+0x20] ;  /* 0x0000202414035981 */ /* 0x000f24000c1e1520 */
[----:B----4-:R-:W-:-:S05]  /*106b0*/  HADD2.F32 R10, -RZ, R3.H0_H0 ;  /* 0x20000003ff0a7230 */ /* 0x010fca0000004100 */
[----:B------:R-:W-:-:S04]  /*106c0*/  FMUL R10, R10, R16 ;  /* 0x000000100a0a7220 */ /* 0x000fc80000400000 */
[----:B---3--:R-:W-:Y:S02]  /*106d0*/  FFMA R7, R7, R2, R10 ;  /* 0x0000000207077223 */ /* 0x008fe4000000000a */
        /* <DEDUP_REMOVED lines=8> */
[----:B---3--:R2:W5:Y:S01]  /*10760*/  LDL.LU R4, [R1+0x144] ;  /* 0x0001440001047983 */ /* 0x0085620000300800 */
[----:B------:R-:W-:Y:S01]  /*10770*/  ISETP.GT.AND P5, PT, R0, 0x11, P4 ;  /* 0x000000110000780c */ /* 0x000fe200027a4270 */
[----:B------:R-:W-:-:S12]  /*10780*/  BSSY B1, `(.L_x_106) ;  /* 0x0000003000017945 */ /* 0x000fd80003800000 */
[----:B--2---:R-:W-:Y:S05]  /*10790*/  @!P5 BRA `(.L_x_107) ;  /* 0x000000000004d947 */ /* 0x004fea0003800000 */
[----:B------:R2:W5:Y:S02]  /*107a0*/  LDG.E.LTC128B.U16 R3, desc[UR36][R20.64+0x22] ;  /* 0x0000222414037981 */ /* 0x000564000c1e1520 */
.L_x_107:
[----:B------:R-:W-:Y:S05]  /*107b0*/  BSYNC B1 ;  /* 0x0000000000017941 */ /* 0x000fea0003800000 */
.L_x_106:
[----:B------:R-:W-:Y:S04]  /*107c0*/  STL [R1+0x154], R8 ;  /* 0x0001540801007387 */ /* 0x000fe80000100800 */
[----:B-----5:R3:W-:Y:S04]  /*107d0*/  STL [R1+0x150], R7 ;  /* 0x0001500701007387 */ /* 0x0207e80000100800 */
        /* <DEDUP_REMOVED lines=19> */
[----:B------:R0:W5:Y:S02]  /*10910*/  LDG.E.LTC128B.U16 R3, desc[UR36][R14.64+0x20] ;  /* 0x000020240e037981 */ /* 0x000164000c1e1520 */
.L_x_109:
[----:B------:R-:W-:Y:S05]  /*10920*/  BSYNC B1 ;  /* 0x0000000000017941 */ /* 0x000fea0003800000 */
.L_x_108:
[----:B------:R-:W-:Y:S04]  /*10930*/  STL [R1+0x15c], R10 ;  /* 0x00015c0a01007387 */ /* 0x000fe80000100800 */
[----:B------:R1:W-:Y:S04]  /*10940*/  STL [R1+0x158], R9 ;  /* 0x0001580901007387 */ /* 0x0003e80000100800 */
[----:B-1----:R-:W3:Y:S04]  /*10950*/  LDL.LU R9, [R1+0x28] ;  /* 0x0000280001097983 */ /* 0x002ee80000300800 */
[----:B-----5:R-:W-:Y:S04]  /*10960*/  STL [R1+0x154], R8 ;  /* 0x0001540801007387 */ /* 0x020fe80000100800 */
[----:B------:R-:W-:Y:S04]  /*10970*/  STL [R1+0x150], R5 ;  /* 0x0001500501007387 */ /* 0x000fe80000100800 */
[----:B------:R1:W-:Y:S04]  /*10980*/  STL.64 [R1+0x148], R6 ;  /* 0x0001480601007387 */ /* 0x0003e80000100a00 */
[----:B-1----:R-:W4:Y:S01]  /*10990*/  LDL.LU.64 R6, [R1+0x80] ;  /* 0x0000800001067983 */ /* 0x002f220000300a00 */
[----:B------:R-:W-:-:S03]  /*109a0*/  HADD2.F32 R10, -RZ, R3.H0_H0 ;  /* 0x20000003ff0a7230 */ /* 0x000fc60000004100 */
[----:B------:R1:W-:Y:S02]  /*109b0*/  STL [R1+0x144], R4 ;  /* 0x0001440401007387 */ /* 0x0003e40000100800 */
[----:B------:R-:W-:-:S04]  /*109c0*/  FMUL R10, R10, R16 ;  /* 0x000000100a0a7220 */ /* 0x000fc80000400000 */
[----:B---3--:R-:W-:Y:S02]  /*109d0*/  FFMA R9, R9, R2, R10 ;  /* 0x0000000209097223 */ /* 0x008fe4000000000a */
[----:B------:R3:W5:Y:S03]  /*109e0*/  LDL.LU R10, [R1+0x15c] ;  /* 0x00015c00010a7983 */ /* 0x0007660000300800 */
[----:B------:R-:W-:Y:S02]  /*109f0*/  F2FP.F16.F32.PACK_AB R8, RZ, R9 ;  /* 0x00000009ff08723e */ /* 0x000fe400000000ff */
[----:B------:R3:W5:Y:S02]  /*10a00*/  LDL.LU R9, [R1+0x158] ;  /* 0x0001580001097983 */ /* 0x0007640000300800 */
[----:B------:R-:W-:Y:S02]  /*10a10*/  PRMT R5, R8, 0x7610, R5 ;  /* 0x0000761008057816 */ /* 0x000fe40000000005 */
[----:B------:R3:W5:Y:S02]  /*10a20*/  LDL.LU R8, [R1+0x154] ;  /* 0x0001540001087983 */ /* 0x0007640000300800 */
[----:B-1----:R-:W-:-:S02]  /*10a30*/  PRMT R4, R5, 0x7610, R4 ;  /* 0x0000761005047816 */ /* 0x002fc40000000004 */
[----:B------:R3:W5:Y:S04]  /*10a40*/  LDL.LU R5, [R1+0x150] ;  /* 0x0001500001057983 */ /* 0x0007680000300800 */
[----:B----4-:R1:W-:Y:S04]  /*10a50*/  @P5 STG.E.U16 desc[UR36][R6.64+0x20], R4 ;  /* 0x0000200406005986 */ /* 0x0103e8000c101524 */
[----:B-1----:R3:W5:Y:S04]  /*10a60*/  LDL.LU.64 R6, [R1+0x148] ;  /* 0x0001480001067983 */ /* 0x0027680000300a00 */
[----:B------:R3:W5:Y:S01]  /*10a70*/  LDL.LU R4, [R1+0x144] ;  /* 0x0001440001047983 */ /* 0x0007620000300800 */
[----:B------:R-:W-:Y:S01]  /*10a80*/  ISETP.GT.AND P5, PT, R0, 0x11, P3 ;  /* 0x000000110000780c */ /* 0x000fe20001fa4270 */
[----:B------:R-:W-:-:S12]  /*10a90*/  BSSY B1, `(.L_x_110) ;  /* 0x0000003000017945 */ /* 0x000fd80003800000 */
[----:B---3--:R-:W-:Y:S05]  /*10aa0*/  @!P5 BRA `(.L_x_111) ;  /* 0x000000000004d947 */ /* 0x008fea0003800000 */
[----:B------:R1:W5:Y:S02]  /*10ab0*/  LDG.E.LTC128B.U16 R3, desc[UR36][R14.64+0x22] ;  /* 0x000022240e037981 */ /* 0x000364000c1e1520 */
.L_x_111:
[----:B------:R-:W-:Y:S05]  /*10ac0*/  BSYNC B1 ;  /* 0x0000000000017941 */ /* 0x000fea0003800000 */
.L_x_110:
        /* <DEDUP_REMOVED lines=14> */
[----:B--2---:R-:W-:-:S02]  /*10bb0*/  PRMT R4, R5, 0x7610, R4 ;  /* 0x0000761005047816 */ /* 0x004fc40000000004 */
[----:B------:R3:W5:Y:S04]  /*10bc0*/  LDL.LU R5, [R1+0x148] ;  /* 0x0001480001057983 */ /* 0x0007680000300800 */
[----:B------:R0:W-:Y:S04]  /*10bd0*/  @P5 STG.E.U16 desc[UR36][R12.64+0x22], R4 ;  /* 0x000022040c005986 */ /* 0x0001e8000c101524 */
[----:B0-----:R3:W5:Y:S01]  /*10be0*/  LDL.LU R4, [R1+0x144] ;  /* 0x0001440001047983 */ /* 0x0017620000300800 */
[----:B------:R-:W-:Y:S01]  /*10bf0*/  ISETP.GT.AND P5, PT, R0, 0x18, P4 ;  /* 0x000000180000780c */ /* 0x000fe200027a4270 */
[----:B------:R-:W-:-:S12]  /*10c00*/  BSSY B1, `(.L_x_112) ;  /* 0x0000003000017945 */ /* 0x000fd80003800000 */
[----:B---3--:R-:W-:Y:S05]  /*10c10*/  @!P5 BRA `(.L_x_113) ;  /* 0x000000000004d947 */ /* 0x008fea0003800000 */
[----:B------:R0:W5:Y:S02]  /*10c20*/  LDG.E.LTC128B.U16 R3, desc[UR36][R20.64+0x30] ;  /* 0x0000302414037981 */ /* 0x000164000c1e1520 */
.L_x_113:
[----:B------:R-:W-:Y:S05]  /*10c30*/  BSYNC B1 ;  /* 0x0000000000017941 */ /* 0x000fea0003800000 */
.L_x_112:
        /* <DEDUP_REMOVED lines=22> */
.L_x_115:
[----:B------:R-:W-:Y:S05]  /*10da0*/  BSYNC B1 ;  /* 0x0000000000017941 */ /* 0x000fea0003800000 */
.L_x_114:
        /* <DEDUP_REMOVED lines=22> */
.L_x_117:
[----:B------:R-:W-:Y:S05]  /*10f10*/  BSYNC B1 ;  /* 0x0000000000017941 */ /* 0x000fea0003800000 */
.L_x_116:
        /* <DEDUP_REMOVED lines=22> */
.L_x_119:
[----:B------:R-:W-:Y:S05]  /*11080*/  BSYNC B1 ;  /* 0x0000000000017941 */ /* 0x000fea0003800000 */
.L_x_118:
        /* <DEDUP_REMOVED lines=22> */
[----:B0-----:R-:W2:Y:S04]  /*111f0*/  LDL.64 R2, [R1+0xe0] ;  /* 0x0000e00001027983 */ /* 0x001ea80000100a00 */
[----:B--2---:R0:W5:Y:S04]  /*11200*/  LDG.E.LTC128B.U16 R3, desc[UR36][R2.64+0x40] ;  /* 0x0000402402037981 */ /* 0x004168000c1e1520 */
[----:B------:R0:W5:Y:S02]  /*11210*/  LDL.LU R2, [R1+0x144] ;  /* 0x0001440001027983 */ /* 0x0001640000300800 */
.L_x_121:
[----:B------:R-:W-:Y:S05]  /*11220*/  BSYNC B1 ;  /* 0x0000000000017941 */ /* 0x000fea0003800000 */
.L_x_120:
[----:B-----5:R-:W-:Y:S04]  /*11230*/  STL [R1+0x154], R8 ;  /* 0x0001540801007387 */ /* 0x020fe80000100800 */
[----:B------:R2:W-:Y:S04]  /*11240*/  STL [R1+0x150], R7 ;  /* 0x0001500701007387 */ /* 0x0005e80000100800 */
[----:B--2---:R-:W2:Y:S01]  /*11250*/  LDL.LU R7, [R1] ;  /* 0x0000000001077983 */ /* 0x004ea20000300800 */
        /* <DEDUP_REMOVED lines=19> */
[----:B0-----:R-:W2:Y:S04]  /*11390*/  LDL.64 R2, [R1+0xe0] ;  /* 0x0000e00001027983 */ /* 0x001ea80000100a00 */
[----:B--2---:R1:W5:Y:S04]  /*113a0*/  LDG.E.LTC128B.U16 R3, desc[UR36][R2.64+0x42] ;  /* 0x0000422402037981 */ /* 0x004368000c1e1520 */
[----:B------:R1:W5:Y:S02]  /*113b0*/  LDL.LU R2, [R1+0x144] ;  /* 0x0001440001027983 */ /* 0x0003640000300800 */
.L_x_123:
[----:B------:R-:W-:Y:S05]  /*113c0*/  BSYNC B1 ;  /* 0x0000000000017941 */ /* 0x000fea0003800000 */
.L_x_122:
        /* <DEDUP_REMOVED lines=22> */
.L_x_125:
[----:B------:R-:W-:Y:S05]  /*11530*/  BSYNC B1 ;  /* 0x0000000000017941 */ /* 0x000fea0003800000 */
.L_x_124:
        /* <DEDUP_REMOVED lines=22> */
.L_x_127:
[----:B------:R-:W-:Y:S05]  /*116a0*/  BSYNC B1 ;  /* 0x0000000000017941 */ /* 0x000fea0003800000 */
.L_x_126:
        /* <DEDUP_REMOVED lines=25> */
.L_x_129:
[----:B------:R-:W-:Y:S05]  /*11840*/  BSYNC B1 ;  /* 0x0000000000017941 */ /* 0x000fea0003800000 */
.L_x_128:
        /* <DEDUP_REMOVED lines=25> */
.L_x_131:
[----:B------:R-:W-:Y:S05]  /*119e0*/  BSYNC B1 ;  /* 0x0000000000017941 */ /* 0x000fea0003800000 */
.L_x_130:
        /* <DEDUP_REMOVED lines=22> */
.L_x_133:
[----:B------:R-:W-:Y:S05]  /*11b50*/  BSYNC B1 ;  /* 0x0000000000017941 */ /* 0x000fea0003800000 */
.L_x_132:
        /* <DEDUP_REMOVED lines=22> */
.L_x_135:
[----:B------:R-:W-:Y:S05]  /*11cc0*/  BSYNC B1 ;  /* 0x0000000000017941 */ /* 0x000fea0003800000 */
.L_x_134:
        /* <DEDUP_REMOVED lines=22> */
.L_x_137:
[----:B------:R-:W-:Y:S05]  /*11e30*/  BSYNC B1 ;  /* 0x0000000000017941 */ /* 0x000fea0003800000 */
.L_x_136:
[----:B-----5:R2:W-:Y:S02]  /*11e40*/  STL.64 [R1+0x148], R8 ;  /* 0x0001480801007387 */ /* 0x0205e40000100a00 */
[----:B--2---:R-:W-:-:S05]  /*11e50*/  HADD2.F32 R9, -RZ, R3.H0_H0 ;  /* 0x20000003ff097230 */ /* 0x004fca0000004100 */
[----:B------:R-:W-:Y:S01]  /*11e60*/  FMUL R8, R9, R16 ;  /* 0x0000001009087220 */ /* 0x000fe20000400000 */
[----:B------:R-:W-:-:S03]  /*11e70*/  @P5 IMAD.MOV.U32 R9, RZ, RZ, R5 ;  /* 0x000000ffff095224 */ /* 0x000fc600078e0005 */
[----:B------:R-:W-:Y:S01]  /*11e80*/  FFMA R224, R224, R2, R8 ;  /* 0x00000002e0e07223 */ /* 0x000fe20000000008 */
[----:B------:R-:W-:-:S04]  /*11e90*/  @P5 IMAD.MOV.U32 R8, RZ, RZ, R6 ;  /* 0x000000ffff085224 */ /* 0x000fc800078e0006 */
[----:B------:R-:W-:-:S05]  /*11ea0*/  F2FP.F16.F32.PACK_AB R224, RZ, R224 ;  /* 0x000000e0ffe0723e */ /* 0x000fca00000000ff */
[----:B------:R2:W-:Y:S04]  /*11eb0*/  @P5 STG.E.U16 desc[UR36][R8.64+0x40], R224 ;  /* 0x000040e008005986 */ /* 0x0005e8000c101524 */
[----:B--2---:R2:W5:Y:S01]  /*11ec0*/  LDL.LU.64 R8, [R1+0x148] ;  /* 0x0001480001087983 */ /* 0x0045620000300a00 */
[----:B------:R-:W-:Y:S01]  /*11ed0*/  ISETP.GT.AND P5, PT, R0, 0x21, P2 ;  /* 0x000000210000780c */ /* 0x000fe200017a4270 */
[----:B------:R-:W-:-:S12]  /*11ee0*/  BSSY B1, `(.L_x_138) ;  /* 0x0000003000017945 */ /* 0x000fd80003800000 */
[----:B--2---:R-:W-:Y:S05]  /*11ef0*/  @!P5 BRA `(.L_x_139) ;  /* 0x000000000004d947 */ /* 0x004fea0003800000 */
[----:B------:R2:W5:Y:S02]  /*11f00*/  LDG.E.LTC128B.U16 R3, desc[UR36][R232.64+0x42] ;  /* 0x00004224e8037981 */ /* 0x000564000c1e1520 */
.L_x_139:
[----:B------:R-:W-:Y:S05]  /*11f10*/  BSYNC B1 ;  /* 0x0000000000017941 */ /* 0x000fea0003800000 */
.L_x_138:
[----:B-----5:R-:W-:Y:S01]  /*11f20*/  HADD2.F32 R224, -RZ, R3.H0_H0 ;  /* 0x20000003ffe07230 */ /* 0x020fe20000004100 */
[----:B------:R3:W-:Y:S04]  /*11f30*/  STL [R1+0x144], R8 ;  /* 0x0001440801007387 */ /* 0x0007e80000100800 */
[----:B------:R-:W-:-:S04]  /*11f40*/  FMUL R224, R224, R16 ;  /* 0x00000010e0e07220 */ /* 0x000fc80000400000 */
[----:B------:R-:W-:Y:S01]  /*11f50*/  FFMA R224, R225, R2, R224 ;  /* 0x00000002e1e07223 */ /* 0x000fe200000000e0 */
[----:B------:R-:W-:-:S04]  /*11f60*/  @P5 IMAD.MOV.U32 R225, RZ, RZ, R5 ;  /* 0x000000ffffe15224 */ /* 0x000fc800078e0005 */
[----:B------:R-:W-:-:S04]  /*11f70*/  F2FP.F16.F32.PACK_AB R224, RZ, R224 ;  /* 0x000000e0ffe0723e */ /* 0x000fc800000000ff */
[----:B---3--:R-:W-:Y:S02]  /*11f80*/  PRMT R8, R224, 0x7610, R8 ;  /* 0x00007610e0087816 */ /* 0x008fe40000000008 */
[----:B------:R-:W-:-:S05]  /*11f90*/  @P5 MOV R224, R6 ;  /* 0x0000000600e05202 */ /* 0x000fca0000000f00 */
[----:B------:R3:W-:Y:S04]  /*11fa0*/  @P5 STG.E.U16 desc[UR36][R224.64+0x42], R8 ;  /* 0x00004208e0005986 */ /* 0x0007e8000c101524 */
[----:B---3--:R3:W5:Y:S01]  /*11fb0*/  LDL.LU R8, [R1+0x144] ;  /* 0x0001440001087983 */ /* 0x0087620000300800 */
[----:B------:R-:W-:Y:S01]  /*11fc0*/  ISETP.GT.AND P5, PT, R0, 0x20, P6 ;  /* 0x000000200000780c */ /* 0x000fe200037a4270 */
[----:B------:R-:W-:-:S12]  /*11fd0*/  BSSY B1, `(.L_x_140) ;  /* 0x0000003000017945 */ /* 0x000fd80003800000 */
[----:B---3--:R-:W-:Y:S05]  /*11fe0*/  @!P5 BRA `(.L_x_141) ;  /* 0x000000000004d947 */ /* 0x008fea0003800000 */
[----:B------:R3:W5:Y:S02]  /*11ff0*/  LDG.E.LTC128B.U16 R3, desc[UR36][R22.64+0x40] ;  /* 0x0000402416037981 */ /* 0x000764000c1e1520 */
.L_x_141:
[----:B------:R-:W-:Y:S05]  /*12000*/  BSYNC B1 ;  /* 0x0000000000017941 */ /* 0x000fea0003800000 */
.L_x_140:
[----:B-----5:R-:W-:Y:S01]  /*12010*/  HADD2.F32 R224, -RZ, R3.H0_H0 ;  /* 0x20000003ffe07230 */ /* 0x020fe20000004100 */
[----:B------:R-:W-:Y:S04]  /*12020*/  BSSY B1, `(.L_x_142) ;  /* 0x0000008000017945 */ /* 0x000fe80003800000 */
[----:B------:R-:W-:-:S04]  /*12030*/  FMUL R224, R224, R16 ;  /* 0x00000010e0e07220 */ /* 0x000fc80000400000 */
[----:B------:R-:W-:-:S05]  /*12040*/  FFMA R224, R226, R2, R224 ;  /* 0x00000002e2e07223 */ /* 0x000fca00000000e0 */
[----:B------:R-:W-:-:S05]  /*12050*/  F2FP.F16.F32.PACK_AB R224, RZ, R224 ;  /* 0x000000e0ffe0723e */ /* 0x000fca00000000ff */
[----:B------:R4:W-:Y:S01]  /*12060*/  @P5 STG.E.U16 desc[UR36][R8.64+0x40], R224 ;  /* 0x000040e008005986 */ /* 0x0009e2000c101524 */
[----:B------:R-:W-:-:S13]  /*12070*/  ISETP.GT.AND P5, PT, R0, 0x21, P6 ;  /* 0x000000210000780c */ /* 0x000fda00037a4270 */
[----:B----4-:R-:W-:Y:S05]  /*12080*/  @!P5 BRA `(.L_x_143) ;  /* 0x000000000004d947 */ /* 0x010fea0003800000 */
[----:B------:R4:W5:Y:S02]  /*12090*/  LDG.E.LTC128B.U16 R3, desc[UR36][R22.64+0x42] ;  /* 0x0000422416037981 */ /* 0x000964000c1e1520 */
.L_x_143:
[----:B------:R-:W-:Y:S05]  /*120a0*/  BSYNC B1 ;  /* 0x0000000000017941 */ /* 0x000fea0003800000 */
.L_x_142:
[----:B-----5:R-:W-:Y:S01]  /*120b0*/  HADD2.F32 R224, -RZ, R3.H0_H0 ;  /* 0x20000003ffe07230 */ /* 0x020fe20000004100 */
[----:B------:R-:W-:Y:S04]  /*120c0*/  BSSY B1, `(.L_x_144) ;  /* 0x0000008000017945 */ /* 0x000fe80003800000 */
[----:B------:R-:W-:-:S04]  /*120d0*/  FMUL R224, R224, R16 ;  /* 0x00000010e0e07220 */ /* 0x000fc80000400000 */
[----:B------:R-:W-:-:S05]  /*120e0*/  FFMA R224, R227, R2, R224 ;  /* 0x00000002e3e07223 */ /* 0x000fca00000000e0 */
[----:B------:R-:W-:-:S05]  /*120f0*/  F2FP.F16.F32.PACK_AB R224, RZ, R224 ;  /* 0x000000e0ffe0723e */ /* 0x000fca00000000ff */
[----:B------:R0:W-:Y:S01]  /*12100*/  @P5 STG.E.U16 desc[UR36][R8.64+0x42], R224 ;  /* 0x000042e008005986 */ /* 0x0001e2000c101524 */
[----:B------:R-:W-:-:S13]  /*12110*/  ISETP.GT.AND P5, PT, R0, 0x28, P2 ;  /* 0x000000280000780c */ /* 0x000fda00017a4270 */
[----:B0-----:R-:W-:Y:S05]  /*12120*/  @!P5 BRA `(.L_x_145) ;  /* 0x000000000004d947 */ /* 0x001fea0003800000 */
[----:B------:R0:W5:Y:S02]  /*12130*/  LDG.E.LTC128B.U16 R3, desc[UR36][R232.64+0x50] ;  /* 0x00005024e8037981 */ /* 0x000164000c1e1520 */
.L_x_145:
[----:B------:R-:W-:Y:S05]  /*12140*/  BSYNC B1 ;  /* 0x0000000000017941 */ /* 0x000fea0003800000 */
.L_x_144:
[----:B-----5:R-:W-:Y:S01]  /*12150*/  HADD2.F32 R224, -RZ, R3.H0_H0 ;  /* 0x20000003ffe07230 */ /* 0x020fe20000004100 */
[----:B------:R-:W-:Y:S01]  /*12160*/  BSSY B1, `(.L_x_146) ;  /* 0x000000b000017945 */ /* 0x000fe20003800000 */
[----:B------:R-:W-:-:S03]  /*12170*/  @P5 IMAD.MOV.U32 R225, RZ, RZ, R5 ;  /* 0x000000ffffe15224 */ /* 0x000fc600078e0005 */
[----:B------:R-:W-:-:S04]  /*12180*/  FMUL R224, R224, R16 ;  /* 0x00000010e0e07220 */ /* 0x000fc80000400000 */
[----:B------:R-:W-:-:S05]  /*12190*/  FFMA R224, R228, R2, R224 ;  /* 0x00000002e4e07223 */ /* 0x000fca00000000e0 */
[----:B------:R-:W-:-:S04]  /*121a0*/  F2FP.F16.F32.PACK_AB R224, RZ, R224 ;  /* 0x000000e0ffe0723e */ /* 0x000fc800000000ff */
[----:B------:R-:W-:Y:S01]  /*121b0*/  PRMT R226, R224, 0x7610, R226 ;  /* 0x00007610e0e27816 */ /* 0x000fe200000000e2 */
[----:B------:R-:W-:-:S05]  /*121c0*/  @P5 IMAD.MOV.U32 R224, RZ, RZ, R6 ;  /* 0x000000ffffe05224 */ /* 0x000fca00078e0006 */
[----:B------:R0:W-:Y:S01]  /*121d0*/  @P5 STG.E.U16 desc[UR36][R224.64+0x50], R226 ;  /* 0x000050e2e0005986 */ /* 0x0001e2000c101524 */
[----:B------:R-:W-:-:S13]  /*121e0*/  ISETP.GT.AND P5, PT, R0, 0x29, P2 ;  /* 0x000000290000780c */ /* 0x000fda00017a4270 */
[----:B0-----:R-:W-:Y:S05]  /*121f0*/  @!P5 BRA `(.L_x_147) ;  /* 0x000000000004d947 */ /* 0x001fea0003800000 */
[----:B------:R0:W5:Y:S02]  /*12200*/  LDG.E.LTC128B.U16 R3, desc[UR36][R232.64+0x52] ;  /* 0x00005224e8037981 */ /* 0x000164000c1e1520 */
.L_x_147:
[----:B------:R-:W-:Y:S05]  /*12210*/  BSYNC B1 ;  /* 0x0000000000017941 */ /* 0x000fea0003800000 */
.L_x_146:
[----:B-----5:R-:W-:Y:S01]  /*12220*/  HADD2.F32 R224, -RZ, R3.H0_H0 ;  /* 0x20000003ffe07230 */ /* 0x020fe20000004100 */
[----:B------:R-:W-:Y:S01]  /*12230*/  @P5 MOV R225, R5 ;  /* 0x0000000500e15202 */ /* 0x000fe20000000f00 */
[----:B------:R-:W-:Y:S03]  /*12240*/  BSSY B1, `(.L_x_148) ;  /* 0x000000a000017945 */ /* 0x000fe60003800000 */
        /* <DEDUP_REMOVED lines=9> */
.L_x_149:
[----:B------:R-:W-:Y:S05]  /*122e0*/  BSYNC B1 ;  /* 0x0000000000017941 */ /* 0x000fea0003800000 */
.L_x_148:
        /* <DEDUP_REMOVED lines=9> */
.L_x_151:
[----:B------:R-:W-:Y:S05]  /*12380*/  BSYNC B1 ;  /* 0x0000000000017941 */ /* 0x000fea0003800000 */
.L_x_150:
        /* <DEDUP_REMOVED lines=9> */
.L_x_153:
[----:B------:R-:W-:Y:S05]  /*12420*/  BSYNC B1 ;  /* 0x0000000000017941 */ /* 0x000fea0003800000 */
.L_x_152:
        /* <DEDUP_REMOVED lines=9> */
.L_x_155:
[----:B------:R-:W-:Y:S05]  /*124c0*/  BSYNC B1 ;  /* 0x0000000000017941 */ /* 0x000fea0003800000 */
.L_x_154:
        /* <DEDUP_REMOVED lines=9> */
.L_x_157:
[----:B------:R-:W-:Y:S05]  /*12560*/  BSYNC B1 ;  /* 0x0000000000017941 */ /* 0x000fea0003800000 */
.L_x_156:
        /* <DEDUP_REMOVED lines=9> */
.L_x_159:
[----:B------:R-:W-:Y:S05]  /*12600*/  BSYNC B1 ;  /* 0x0000000000017941 */ /* 0x000fea0003800000 */
.L_x_158:
        /* <DEDUP_REMOVED lines=9> */
.L_x_161:
[----:B------:R-:W-:Y:S05]  /*126a0*/  BSYNC B1 ;  /* 0x0000000000017941 */ /* 0x000fea0003800000 */
.L_x_160:
[----:B-----5:R-:W-:Y:S01]  /*126b0*/  HADD2.F32 R216, -RZ, R3.H0_H0 ;  /* 0x20000003ffd87230 */ /* 0x020fe20000004100 */
[----:B------:R-:W-:Y:S04]  /*126c0*/  BSSY B1, `(.L_x_162) ;  /* 0x0000009000017945 */ /* 0x000fe80003800000 */
[----:B------:R-:W-:-:S04]  /*126d0*/  FMUL R216, R216, R16 ;  /* 0x00000010d8d87220 */ /* 0x000fc80000400000 */
[----:B------:R-:W-:-:S05]  /*126e0*/  FFMA R216, R220, R2, R216 ;  /* 0x00000002dcd87223 */ /* 0x000fca00000000d8 */
[----:B------:R-:W-:-:S05]  /*126f0*/  F2FP.F16.F32.PACK_AB R216, RZ, R216 ;  /* 0x000000d8ffd8723e */ /* 0x000fca00000000ff */
[----:B------:R1:W-:Y:S01]  /*12700*/  @P5 STG.E.U16 desc[UR36][R18.64+0x50], R216 ;  /* 0x000050d812005986 */ /* 0x0003e2000c101524 */
[----:B------:R-:W-:Y:S02]  /*12710*/  ISETP.GT.AND P5, PT, R0, 0x29, P4 ;  /* 0x000000290000780c */ /* 0x000fe400027a4270 */
[----:B-1----:R-:W-:-:S11]  /*12720*/  PRMT R216, R3, 0x7610, R216 ;  /* 0x0000761003d87816 */ /* 0x002fd600000000d8 */
[----:B------:R-:W-:Y:S05]  /*12730*/  @!P5 BRA `(.L_x_163) ;  /* 0x000000000004d947 */ /* 0x000fea0003800000 */
[----:B------:R1:W5:Y:S02]  /*12740*/  LDG.E.LTC128B.U16 R216, desc[UR36][R20.64+0x52] ;  /* 0x0000522414d87981 */ /* 0x000364000c1e1520 */
.L_x_163:
[----:B------:R-:W-:Y:S05]  /*12750*/  BSYNC B1 ;  /* 0x0000000000017941 */ /* 0x000fea0003800000 */
.L_x_162:
        /* <DEDUP_REMOVED lines=9> */
.L_x_165:
[----:B------:R-:W-:Y:S05]  /*127f0*/  BSYNC B1 ;  /* 0x0000000000017941 */ /* 0x000fea0003800000 */
.L_x_164:
        /* <DEDUP_REMOVED lines=9> */
.L_x_167:
[----:B------:R-:W-:Y:S05]  /*12890*/  BSYNC B1 ;  /* 0x0000000000017941 */ /* 0x000fea0003800000 */
.L_x_166:
[----:B------:R0:W5:Y:S02]  /*128a0*/  LDL.64 R220, [R1+0xe0] ;  /* 0x0000e00001dc7983 */ /* 0x0001640000100a00 */
        /* <DEDUP_REMOVED lines=9> */
.L_x_169:
[----:B------:R-:W-:Y:S05]  /*12940*/  BSYNC B1 ;  /* 0x0000000000017941 */ /* 0x000fea0003800000 */
.L_x_168:
        /* <DEDUP_REMOVED lines=9> */
.L_x_171:
[----:B------:R-:W-:Y:S05]  /*129e0*/  BSYNC B1 ;  /* 0x0000000000017941 */ /* 0x000fea0003800000 */
.L_x_170:
        /* <DEDUP_REMOVED lines=9> */
.L_x_173:
[----:B------:R-:W-:Y:S05]  /*12a80*/  BSYNC B1 ;  /* 0x0000000000017941 */ /* 0x000fea0003800000 */
.L_x_172:
        /* <DEDUP_REMOVED lines=9> */
.L_x_175:
[----:B------:R-:W-:Y:S05]  /*12b20*/  BSYNC B1 ;  /* 0x0000000000017941 */ /* 0x000fea0003800000 */
.L_x_174:
        /* <DEDUP_REMOVED lines=9> */
.L_x_177:
[----:B------:R-:W-:Y:S05]  /*12bc0*/  BSYNC B1 ;  /* 0x0000000000017941 */ /* 0x000fea0003800000 */
.L_x_176:
        /* <DEDUP_REMOVED lines=9> */
.L_x_179:
[----:B------:R-:W-:Y:S05]  /*12c60*/  BSYNC B1 ;  /* 0x0000000000017941 */ /* 0x000fea0003800000 */
.L_x_178:
        /* <DEDUP_REMOVED lines=9> */
.L_x_181:
[----:B------:R-:W-:Y:S05]  /*12d00*/  BSYNC B1 ;  /* 0x0000000000017941 */ /* 0x000fea0003800000 */
.L_x_180:
        /* <DEDUP_REMOVED lines=9> */
.L_x_183:
[----:B------:R-:W-:Y:S05]  /*12da0*/  BSYNC B1 ;  /* 0x0000000000017941 */ /* 0x000fea0003800000 */
.L_x_182:
        /* <DEDUP_REMOVED lines=9> */
.L_x_185:
[----:B------:R-:W-:Y:S05]  /*12e40*/  BSYNC B1 ;  /* 0x0000000000017941 */ /* 0x000fea0003800000 */
.L_x_184:
[----:B-----5:R-:W-:Y:S01]  /*12e50*/  HADD2.F32 R3, -RZ, R216.H0_H0 ;  /* 0x200000d8ff037230 */ /* 0x020fe20000004100 */
[----:B------:R-:W-:Y:S01]  /*12e60*/  BSSY B1, `(.L_x_186) ;  /* 0x000000a000017945 */ /* 0x000fe20003800000 */
[----:B------:R-:W-:Y:S02]  /*12e70*/  @P5 IMAD.MOV.U32 R208, RZ, RZ, R6 ;  /* 0x000000ffffd05224 */ /* 0x000fe400078e0006 */
[----:B------:R-:W-:Y:S02]  /*12e80*/  @P5 IMAD.MOV.U32 R209, RZ, RZ, R5 ;  /* 0x000000ffffd15224 */ /* 0x000fe400078e0005 */
[----:B------:R-:W-:-:S04]  /*12e90*/  FMUL R3, R3, R16 ;  /* 0x0000001003037220 */ /* 0x000fc80000400000 */
[----:B------:R-:W-:-:S05]  /*12ea0*/  FFMA R3, R200, R2, R3 ;  /* 0x00000002c8037223 */ /* 0x000fca0000000003 */
[----:B------:R-:W-:-:S05]  /*12eb0*/  F2FP.F16.F32.PACK_AB R3, RZ, R3 ;  /* 0x00000003ff03723e */ /* 0x000fca00000000ff */
[----:B------:R0:W-:Y:S01]  /*12ec0*/  @P5 STG.E.U16 desc[UR36][R208.64+0x60], R3 ;  /* 0x00006003d0005986 */ /* 0x0001e2000c101524 */
[----:B------:R-:W-:-:S13]  /*12ed0*/  ISETP.GT.AND P5, PT, R0, 0x31, P2 ;  /* 0x000000310000780c */ /* 0x000fda00017a4270 */
[----:B0-----:R-:W-:Y:S05]  /*12ee0*/  @!P5 BRA `(.L_x_187) ;  /* 0x000000000004d947 */ /* 0x001fea0003800000 */
[----:B------:R0:W5:Y:S02]  /*12ef0*/  LDG.E.LTC128B.U16 R216, desc[UR36][R232.64+0x62] ;  /* 0x00006224e8d87981 */ /* 0x000164000c1e1520 */
.L_x_187:
[----:B------:R-:W-:Y:S05]  /*12f00*/  BSYNC B1 ;  /* 0x0000000000017941 */ /* 0x000fea0003800000 */
.L_x_186:
[----:B-----5:R-:W-:Y:S01]  /*12f10*/  HADD2.F32 R3, -RZ, R216.H0_H0 ;  /* 0x200000d8ff037230 */ /* 0x020fe20000004100 */
[----:B------:R-:W-:Y:S04]  /*12f20*/  BSSY B1, `(.L_x_188) ;  /* 0x000000b000017945 */ /* 0x000fe80003800000 */
[----:B------:R-:W-:-:S04]  /*12f30*/  FMUL R200, R3, R16 ;  /* 0x0000001003c87220 */ /* 0x000fc80000400000 */
[----:B------:R-:W-:Y:S01]  /*12f40*/  FFMA R200, R201, R2, R200 ;  /* 0x00000002c9c87223 */ /* 0x000fe200000000c8 */
[----:B------:R-:W-:-:S04]  /*12f50*/  @P5 IMAD.MOV.U32 R201, RZ, RZ, R5 ;  /* 0x000000ffffc95224 */ /* 0x000fc800078e0005 */
[----:B------:R-:W-:-:S04]  /*12f60*/  F2FP.F16.F32.PACK_AB R200, RZ, R200 ;  /* 0x000000c8ffc8723e */ /* 0x000fc800000000ff */
[----:B------:R-:W-:Y:S01]  /*12f70*/  PRMT R3, R200, 0x7610, R3 ;  /* 0x00007610c8037816 */ /* 0x000fe20000000003 */
[----:B------:R-:W-:-:S05]  /*12f80*/  @P5 IMAD.MOV.U32 R200, RZ, RZ, R6 ;  /* 0x000000ffffc85224 */ /* 0x000fca00078e0006 */
[----:B------:R0:W-:Y:S01]  /*12f90*/  @P5 STG.E.U16 desc[UR36][R200.64+0x62], R3 ;  /* 0x00006203c8005986 */ /* 0x0001e2000c101524 */
[----:B------:R-:W-:-:S13]  /*12fa0*/  ISETP.GT.AND P5, PT, R0, 0x30, P6 ;  /* 0x000000300000780c */ /* 0x000fda00037a4270 */
[----:B0-----:R-:W-:Y:S05]  /*12fb0*/  @!P5 BRA `(.L_x_189) ;  /* 0x000000000004d947 */ /* 0x001fea0003800000 */
[----:B------:R0:W5:Y:S02]  /*12fc0*/  LDG.E.LTC128B.U16 R216, desc[UR36][R22.64+0x60] ;  /* 0x0000602416d87981 */ /* 0x000164000c1e1520 */
.L_x_189:
[----:B------:R-:W-:Y:S05]  /*12fd0*/  BSYNC B1 ;  /* 0x0000000000017941 */ /* 0x000fea0003800000 */
.L_x_188:
        /* <DEDUP_REMOVED lines=9> */
.L_x_191:
[----:B------:R-:W-:Y:S05]  /*13070*/  BSYNC B1 ;  /* 0x0000000000017941 */ /* 0x000fea0003800000 */
.L_x_190:
        /* <DEDUP_REMOVED lines=9> */
.L_x_193:
[----:B------:R-:W-:Y:S05]  /*13110*/  BSYNC B1 ;  /* 0x0000000000017941 */ /* 0x000fea0003800000 */
.L_x_192:
[----:B-----5:R-:W-:Y:S01]  /*13120*/  HADD2.F32 R3, -RZ, R216.H0_H0 ;  /* 0x200000d8ff037230 */ /* 0x020fe20000004100 */
[----:B------:R-:W-:Y:S01]  /*13130*/  @P5 MOV R200, R6 ;  /* 0x0000000600c85202 */ /* 0x000fe20000000f00 */
[----:B------:R-:W-:Y:S01]  /*13140*/  @P5 IMAD.MOV.U32 R201, RZ, RZ, R5 ;  /* 0x000000ffffc95224 */ /* 0x000fe200078e0005 */
[----:B------:R-:W-:Y:S02]  /*13150*/  BSSY B1, `(.L_x_194) ;  /* 0x0000008000017945 */ /* 0x000fe40003800000 */
[----:B------:R-:W-:-:S04]  /*13160*/  FMUL R3, R3, R16 ;  /* 0x0000001003037220 */ /* 0x000fc80000400000 */
[----:B------:R-:W-:-:S05]  /*13170*/  FFMA R3, R204, R2, R3 ;  /* 0x00000002cc037223 */ /* 0x000fca0000000003 */
[----:B------:R-:W-:-:S05]  /*13180*/  F2FP.F16.F32.PACK_AB R3, RZ, R3 ;  /* 0x00000003ff03723e */ /* 0x000fca00000000ff */
[----:B------:R0:W-:Y:S01]  /*13190*/  @P5 STG.E.U16 desc[UR36][R200.64+0x70], R3 ;  /* 0x00007003c8005986 */ /* 0x0001e2000c101524 */
[----:B------:R-:W-:-:S13]  /*131a0*/  ISETP.GT.AND P5, PT, R0, 0x39, P2 ;  /* 0x000000390000780c */ /* 0x000fda00017a4270 */
[----:B0-----:R-:W-:Y:S05]  /*131b0*/  @!P5 BRA `(.L_x_195) ;  /* 0x000000000004d947 */ /* 0x001fea0003800000 */
[----:B------:R0:W5:Y:S02]  /*131c0*/  LDG.E.LTC128B.U16 R216, desc[UR36][R232.64+0x72] ;  /* 0x00007224e8d87981 */ /* 0x000164000c1e1520 */
.L_x_195:
[----:B------:R-:W-:Y:S05]  /*131d0*/  BSYNC B1 ;  /* 0x0000000000017941 */ /* 0x000fea0003800000 */
.L_x_194:
        /* <DEDUP_REMOVED lines=12> */
.L_x_197:
[----:B------:R-:W-:Y:S05]  /*132a0*/  BSYNC B1 ;  /* 0x0000000000017941 */ /* 0x000fea0003800000 */
.L_x_196:
        /* <DEDUP_REMOVED lines=9> */
.L_x_199:
[----:B------:R-:W-:Y:S05]  /*13340*/  BSYNC B1 ;  /* 0x0000000000017941 */ /* 0x000fea0003800000 */
.L_x_198:
        /* <DEDUP_REMOVED lines=9> */
.L_x_201:
[----:B------:R-:W-:Y:S05]  /*133e0*/  BSYNC B1 ;  /* 0x0000000000017941 */ /* 0x000fea0003800000 */
.L_x_200:
        /* <DEDUP_REMOVED lines=9> */
.L_x_203:
[----:B------:R-:W-:Y:S05]  /*13480*/  BSYNC B1 ;  /* 0x0000000000017941 */ /* 0x000fea0003800000 */
.L_x_202:
        /* <DEDUP_REMOVED lines=9> */
.L_x_205:
[----:B------:R-:W-:Y:S05]  /*13520*/  BSYNC B1 ;  /* 0x0000000000017941 */ /* 0x000fea0003800000 */
.L_x_204:
        /* <DEDUP_REMOVED lines=9> */
.L_x_207:
[----:B------:R-:W-:Y:S05]  /*135c0*/  BSYNC B1 ;  /* 0x0000000000017941 */ /* 0x000fea0003800000 */
.L_x_206:
        /* <DEDUP_REMOVED lines=9> */
.L_x_209:
[----:B------:R-:W-:Y:S05]  /*13660*/  BSYNC B1 ;  /* 0x0000000000017941 */ /* 0x000fea0003800000 */
.L_x_208:
        /* <DEDUP_REMOVED lines=9> */
.L_x_211:
[----:B------:R-:W-:Y:S05]  /*13700*/  BSYNC B1 ;  /* 0x0000000000017941 */ /* 0x000fea0003800000 */
.L_x_210:
        /* <DEDUP_REMOVED lines=9> */
.L_x_213:
[----:B------:R-:W-:Y:S05]  /*137a0*/  BSYNC B1 ;  /* 0x0000000000017941 */ /* 0x000fea0003800000 */
.L_x_212:
        /* <DEDUP_REMOVED lines=9> */
.L_x_215:
[----:B------:R-:W-:Y:S05]  /*13840*/  BSYNC B1 ;  /* 0x0000000000017941 */ /* 0x000fea0003800000 */
.L_x_214:
        /* <DEDUP_REMOVED lines=9> */
.L_x_217:
[----:B------:R-:W-:Y:S05]  /*138e0*/  BSYNC B1 ;  /* 0x0000000000017941 */ /* 0x000fea0003800000 */
.L_x_216:
        /* <DEDUP_REMOVED lines=9> */
.L_x_219:
[----:B------:R-:W-:Y:S05]  /*13980*/  BSYNC B1 ;  /* 0x0000000000017941 */ /* 0x000fea0003800000 */
.L_x_218:
        /* <DEDUP_REMOVED lines=9> */
.L_x_221:
[----:B------:R-:W-:Y:S05]  /*13a20*/  BSYNC B1 ;  /* 0x0000000000017941 */ /* 0x000fea0003800000 */
.L_x_220:
        /* <DEDUP_REMOVED lines=9> */
.L_x_223:
[----:B------:R-:W-:Y:S05]  /*13ac0*/  BSYNC B1 ;  /* 0x0000000000017941 */ /* 0x000fea0003800000 */
.L_x_222:
        /* <DEDUP_REMOVED lines=9> */
.L_x_225:
[----:B------:R-:W-:Y:S05]  /*13b60*/  BSYNC B1 ;  /* 0x0000000000017941 */ /* 0x000fea0003800000 */
.L_x_224:
        /* <DEDUP_REMOVED lines=9> */
.L_x_227:
[----:B------:R-:W-:Y:S05]  /*13c00*/  BSYNC B1 ;  /* 0x0000000000017941 */ /* 0x000fea0003800000 */
.L_x_226:
        /* <DEDUP_REMOVED lines=9> */
.L_x_229:
[----:B------:R-:W-:Y:S05]  /*13ca0*/  BSYNC B1 ;  /* 0x0000000000017941 */ /* 0x000fea0003800000 */
.L_x_228:
        /* <DEDUP_REMOVED lines=9> */
.L_x_231:
[----:B------:R-:W-:Y:S05]  /*13d40*/  BSYNC B1 ;  /* 0x0000000000017941 */ /* 0x000fea0003800000 */
.L_x_230:
        /* <DEDUP_REMOVED lines=9> */
.L_x_233:
[----:B------:R-:W-:Y:S05]  /*13de0*/  BSYNC B1 ;  /* 0x0000000000017941 */ /* 0x000fea0003800000 */
.L_x_232:
        /* <DEDUP_REMOVED lines=11> */
.L_x_235:
[----:B------:R-:W-:Y:S05]  /*13ea0*/  BSYNC B1 ;  /* 0x0000000000017941 */ /* 0x000fea0003800000 */
.L_x_234:
        /* <DEDUP_REMOVED lines=12> */
.L_x_237:
[----:B------:R-:W-:Y:S05]  /*13f70*/  BSYNC B1 ;  /* 0x0000000000017941 */ /* 0x000fea0003800000 */
.L_x_236:
        /* <DEDUP_REMOVED lines=9> */
.L_x_239:
[----:B------:R-:W-:Y:S05]  /*14010*/  BSYNC B1 ;  /* 0x0000000000017941 */ /* 0x000fea0003800000 */
.L_x_238:
        /* <DEDUP_REMOVED lines=9> */
.L_x_241:
[----:B------:R-:W-:Y:S05]  /*140b0*/  BSYNC B1 ;  /* 0x0000000000017941 */ /* 0x000fea0003800000 */
.L_x_240:
        /* <DEDUP_REMOVED lines=11> */
.L_x_243:
[----:B------:R-:W-:Y:S05]  /*14170*/  BSYNC B1 ;  /* 0x0000000000017941 */ /* 0x000fea0003800000 */
.L_x_242:
[----:B-----5:R-:W-:Y:S01]  /*14180*/  HADD2.F32 R3, -RZ, R216.H0_H0 ;  /* 0x200000d8ff037230 */ /* 0x020fe20000004100 */
[----:B------:R-:W-:Y:S01]  /*14190*/  BSSY B1, `(.L_x_244) ;  /* 0x000000b000017945 */ /* 0x000fe20003800000 */
[----:B------:R-:W-:-:S03]  /*141a0*/  @P5 IMAD.MOV.U32 R177, RZ, RZ, R5 ;  /* 0x000000ffffb15224 */ /* 0x000fc600078e0005 */
[----:B------:R-:W-:-:S04]  /*141b0*/  FMUL R176, R3, R16 ;  /* 0x0000001003b07220 */ /* 0x000fc80000400000 */
[----:B------:R-:W-:-:S05]  /*141c0*/  FFMA R176, R181, R2, R176 ;  /* 0x00000002b5b07223 */ /* 0x000fca00000000b0 */
[----:B------:R-:W-:-:S04]  /*141d0*/  F2FP.F16.F32.PACK_AB R176, RZ, R176 ;  /* 0x000000b0ffb0723e */ /* 0x000fc800000000ff */
[----:B------:R-:W-:Y:S02]  /*141e0*/  PRMT R3, R176, 0x7610, R3 ;  /* 0x00007610b0037816 */ /* 0x000fe40000000003 */
[----:B------:R-:W-:-:S05]  /*141f0*/  @P5 MOV R176, R6 ;  /* 0x0000000600b05202 */ /* 0x000fca0000000f00 */
[----:B------:R0:W-:Y:S01]  /*14200*/  @P5 STG.E.U16 desc[UR36][R176.64+0x92], R3 ;  /* 0x00009203b0005986 */ /* 0x0001e2000c101524 */
[----:B------:R-:W-:-:S13]  /*14210*/  ISETP.GT.AND P5, PT, R0, 0x48, P6 ;  /* 0x000000480000780c */ /* 0x000fda00037a4270 */
[----:B0-----:R-:W-:Y:S05]  /*14220*/  @!P5 BRA `(.L_x_245) ;  /* 0x000000000004d947 */ /* 0x001fea0003800000 */
[----:B------:R0:W5:Y:S02]  /*14230*/  LDG.E.LTC128B.U16 R216, desc[UR36][R22.64+0x90] ;  /* 0x0000902416d87981 */ /* 0x000164000c1e1520 */
.L_x_245:
[----:B------:R-:W-:Y:S05]  /*14240*/  BSYNC B1 ;  /* 0x0000000000017941 */ /* 0x000fea0003800000 */
.L_x_244:
        /* <DEDUP_REMOVED lines=9> */
.L_x_247:
[----:B------:R-:W-:Y:S05]  /*142e0*/  BSYNC B1 ;  /* 0x0000000000017941 */ /* 0x000fea0003800000 */
.L_x_246:
        /* <DEDUP_REMOVED lines=9> */
.L_x_249:
[----:B------:R-:W-:Y:S05]  /*14380*/  BSYNC B1 ;  /* 0x0000000000017941 */ /* 0x000fea0003800000 */
.L_x_248:
        /* <DEDUP_REMOVED lines=9> */
.L_x_251:
[----:B------:R-:W-:Y:S05]  /*14420*/  BSYNC B1 ;  /* 0x0000000000017941 */ /* 0x000fea0003800000 */
.L_x_250:
        /* <DEDUP_REMOVED lines=9> */
.L_x_253:
[----:B------:R-:W-:Y:S05]  /*144c0*/  BSYNC B1 ;  /* 0x0000000000017941 */ /* 0x000fea0003800000 */
.L_x_252:
        /* <DEDUP_REMOVED lines=9> */
.L_x_255:
[----:B------:R-:W-:Y:S05]  /*14560*/  BSYNC B1 ;  /* 0x0000000000017941 */ /* 0x000fea0003800000 */
.L_x_254:
        /* <DEDUP_REMOVED lines=9> */
.L_x_257:
[----:B------:R-:W-:Y:S05]  /*14600*/  BSYNC B1 ;  /* 0x0000000000017941 */ /* 0x000fea0003800000 */
.L_x_256:
        /* <DEDUP_REMOVED lines=9> */
.L_x_259:
[----:B------:R-:W-:Y:S05]  /*146a0*/  BSYNC B1 ;  /* 0x0000000000017941 */ /* 0x000fea0003800000 */
.L_x_258:
        /* <DEDUP_REMOVED lines=9> */
.L_x_261:
[----:B------:R-:W-:Y:S05]  /*14740*/  BSYNC B1 ;  /* 0x0000000000017941 */ /* 0x000fea0003800000 */
.L_x_260:
        /* <DEDUP_REMOVED lines=9> */
.L_x_263:
[----:B------:R-:W-:Y:S05]  /*147e0*/  BSYNC B1 ;  /* 0x0000000000017941 */ /* 0x000fea0003800000 */
.L_x_262:
        /* <DEDUP_REMOVED lines=9> */
.L_x_265:
[----:B------:R-:W-:Y:S05]  /*14880*/  BSYNC B1 ;  /* 0x0000000000017941 */ /* 0x000fea0003800000 */
.L_x_264:
        /* <DEDUP_REMOVED lines=9> */
.L_x_267:
[----:B------:R-:W-:Y:S05]  /*14920*/  BSYNC B1 ;  /* 0x0000000000017941 */ /* 0x000fea0003800000 */
.L_x_266:
        /* <DEDUP_REMOVED lines=9> */
.L_x_269:
[----:B------:R-:W-:Y:S05]  /*149c0*/  BSYNC B1 ;  /* 0x0000000000017941 */ /* 0x000fea0003800000 */
.L_x_268:
        /* <DEDUP_REMOVED lines=9> */
.L_x_271:
[----:B------:R-:W-:Y:S05]  /*14a60*/  BSYNC B1 ;  /* 0x0000000000017941 */ /* 0x000fea0003800000 */
.L_x_270:
        /* <DEDUP_REMOVED lines=9> */
.L_x_273:
[----:B------:R-:W-:Y:S05]  /*14b00*/  BSYNC B1 ;  /* 0x0000000000017941 */ /* 0x000fea0003800000 */
.L_x_272:
        /* <DEDUP_REMOVED lines=9> */
.L_x_275:
[----:B------:R-:W-:Y:S05]  /*14ba0*/  BSYNC B1 ;  /* 0x0000000000017941 */ /* 0x000fea0003800000 */
.L_x_274:
        /* <DEDUP_REMOVED lines=9> */
.L_x_277:
[----:B------:R-:W-:Y:S05]  /*14c40*/  BSYNC B1 ;  /* 0x0000000000017941 */ /* 0x000fea0003800000 */
.L_x_276:
        /* <DEDUP_REMOVED lines=9> */
.L_x_279:
[----:B------:R-:W-:Y:S05]  /*14ce0*/  BSYNC B1 ;  /* 0x0000000000017941 */ /* 0x000fea0003800000 */
.L_x_278:
        /* <DEDUP_REMOVED lines=9> */
.L_x_281:
[----:B------:R-:W-:Y:S05]  /*14d80*/  BSYNC B1 ;  /* 0x0000000000017941 */ /* 0x000fea0003800000 */
.L_x_280:
        /* <DEDUP_REMOVED lines=11> */
.L_x_283:
[----:B------:R-:W-:Y:S05]  /*14e40*/  BSYNC B1 ;  /* 0x0000000000017941 */ /* 0x000fea0003800000 */
.L_x_282:
[----:B-----5:R-:W-:Y:S01]  /*14e50*/  HADD2.F32 R3, -RZ, R216.H0_H0 ;  /* 0x200000d8ff037230 */ /* 0x020fe20000004100 */
[----:B------:R-:W-:Y:S04]  /*14e60*/  BSSY B1, `(.L_x_284) ;  /* 0x000000b000017945 */ /* 0x000fe80003800000 */
[----:B------:R-:W-:-:S04]  /*14e70*/  FMUL R152, R3, R16 ;  /* 0x0000001003987220 */ /* 0x000fc80000400000 */
[----:B------:R-:W-:Y:S01]  /*14e80*/  FFMA R152, R153, R2, R152 ;  /* 0x0000000299987223 */ /* 0x000fe20000000098 */
[----:B------:R-:W-:-:S04]  /*14e90*/  @P5 MOV R153, R5 ;  /* 0x0000000500995202 */ /* 0x000fc80000000f00 */
[----:B------:R-:W-:-:S04]  /*14ea0*/  F2FP.F16.F32.PACK_AB R152, RZ, R152 ;  /* 0x00000098ff98723e */ /* 0x000fc800000000ff */
[----:B------:R-:W-:Y:S01]  /*14eb0*/  PRMT R3, R152, 0x7610, R3 ;  /* 0x0000761098037816 */ /* 0x000fe20000000003 */
[----:B------:R-:W-:-:S05]  /*14ec0*/  @P5 IMAD.MOV.U32 R152, RZ, RZ, R6 ;  /* 0x000000ffff985224 */ /* 0x000fca00078e0006 */
[----:B------:R0:W-:Y:S01]  /*14ed0*/  @P5 STG.E.U16 desc[UR36][R152.64+0xa2], R3 ;  /* 0x0000a20398005986 */ /* 0x0001e2000c101524 */
[----:B------:R-:W-:-:S13]  /*14ee0*/  ISETP.GT.AND P5, PT, R0, 0x50, P6 ;  /* 0x000000500000780c */ /* 0x000fda00037a4270 */
[----:B0-----:R-:W-:Y:S05]  /*14ef0*/  @!P5 BRA `(.L_x_285) ;  /* 0x000000000004d947 */ /* 0x001fea0003800000 */
[----:B------:R0:W5:Y:S02]  /*14f00*/  LDG.E.LTC128B.U16 R216, desc[UR36][R22.64+0xa0] ;  /* 0x0000a02416d87981 */ /* 0x000164000c1e1520 */
.L_x_285:
[----:B------:R-:W-:Y:S05]  /*14f10*/  BSYNC B1 ;  /* 0x0000000000017941 */ /* 0x000fea0003800000 */
.L_x_284:
        /* <DEDUP_REMOVED lines=9> */
.L_x_287:
[----:B------:R-:W-:Y:S05]  /*14fb0*/  BSYNC B1 ;  /* 0x0000000000017941 */ /* 0x000fea0003800000 */
.L_x_286:
        /* <DEDUP_REMOVED lines=9> */
.L_x_289:
[----:B------:R-:W-:Y:S05]  /*15050*/  BSYNC B1 ;  /* 0x0000000000017941 */ /* 0x000fea0003800000 */
.L_x_288:
        /* <DEDUP_REMOVED lines=11> */
.L_x_291:
[----:B------:R-:W-:Y:S05]  /*15110*/  BSYNC B1 ;  /* 0x0000000000017941 */ /* 0x000fea0003800000 */
.L_x_290:
        /* <DEDUP_REMOVED lines=12> */
.L_x_293:
[----:B------:R-:W-:Y:S05]  /*151e0*/  BSYNC B1 ;  /* 0x0000000000017941 */ /* 0x000fea0003800000 */
.L_x_292:
        /* <DEDUP_REMOVED lines=9> */
.L_x_295:
[----:B------:R-:W-:Y:S05]  /*15280*/  BSYNC B1 ;  /* 0x0000000000017941 */ /* 0x000fea0003800000 */
.L_x_294:
        /* <DEDUP_REMOVED lines=9> */
.L_x_297:
[----:B------:R-:W-:Y:S05]  /*15320*/  BSYNC B1 ;  /* 0x0000000000017941 */ /* 0x000fea0003800000 */
.L_x_296:
        /* <DEDUP_REMOVED lines=9> */
.L_x_299:
[----:B------:R-:W-:Y:S05]  /*153c0*/  BSYNC B1 ;  /* 0x0000000000017941 */ /* 0x000fea0003800000 */
.L_x_298:
        /* <DEDUP_REMOVED lines=9> */
.L_x_301:
[----:B------:R-:W-:Y:S05]  /*15460*/  BSYNC B1 ;  /* 0x0000000000017941 */ /* 0x000fea0003800000 */
.L_x_300:
        /* <DEDUP_REMOVED lines=9> */
.L_x_303:
[----:B------:R-:W-:Y:S05]  /*15500*/  BSYNC B1 ;  /* 0x0000000000017941 */ /* 0x000fea0003800000 */
.L_x_302:
        /* <DEDUP_REMOVED lines=9> */
.L_x_305:
[----:B------:R-:W-:Y:S05]  /*155a0*/  BSYNC B1 ;  /* 0x0000000000017941 */ /* 0x000fea0003800000 */
.L_x_304:
        /* <DEDUP_REMOVED lines=9> */
.L_x_307:
[----:B------:R-:W-:Y:S05]  /*15640*/  BSYNC B1 ;  /* 0x0000000000017941 */ /* 0x000fea0003800000 */
.L_x_306:
        /* <DEDUP_REMOVED lines=9> */
.L_x_309:
[----:B------:R-:W-:Y:S05]  /*156e0*/  BSYNC B1 ;  /* 0x0000000000017941 */ /* 0x000fea0003800000 */
.L_x_308:
        /* <DEDUP_REMOVED lines=9> */
.L_x_311:
[----:B------:R-:W-:Y:S05]  /*15780*/  BSYNC B1 ;  /* 0x0000000000017941 */ /* 0x000fea0003800000 */
.L_x_310:
        /* <DEDUP_REMOVED lines=9> */
.L_x_313:
[----:B------:R-:W-:Y:S05]  /*15820*/  BSYNC B1 ;  /* 0x0000000000017941 */ /* 0x000fea0003800000 */
.L_x_312:
        /* <DEDUP_REMOVED lines=9> */
.L_x_315:
[----:B------:R-:W-:Y:S05]  /*158c0*/  BSYNC B1 ;  /* 0x0000000000017941 */ /* 0x000fea0003800000 */
.L_x_314:
        /* <DEDUP_REMOVED lines=9> */
.L_x_317:
[----:B------:R-:W-:Y:S05]  /*15960*/  BSYNC B1 ;  /* 0x0000000000017941 */ /* 0x000fea0003800000 */
.L_x_316:
        /* <DEDUP_REMOVED lines=9> */
.L_x_319:
[----:B------:R-:W-:Y:S05]  /*15a00*/  BSYNC B1 ;  /* 0x0000000000017941 */ /* 0x000fea0003800000 */
.L_x_318:
        /* <DEDUP_REMOVED lines=9> */
.L_x_321:
[----:B------:R-:W-:Y:S05]  /*15aa0*/  BSYNC B1 ;  /* 0x0000000000017941 */ /* 0x000fea0003800000 */
.L_x_320:
        /* <DEDUP_REMOVED lines=9> */
.L_x_323:
[----:B------:R-:W-:Y:S05]  /*15b40*/  BSYNC B1 ;  /* 0x0000000000017941 */ /* 0x000fea0003800000 */
.L_x_322:
        /* <DEDUP_REMOVED lines=9> */
.L_x_325:
[----:B------:R-:W-:Y:S05]  /*15be0*/  BSYNC B1 ;  /* 0x0000000000017941 */ /* 0x000fea0003800000 */
.L_x_324:
        /* <DEDUP_REMOVED lines=9> */
.L_x_327:
[----:B------:R-:W-:Y:S05]  /*15c80*/  BSYNC B1 ;  /* 0x0000000000017941 */ /* 0x000fea0003800000 */
.L_x_326:
        /* <DEDUP_REMOVED lines=9> */
.L_x_329:
[----:B------:R-:W-:Y:S05]  /*15d20*/  BSYNC B1 ;  /* 0x0000000000017941 */ /* 0x000fea0003800000 */
.L_x_328:
        /* <DEDUP_REMOVED lines=11> */
.L_x_331:
[----:B------:R-:W-:Y:S05]  /*15de0*/  BSYNC B1 ;  /* 0x0000000000017941 */ /* 0x000fea0003800000 */
.L_x_330:
        /* <DEDUP_REMOVED lines=12> */
.L_x_333:
[----:B------:R-:W-:Y:S05]  /*15eb0*/  BSYNC B1 ;  /* 0x0000000000017941 */ /* 0x000fea0003800000 */
.L_x_332:
        /* <DEDUP_REMOVED lines=9> */
.L_x_335:
[----:B------:R-:W-:Y:S05]  /*15f50*/  BSYNC B1 ;  /* 0x0000000000017941 */ /* 0x000fea0003800000 */
.L_x_334:
        /* <DEDUP_REMOVED lines=9> */
.L_x_337:
[----:B------:R-:W-:Y:S05]  /*15ff0*/  BSYNC B1 ;  /* 0x0000000000017941 */ /* 0x000fea0003800000 */
.L_x_336:
        /* <DEDUP_REMOVED lines=11> */
.L_x_339:
[----:B------:R-:W-:Y:S05]  /*160b0*/  BSYNC B1 ;  /* 0x0000000000017941 */ /* 0x000fea0003800000 */
.L_x_338:
        /* <DEDUP_REMOVED lines=12> */
.L_x_341:
[----:B------:R-:W-:Y:S05]  /*16180*/  BSYNC B1 ;  /* 0x0000000000017941 */ /* 0x000fea0003800000 */
.L_x_340:
        /* <DEDUP_REMOVED lines=9> */
.L_x_343:
[----:B------:R-:W-:Y:S05]  /*16220*/  BSYNC B1 ;  /* 0x0000000000017941 */ /* 0x000fea0003800000 */
.L_x_342:
        /* <DEDUP_REMOVED lines=9> */
.L_x_345:
[----:B------:R-:W-:Y:S05]  /*162c0*/  BSYNC B1 ;  /* 0x0000000000017941 */ /* 0x000fea0003800000 */
.L_x_344:
        /* <DEDUP_REMOVED lines=9> */
.L_x_347:
[----:B------:R-:W-:Y:S05]  /*16360*/  BSYNC B1 ;  /* 0x0000000000017941 */ /* 0x000fea0003800000 */
.L_x_346:
        /* <DEDUP_REMOVED lines=9> */
.L_x_349:
[----:B------:R-:W-:Y:S05]  /*16400*/  BSYNC B1 ;  /* 0x0000000000017941 */ /* 0x000fea0003800000 */
.L_x_348:
        /* <DEDUP_REMOVED lines=9> */
.L_x_351:
[----:B------:R-:W-:Y:S05]  /*164a0*/  BSYNC B1 ;  /* 0x0000000000017941 */ /* 0x000fea0003800000 */
.L_x_350:
        /* <DEDUP_REMOVED lines=9> */
.L_x_353:
[----:B------:R-:W-:Y:S05]  /*16540*/  BSYNC B1 ;  /* 0x0000000000017941 */ /* 0x000fea0003800000 */
.L_x_352:
        /* <DEDUP_REMOVED lines=9> */
.L_x_355:
[----:B------:R-:W-:Y:S05]  /*165e0*/  BSYNC B1 ;  /* 0x0000000000017941 */ /* 0x000fea0003800000 */
.L_x_354:
        /* <DEDUP_REMOVED lines=9> */
.L_x_357:
[----:B------:R-:W-:Y:S05]  /*16680*/  BSYNC B1 ;  /* 0x0000000000017941 */ /* 0x000fea0003800000 */
.L_x_356:
        /* <DEDUP_REMOVED lines=9> */
.L_x_359:
[----:B------:R-:W-:Y:S05]  /*16720*/  BSYNC B1 ;  /* 0x0000000000017941 */ /* 0x000fea0003800000 */
.L_x_358:
        /* <DEDUP_REMOVED lines=9> */
.L_x_361:
[----:B------:R-:W-:Y:S05]  /*167c0*/  BSYNC B1 ;  /* 0x0000000000017941 */ /* 0x000fea0003800000 */
.L_x_360:
        /* <DEDUP_REMOVED lines=9> */
.L_x_363:
[----:B------:R-:W-:Y:S05]  /*16860*/  BSYNC B1 ;  /* 0x0000000000017941 */ /* 0x000fea0003800000 */
.L_x_362:
        /* <DEDUP_REMOVED lines=9> */
.L_x_365:
[----:B------:R-:W-:Y:S05]  /*16900*/  BSYNC B1 ;  /* 0x0000000000017941 */ /* 0x000fea0003800000 */
.L_x_364:
        /* <DEDUP_REMOVED lines=9> */
.L_x_367:
[----:B------:R-:W-:Y:S05]  /*169a0*/  BSYNC B1 ;  /* 0x0000000000017941 */ /* 0x000fea0003800000 */
.L_x_366:
        /* <DEDUP_REMOVED lines=9> */
.L_x_369:
[----:B------:R-:W-:Y:S05]  /*16a40*/  BSYNC B1 ;  /* 0x0000000000017941 */ /* 0x000fea0003800000 */
.L_x_368:
        /* <DEDUP_REMOVED lines=9> */
.L_x_371:
[----:B------:R-:W-:Y:S05]  /*16ae0*/  BSYNC B1 ;  /* 0x0000000000017941 */ /* 0x000fea0003800000 */
.L_x_370:
        /* <DEDUP_REMOVED lines=9> */
.L_x_373:
[----:B------:R-:W-:Y:S05]  /*16b80*/  BSYNC B1 ;  /* 0x0000000000017941 */ /* 0x000fea0003800000 */
.L_x_372:
        /* <DEDUP_REMOVED lines=9> */
.L_x_375:
[----:B------:R-:W-:Y:S05]  /*16c20*/  BSYNC B1 ;  /* 0x0000000000017941 */ /* 0x000fea0003800000 */
.L_x_374:
        /* <DEDUP_REMOVED lines=9> */
.L_x_377:
[----:B------:R-:W-:Y:S05]  /*16cc0*/  BSYNC B1 ;  /* 0x0000000000017941 */ /* 0x000fea0003800000 */
.L_x_376:
        /* <DEDUP_REMOVED lines=11> */
.L_x_379:
[----:B------:R-:W-:Y:S05]  /*16d80*/  BSYNC B1 ;  /* 0x0000000000017941 */ /* 0x000fea0003800000 */
.L_x_378:
[----:B-----5:R-:W-:Y:S01]  /*16d90*/  HADD2.F32 R3, -RZ, R216.H0_H0 ;  /* 0x200000d8ff037230 */ /* 0x020fe20000004100 */
[----:B------:R-:W-:Y:S04]  /*16da0*/  BSSY B1, `(.L_x_380) ;  /* 0x000000b000017945 */ /* 0x000fe80003800000 */
[----:B------:R-:W-:-:S04]  /*16db0*/  FMUL R104, R3, R16 ;  /* 0x0000001003687220 */ /* 0x000fc80000400000 */
[----:B------:R-:W-:Y:S01]  /*16dc0*/  FFMA R104, R105, R2, R104 ;  /* 0x0000000269687223 */ /* 0x000fe20000000068 */
[----:B------:R-:W-:-:S04]  /*16dd0*/  @P5 IMAD.MOV.U32 R105, RZ, RZ, R5 ;  /* 0x000000ffff695224 */ /* 0x000fc800078e0005 */
[----:B------:R-:W-:-:S04]  /*16de0*/  F2FP.F16.F32.PACK_AB R104, RZ, R104 ;  /* 0x00000068ff68723e */ /* 0x000fc800000000ff */
[----:B------:R-:W-:Y:S02]  /*16df0*/  PRMT R3, R104, 0x7610, R3 ;  /* 0x0000761068037816 */ /* 0x000fe40000000003 */
[----:B------:R-:W-:-:S05]  /*16e00*/  @P5 MOV R104, R6 ;  /* 0x0000000600685202 */ /* 0x000fca0000000f00 */
[----:B------:R0:W-:Y:S01]  /*16e10*/  @P5 STG.E.U16 desc[UR36][R104.64+0xe2], R3 ;  /* 0x0000e20368005986 */ /* 0x0001e2000c101524 */
[----:B------:R-:W-:-:S13]  /*16e20*/  ISETP.GT.AND P5, PT, R0, 0x70, P6 ;  /* 0x000000700000780c */ /* 0x000fda00037a4270 */
[----:B0-----:R-:W-:Y:S05]  /*16e30*/  @!P5 BRA `(.L_x_381) ;  /* 0x000000000004d947 */ /* 0x001fea0003800000 */
[----:B------:R0:W5:Y:S02]  /*16e40*/  LDG.E.LTC128B.U16 R216, desc[UR36][R22.64+0xe0] ;  /* 0x0000e02416d87981 */ /* 0x000164000c1e1520 */
.L_x_381:
[----:B------:R-:W-:Y:S05]  /*16e50*/  BSYNC B1 ;  /* 0x0000000000017941 */ /* 0x000fea0003800000 */
.L_x_380:
        /* <DEDUP_REMOVED lines=9> */
.L_x_383:
[----:B------:R-:W-:Y:S05]  /*16ef0*/  BSYNC B1 ;  /* 0x0000000000017941 */ /* 0x000fea0003800000 */
.L_x_382:
        /* <DEDUP_REMOVED lines=9> */
.L_x_385:
[----:B------:R-:W-:Y:S05]  /*16f90*/  BSYNC B1 ;  /* 0x0000000000017941 */ /* 0x000fea0003800000 */
.L_x_384:
        /* <DEDUP_REMOVED lines=11> */
.L_x_387:
[----:B------:R-:W-:Y:S05]  /*17050*/  BSYNC B1 ;  /* 0x0000000000017941 */ /* 0x000fea0003800000 */
.L_x_386:
        /* <DEDUP_REMOVED lines=12> */
.L_x_389:
[----:B------:R-:W-:Y:S05]  /*17120*/  BSYNC B1 ;  /* 0x0000000000017941 */ /* 0x000fea0003800000 */
.L_x_388:
        /* <DEDUP_REMOVED lines=9> */
.L_x_391:
[----:B------:R-:W-:Y:S05]  /*171c0*/  BSYNC B1 ;  /* 0x0000000000017941 */ /* 0x000fea0003800000 */
.L_x_390:
        /* <DEDUP_REMOVED lines=9> */
.L_x_393:
[----:B------:R-:W-:Y:S05]  /*17260*/  BSYNC B1 ;  /* 0x0000000000017941 */ /* 0x000fea0003800000 */
.L_x_392:
        /* <DEDUP_REMOVED lines=9> */
.L_x_395:
[----:B------:R-:W-:Y:S05]  /*17300*/  BSYNC B1 ;  /* 0x0000000000017941 */ /* 0x000fea0003800000 */
.L_x_394:
        /* <DEDUP_REMOVED lines=9> */
.L_x_397:
[----:B------:R-:W-:Y:S05]  /*173a0*/  BSYNC B1 ;  /* 0x0000000000017941 */ /* 0x000fea0003800000 */
.L_x_396:
        /* <DEDUP_REMOVED lines=9> */
.L_x_399:
[----:B------:R-:W-:Y:S05]  /*17440*/  BSYNC B1 ;  /* 0x0000000000017941 */ /* 0x000fea0003800000 */
.L_x_398:
        /* <DEDUP_REMOVED lines=9> */
.L_x_401:
[----:B------:R-:W-:Y:S05]  /*174e0*/  BSYNC B1 ;  /* 0x0000000000017941 */ /* 0x000fea0003800000 */
.L_x_400:
        /* <DEDUP_REMOVED lines=9> */
.L_x_403:
[----:B------:R-:W-:Y:S05]  /*17580*/  BSYNC B1 ;  /* 0x0000000000017941 */ /* 0x000fea0003800000 */
.L_x_402:
        /* <DEDUP_REMOVED lines=9> */
.L_x_405:
[----:B------:R-:W-:Y:S05]  /*17620*/  BSYNC B1 ;  /* 0x0000000000017941 */ /* 0x000fea0003800000 */
.L_x_404:
        /* <DEDUP_REMOVED lines=9> */
.L_x_407:
[----:B------:R-:W-:Y:S05]  /*176c0*/  BSYNC B1 ;  /* 0x0000000000017941 */ /* 0x000fea0003800000 */
.L_x_406:
        /* <DEDUP_REMOVED lines=9> */
.L_x_409:
[----:B------:R-:W-:Y:S05]  /*17760*/  BSYNC B1 ;  /* 0x0000000000017941 */ /* 0x000fea0003800000 */
.L_x_408:
        /* <DEDUP_REMOVED lines=9> */
.L_x_411:
[----:B------:R-:W-:Y:S05]  /*17800*/  BSYNC B1 ;  /* 0x0000000000017941 */ /* 0x000fea0003800000 */
.L_x_410:
        /* <DEDUP_REMOVED lines=9> */
.L_x_413:
[----:B------:R-:W-:Y:S05]  /*178a0*/  BSYNC B1 ;  /* 0x0000000000017941 */ /* 0x000fea0003800000 */
.L_x_412:
        /* <DEDUP_REMOVED lines=9> */
.L_x_415:
[----:B------:R-:W-:Y:S05]  /*17940*/  BSYNC B1 ;  /* 0x0000000000017941 */ /* 0x000fea0003800000 */
.L_x_414:
        /* <DEDUP_REMOVED lines=9> */
.L_x_417:
[----:B------:R-:W-:Y:S05]  /*179e0*/  BSYNC B1 ;  /* 0x0000000000017941 */ /* 0x000fea0003800000 */
.L_x_416:
        /* <DEDUP_REMOVED lines=9> */
.L_x_419:
[----:B------:R-:W-:Y:S05]  /*17a80*/  BSYNC B1 ;  /* 0x0000000000017941 */ /* 0x000fea0003800000 */
.L_x_418:
        /* <DEDUP_REMOVED lines=9> */
.L_x_421:
[----:B------:R-:W-:Y:S05]  /*17b20*/  BSYNC B1 ;  /* 0x0000000000017941 */ /* 0x000fea0003800000 */
.L_x_420:
        /* <DEDUP_REMOVED lines=9> */
.L_x_423:
[----:B------:R-:W-:Y:S05]  /*17bc0*/  BSYNC B1 ;  /* 0x0000000000017941 */ /* 0x000fea0003800000 */
.L_x_422:
        /* <DEDUP_REMOVED lines=9> */
.L_x_425:
[----:B------:R-:W-:Y:S05]  /*17c60*/  BSYNC B1 ;  /* 0x0000000000017941 */ /* 0x000fea0003800000 */
.L_x_424:
        /* <DEDUP_REMOVED lines=11> */
.L_x_427:
[----:B------:R-:W-:Y:S05]  /*17d20*/  BSYNC B1 ;  /* 0x0000000000017941 */ /* 0x000fea0003800000 */
.L_x_426:
        /* <DEDUP_REMOVED lines=12> */
.L_x_429:
[----:B------:R-:W-:Y:S05]  /*17df0*/  BSYNC B1 ;  /* 0x0000000000017941 */ /* 0x000fea0003800000 */
.L_x_428:
        /* <DEDUP_REMOVED lines=9> */
.L_x_431:
[----:B------:R-:W-:Y:S05]  /*17e90*/  BSYNC B1 ;  /* 0x0000000000017941 */ /* 0x000fea0003800000 */
.L_x_430:
        /* <DEDUP_REMOVED lines=9> */
.L_x_433:
[----:B------:R-:W-:Y:S05]  /*17f30*/  BSYNC B1 ;  /* 0x0000000000017941 */ /* 0x000fea0003800000 */
.L_x_432:
        /* <DEDUP_REMOVED lines=11> */
.L_x_435:
[----:B------:R-:W-:Y:S05]  /*17ff0*/  BSYNC B1 ;  /* 0x0000000000017941 */ /* 0x000fea0003800000 */
.L_x_434:
        /* <DEDUP_REMOVED lines=12> */
.L_x_437:
[----:B------:R-:W-:Y:S05]  /*180c0*/  BSYNC B1 ;  /* 0x0000000000017941 */ /* 0x000fea0003800000 */
.L_x_436:
        /* <DEDUP_REMOVED lines=9> */
.L_x_439:
[----:B------:R-:W-:Y:S05]  /*18160*/  BSYNC B1 ;  /* 0x0000000000017941 */ /* 0x000fea0003800000 */
.L_x_438:
        /* <DEDUP_REMOVED lines=9> */
.L_x_441:
[----:B------:R-:W-:Y:S05]  /*18200*/  BSYNC B1 ;  /* 0x0000000000017941 */ /* 0x000fea0003800000 */
.L_x_440:
        /* <DEDUP_REMOVED lines=9> */
.L_x_443:
[----:B------:R-:W-:Y:S05]  /*182a0*/  BSYNC B1 ;  /* 0x0000000000017941 */ /* 0x000fea0003800000 */
.L_x_442:
        /* <DEDUP_REMOVED lines=9> */
.L_x_445:
[----:B------:R-:W-:Y:S05]  /*18340*/  BSYNC B1 ;  /* 0x0000000000017941 */ /* 0x000fea0003800000 */
.L_x_444:
        /* <DEDUP_REMOVED lines=9> */
.L_x_447:
[----:B------:R-:W-:Y:S05]  /*183e0*/  BSYNC B1 ;  /* 0x0000000000017941 */ /* 0x000fea0003800000 */
.L_x_446:
        /* <DEDUP_REMOVED lines=9> */
.L_x_449:
[----:B------:R-:W-:Y:S05]  /*18480*/  BSYNC B1 ;  /* 0x0000000000017941 */ /* 0x000fea0003800000 */
.L_x_448:
        /* <DEDUP_REMOVED lines=9> */
.L_x_451:
[----:B------:R-:W-:Y:S05]  /*18520*/  BSYNC B1 ;  /* 0x0000000000017941 */ /* 0x000fea0003800000 */
.L_x_450:
        /* <DEDUP_REMOVED lines=9> */
.L_x_453:
[----:B------:R-:W-:Y:S05]  /*185c0*/  BSYNC B1 ;  /* 0x0000000000017941 */ /* 0x000fea0003800000 */
.L_x_452:
        /* <DEDUP_REMOVED lines=9> */
.L_x_455:
[----:B------:R-:W-:Y:S05]  /*18660*/  BSYNC B1 ;  /* 0x0000000000017941 */ /* 0x000fea0003800000 */
.L_x_454:
        /* <DEDUP_REMOVED lines=9> */
.L_x_457:
[----:B------:R-:W-:Y:S05]  /*18700*/  BSYNC B1 ;  /* 0x0000000000017941 */ /* 0x000fea0003800000 */
.L_x_456:
        /* <DEDUP_REMOVED lines=9> */
.L_x_459:
[----:B------:R-:W-:Y:S05]  /*187a0*/  BSYNC B1 ;  /* 0x0000000000017941 */ /* 0x000fea0003800000 */
.L_x_458:
        /* <DEDUP_REMOVED lines=9> */
.L_x_461:
[----:B------:R-:W-:Y:S05]  /*18840*/  BSYNC B1 ;  /* 0x0000000000017941 */ /* 0x000fea0003800000 */
.L_x_460:
        /* <DEDUP_REMOVED lines=9> */
.L_x_463:
[----:B------:R-:W-:Y:S05]  /*188e0*/  BSYNC B1 ;  /* 0x0000000000017941 */ /* 0x000fea0003800000 */
.L_x_462:
        /* <DEDUP_REMOVED lines=9> */
.L_x_465:
[----:B------:R-:W-:Y:S05]  /*18980*/  BSYNC B1 ;  /* 0x0000000000017941 */ /* 0x000fea0003800000 */
.L_x_464:
        /* <DEDUP_REMOVED lines=9> */
.L_x_467:
[----:B------:R-:W-:Y:S05]  /*18a20*/  BSYNC B1 ;  /* 0x0000000000017941 */ /* 0x000fea0003800000 */
.L_x_466:
        /* <DEDUP_REMOVED lines=9> */
.L_x_469:
[----:B------:R-:W-:Y:S05]  /*18ac0*/  BSYNC B1 ;  /* 0x0000000000017941 */ /* 0x000fea0003800000 */
.L_x_468:
        /* <DEDUP_REMOVED lines=9> */
.L_x_471:
[----:B------:R-:W-:Y:S05]  /*18b60*/  BSYNC B1 ;  /* 0x0000000000017941 */ /* 0x000fea0003800000 */
.L_x_470:
        /* <DEDUP_REMOVED lines=9> */
.L_x_473:
[----:B------:R-:W-:Y:S05]  /*18c00*/  BSYNC B1 ;  /* 0x0000000000017941 */ /* 0x000fea0003800000 */
.L_x_472:
        /* <DEDUP_REMOVED lines=11> */
.L_x_475:
[----:B------:R-:W-:Y:S05]  /*18cc0*/  BSYNC B1 ;  /* 0x0000000000017941 */ /* 0x000fea0003800000 */
.L_x_474:
        /* <DEDUP_REMOVED lines=12> */
.L_x_477:
[----:B------:R-:W-:Y:S05]  /*18d90*/  BSYNC B1 ;  /* 0x0000000000017941 */ /* 0x000fea0003800000 */
.L_x_476:
        /* <DEDUP_REMOVED lines=9> */
.L_x_479:
[----:B------:R-:W-:Y:S05]  /*18e30*/  BSYNC B1 ;  /* 0x0000000000017941 */ /* 0x000fea0003800000 */
.L_x_478:
        /* <DEDUP_REMOVED lines=9> */
.L_x_481:
[----:B------:R-:W-:Y:S05]  /*18ed0*/  BSYNC B1 ;  /* 0x0000000000017941 */ /* 0x000fea0003800000 */
.L_x_480:
        /* <DEDUP_REMOVED lines=11> */
.L_x_483:
[----:B------:R-:W-:Y:S05]  /*18f90*/  BSYNC B1 ;  /* 0x0000000000017941 */ /* 0x000fea0003800000 */
.L_x_482:
        /* <DEDUP_REMOVED lines=12> */
.L_x_485:
[----:B------:R-:W-:Y:S05]  /*19060*/  BSYNC B1 ;  /* 0x0000000000017941 */ /* 0x000fea0003800000 */
.L_x_484:
        /* <DEDUP_REMOVED lines=9> */
.L_x_487:
[----:B------:R-:W-:Y:S05]  /*19100*/  BSYNC B1 ;  /* 0x0000000000017941 */ /* 0x000fea0003800000 */
.L_x_486:
        /* <DEDUP_REMOVED lines=9> */
.L_x_489:
[----:B------:R-:W-:Y:S05]  /*191a0*/  BSYNC B1 ;  /* 0x0000000000017941 */ /* 0x000fea0003800000 */
.L_x_488:
        /* <DEDUP_REMOVED lines=9> */
.L_x_491:
[----:B------:R-:W-:Y:S05]  /*19240*/  BSYNC B1 ;  /* 0x0000000000017941 */ /* 0x000fea0003800000 */
.L_x_490:
        /* <DEDUP_REMOVED lines=9> */
.L_x_493:
[----:B------:R-:W-:Y:S05]  /*192e0*/  BSYNC B1 ;  /* 0x0000000000017941 */ /* 0x000fea0003800000 */
.L_x_492:
        /* <DEDUP_REMOVED lines=9> */
.L_x_495:
[----:B------:R-:W-:Y:S05]  /*19380*/  BSYNC B1 ;  /* 0x0000000000017941 */ /* 0x000fea0003800000 */
.L_x_494:
        /* <DEDUP_REMOVED lines=9> */
.L_x_497:
[----:B------:R-:W-:Y:S05]  /*19420*/  BSYNC B1 ;  /* 0x0000000000017941 */ /* 0x000fea0003800000 */
.L_x_496:
        /* <DEDUP_REMOVED lines=9> */
.L_x_499:
[----:B------:R-:W-:Y:S05]  /*194c0*/  BSYNC B1 ;  /* 0x0000000000017941 */ /* 0x000fea0003800000 */
.L_x_498:
        /* <DEDUP_REMOVED lines=9> */
.L_x_501:
[----:B------:R-:W-:Y:S05]  /*19560*/  BSYNC B1 ;  /* 0x0000000000017941 */ /* 0x000fea0003800000 */
.L_x_500:
        /* <DEDUP_REMOVED lines=9> */
.L_x_503:
[----:B------:R-:W-:Y:S05]  /*19600*/  BSYNC B1 ;  /* 0x0000000000017941 */ /* 0x000fea0003800000 */
.L_x_502:
        /* <DEDUP_REMOVED lines=9> */
.L_x_505:
[----:B------:R-:W-:Y:S05]  /*196a0*/  BSYNC B1 ;  /* 0x0000000000017941 */ /* 0x000fea0003800000 */
.L_x_504:
        /* <DEDUP_REMOVED lines=9> */
.L_x_507:
[----:B------:R-:W-:Y:S05]  /*19740*/  BSYNC B1 ;  /* 0x0000000000017941 */ /* 0x000fea0003800000 */
.L_x_506:
        /* <DEDUP_REMOVED lines=9> */
.L_x_509:
[----:B------:R-:W-:Y:S05]  /*197e0*/  BSYNC B1 ;  /* 0x0000000000017941 */ /* 0x000fea0003800000 */
.L_x_508:
        /* <DEDUP_REMOVED lines=9> */
.L_x_511:
[----:B------:R-:W-:Y:S05]  /*19880*/  BSYNC B1 ;  /* 0x0000000000017941 */ /* 0x000fea0003800000 */
.L_x_510:
        /* <DEDUP_REMOVED lines=9> */
.L_x_513:
[----:B------:R-:W-:Y:S05]  /*19920*/  BSYNC B1 ;  /* 0x0000000000017941 */ /* 0x000fea0003800000 */
.L_x_512:
[----:B-----5:R-:W-:Y:S01]  /*19930*/  HADD2.F32 R3, -RZ, R216.H0_H0 ;  /* 0x200000d8ff037230 */ /* 0x020fe20000004100 */
[----:B------:R-:W-:Y:S01]  /*19940*/  ISETP.GT.AND P0, PT, R0, 0xa9, P0 ;  /* 0x000000a90000780c */ /* 0x000fe20000704270 */
[----:B------:R-:W-:Y:S03]  /*19950*/  BSSY B1, `(.L_x_514) ;  /* 0x0000007000017945 */ /* 0x000fe60003800000 */
[----:B------:R-:W-:-:S04]  /*19960*/  FMUL R3, R3, R16 ;  /* 0x0000001003037220 */ /* 0x000fc80000400000 */
[----:B------:R-:W-:-:S05]  /*19970*/  FFMA R3, R44, R2, R3 ;  /* 0x000000022c037223 */ /* 0x000fca0000000003 */
[----:B------:R-:W-:-:S05]  /*19980*/  F2FP.F16.F32.PACK_AB R3, RZ, R3 ;  /* 0x00000003ff03723e */ /* 0x000fca00000000ff */
[----:B------:R0:W-:Y:S01]  /*19990*/  @P5 STG.E.U16 desc[UR36][R10.64+0x150], R3 ;  /* 0x000150030a005986 */ /* 0x0001e2000c101524 */
[----:B------:R-:W-:Y:S05]  /*199a0*/  @!P0 BRA `(.L_x_515) ;  /* 0x0000000000048947 */ /* 0x000fea0003800000 */
[----:B------:R0:W5:Y:S02]  /*199b0*/  LDG.E.LTC128B.U16 R216, desc[UR36][R220.64+0x152] ;  /* 0x00015224dcd87981 */ /* 0x000164000c1e1520 */
.L_x_515:
[----:B------:R-:W-:Y:S05]  /*199c0*/  BSYNC B1 ;  /* 0x0000000000017941 */ /* 0x000fea0003800000 */
.L_x_514:
[----:B0----5:R-:W-:Y:S01]  /*199d0*/  HADD2.F32 R3, -RZ, R216.H0_H0 ;  /* 0x200000d8ff037230 */ /* 0x021fe20000004100 */
        /* <DEDUP_REMOVED lines=8> */
.L_x_517:
[----:B------:R-:W-:Y:S05]  /*19a60*/  BSYNC B1 ;  /* 0x0000000000017941 */ /* 0x000fea0003800000 */
.L_x_516:
        /* <DEDUP_REMOVED lines=9> */
.L_x_519:
[----:B------:R-:W-:Y:S05]  /*19b00*/  BSYNC B1 ;  /* 0x0000000000017941 */ /* 0x000fea0003800000 */
.L_x_518:
[----:B0----5:R-:W-:Y:S01]  /*19b10*/  HADD2.F32 R3, -RZ, R216.H0_H0 ;  /* 0x200000d8ff037230 */ /* 0x021fe20000004100 */
        /* <DEDUP_REMOVED lines=8> */
.L_x_521:
[----:B------:R-:W-:Y:S05]  /*19ba0*/  BSYNC B1 ;  /* 0x0000000000017941 */ /* 0x000fea0003800000 */
.L_x_520:
[----:B-----5:R-:W-:Y:S01]  /*19bb0*/  HADD2.F32 R3, -RZ, R216.H0_H0 ;  /* 0x200000d8ff037230 */ /* 0x020fe20000004100 */
[----:B------:R-:W-:Y:S01]  /*19bc0*/  ISETP.GT.AND P1, PT, R0, 0xa1, P2 ;  /* 0x000000a10000780c */ /* 0x000fe20001724270 */
[----:B0-----:R-:W-:Y:S01]  /*19bd0*/  @P0 IMAD.MOV.U32 R10, RZ, RZ, R6 ;  /* 0x000000ffff0a0224 */ /* 0x001fe200078e0006 */
[----:B------:R-:W-:Y:S01]  /*19be0*/  BSSY B1, `(.L_x_522) ;  /* 0x0000008000017945 */ /* 0x000fe20003800000 */
[----:B------:R-:W-:Y:S02]  /*19bf0*/  @P0 IMAD.MOV.U32 R11, RZ, RZ, R5 ;  /* 0x000000ffff0b0224 */ /* 0x000fe400078e0005 */
[----:B------:R-:W-:-:S04]  /*19c00*/  FMUL R3, R3, R16 ;  /* 0x0000001003037220 */ /* 0x000fc80000400000 */
[----:B------:R-:W-:-:S05]  /*19c10*/  FFMA R3, R32, R2, R3 ;  /* 0x0000000220037223 */ /* 0x000fca0000000003 */
[----:B------:R-:W-:-:S05]  /*19c20*/  F2FP.F16.F32.PACK_AB R3, RZ, R3 ;  /* 0x00000003ff03723e */ /* 0x000fca00000000ff */
[----:B------:R0:W-:Y:S01]  /*19c30*/  @P0 STG.E.U16 desc[UR36][R10.64+0x140], R3 ;  /* 0x000140030a000986 */ /* 0x0001e2000c101524 */
[----:B------:R-:W-:Y:S05]  /*19c40*/  @!P1 BRA `(.L_x_523) ;  /* 0x0000000000049947 */ /* 0x000fea0003800000 */
[----:B------:R0:W5:Y:S02]  /*19c50*/  LDG.E.LTC128B.U16 R216, desc[UR36][R232.64+0x142] ;  /* 0x00014224e8d87981 */ /* 0x000164000c1e1520 */
.L_x_523:
[----:B------:R-:W-:Y:S05]  /*19c60*/  BSYNC B1 ;  /* 0x0000000000017941 */ /* 0x000fea0003800000 */
.L_x_522:
[----:B0----5:R-:W-:Y:S01]  /*19c70*/  HADD2.F32 R3, -RZ, R216.H0_H0 ;  /* 0x200000d8ff037230 */ /* 0x021fe20000004100 */
[----:B------:R-:W-:Y:S01]  /*19c80*/  @P1 MOV R11, R5 ;  /* 0x00000005000b1202 */ /* 0x000fe20000000f00 */
[----:B------:R-:W-:Y:S01]  /*19c90*/  BSSY B1, `(.L_x_524) ;  /* 0x000000a000017945 */ /* 0x000fe20003800000 */
[----:B------:R-:W-:Y:S02]  /*19ca0*/  ISETP.GT.AND P0, PT, R0, 0xa0, P6 ;  /* 0x000000a00000780c */ /* 0x000fe40003704270 */
[----:B------:R-:W-:-:S04]  /*19cb0*/  FMUL R10, R3, R16 ;  /* 0x00000010030a7220 */ /* 0x000fc80000400000 */
[----:B------:R-:W-:-:S05]  /*19cc0*/  FFMA R10, R33, R2, R10 ;  /* 0x00000002210a7223 */ /* 0x000fca000000000a */
[----:B------:R-:W-:-:S04]  /*19cd0*/  F2FP.F16.F32.PACK_AB R10, RZ, R10 ;  /* 0x0000000aff0a723e */ /* 0x000fc800000000ff */
[----:B------:R-:W-:Y:S01]  /*19ce0*/  PRMT R3, R10, 0x7610, R3 ;  /* 0x000076100a037816 */ /* 0x000fe20000000003 */
[----:B------:R-:W-:-:S05]  /*19cf0*/  @P1 IMAD.MOV.U32 R10, RZ, RZ, R6 ;  /* 0x000000ffff0a1224 */ /* 0x000fca00078e0006 */
[----:B------:R0:W-:Y:S01]  /*19d00*/  @P1 STG.E.U16 desc[UR36][R10.64+0x142], R3 ;  /* 0x000142030a001986 */ /* 0x0001e2000c101524 */
[----:B------:R-:W-:Y:S05]  /*19d10*/  @!P0 BRA `(.L_x_525) ;  /* 0x0000000000048947 */ /* 0x000fea0003800000 */
[----:B------:R0:W5:Y:S02]  /*19d20*/  LDG.E.LTC128B.U16 R216, desc[UR36][R22.64+0x140] ;  /* 0x0001402416d87981 */ /* 0x000164000c1e1520 */
.L_x_525:
[----:B------:R-:W-:Y:S05]  /*19d30*/  BSYNC B1 ;  /* 0x0000000000017941 */ /* 0x000fea0003800000 */
.L_x_524:
        /* <DEDUP_REMOVED lines=9> */
.L_x_527:
[----:B------:R-:W-:Y:S05]  /*19dd0*/  BSYNC B1 ;  /* 0x0000000000017941 */ /* 0x000fea0003800000 */
.L_x_526:
        /* <DEDUP_REMOVED lines=9> */
.L_x_529:
[----:B------:R-:W-:Y:S05]  /*19e70*/  BSYNC B1 ;  /* 0x0000000000017941 */ /* 0x000fea0003800000 */
.L_x_528:
        /* <DEDUP_REMOVED lines=11> */
.L_x_531:
[----:B------:R-:W-:Y:S05]  /*19f30*/  BSYNC B1 ;  /* 0x0000000000017941 */ /* 0x000fea0003800000 */
.L_x_530:
[----:B0----5:R-:W-:Y:S01]  /*19f40*/  HADD2.F32 R3, -RZ, R216.H0_H0 ;  /* 0x200000d8ff037230 */ /* 0x021fe20000004100 */
[----:B------:R-:W-:Y:S01]  /*19f50*/  ISETP.GT.AND P1, PT, R0, 0xa8, P6 ;  /* 0x000000a80000780c */ /* 0x000fe20003724270 */
[----:B------:R-:W-:Y:S03]  /*19f60*/  BSSY B1, `(.L_x_532) ;  /* 0x0000009000017945 */ /* 0x000fe60003800000 */
        /* <DEDUP_REMOVED lines=8> */
.L_x_533:
[----:B------:R-:W-:Y:S05]  /*19ff0*/  BSYNC B1 ;  /* 0x0000000000017941 */ /* 0x000fea0003800000 */
.L_x_532:
[----:B0----5:R-:W-:Y:S01]  /*1a000*/  HADD2.F32 R3, -RZ, R216.H0_H0 ;  /* 0x200000d8ff037230 */ /* 0x021fe20000004100 */
[----:B------:R-:W-:Y:S01]  /*1a010*/  @P1 MOV R5, R9 ;  /* 0x0000000900051202 */ /* 0x000fe20000000f00 */
[----:B------:R-:W-:Y:S01]  /*1a020*/  @P1 IMAD.MOV.U32 R4, RZ, RZ, R8 ;  /* 0x000000ffff041224 */ /* 0x000fe200078e0008 */
[----:B------:R-:W-:Y:S01]  /*1a030*/  ISETP.GT.AND P0, PT, R0, 0xa9, P6 ;  /* 0x000000a90000780c */ /* 0x000fe20003704270 */
[----:B------:R-:W-:Y:S01]  /*1a040*/  BSSY B1, `(.L_x_534) ;  /* 0x0000007000017945 */ /* 0x000fe20003800000 */
[----:B------:R-:W-:-:S04]  /*1a050*/  FMUL R3, R3, R16 ;  /* 0x0000001003037220 */ /* 0x000fc80000400000 */
[----:B------:R-:W-:-:S05]  /*1a060*/  FFMA R3, R38, R2, R3 ;  /* 0x0000000226037223 */ /* 0x000fca0000000003 */
[----:B------:R-:W-:-:S05]  /*1a070*/  F2FP.F16.F32.PACK_AB R3, RZ, R3 ;  /* 0x00000003ff03723e */ /* 0x000fca00000000ff */
[----:B------:R0:W-:Y:S01]  /*1a080*/  @P1 STG.E.U16 desc[UR36][R4.64+0x150], R3 ;  /* 0x0001500304001986 */ /* 0x0001e2000c101524 */
[----:B------:R-:W-:Y:S05]  /*1a090*/  @!P0 BRA `(.L_x_535) ;  /* 0x0000000000048947 */ /* 0x000fea0003800000 */
[----:B------:R0:W5:Y:S02]  /*1a0a0*/  LDG.E.LTC128B.U16 R216, desc[UR36][R22.64+0x152] ;  /* 0x0001522416d87981 */ /* 0x000164000c1e1520 */
.L_x_535:
[----:B------:R-:W-:Y:S05]  /*1a0b0*/  BSYNC B1 ;  /* 0x0000000000017941 */ /* 0x000fea0003800000 */
.L_x_534:
        /* <DEDUP_REMOVED lines=9> */
.L_x_537:
[----:B------:R-:W-:Y:S05]  /*1a150*/  BSYNC B1 ;  /* 0x0000000000017941 */ /* 0x000fea0003800000 */
.L_x_536:
        /* <DEDUP_REMOVED lines=9> */
.L_x_539:
[----:B------:R-:W-:Y:S05]  /*1a1f0*/  BSYNC B1 ;  /* 0x0000000000017941 */ /* 0x000fea0003800000 */
.L_x_538:
        /* <DEDUP_REMOVED lines=9> */
.L_x_541:
[----:B------:R-:W-:Y:S05]  /*1a290*/  BSYNC B1 ;  /* 0x0000000000017941 */ /* 0x000fea0003800000 */
.L_x_540:
        /* <DEDUP_REMOVED lines=11> */
.L_x_543:
[----:B------:R-:W-:Y:S05]  /*1a350*/  BSYNC B1 ;  /* 0x0000000000017941 */ /* 0x000fea0003800000 */
.L_x_542:
[----:B0----5:R-:W-:Y:S01]  /*1a360*/  HADD2.F32 R3, -RZ, R216.H0_H0 ;  /* 0x200000d8ff037230 */ /* 0x021fe20000004100 */
[----:B------:R-:W-:Y:S01]  /*1a370*/  ISETP.GT.AND P1, PT, R0, 0xa8, P4 ;  /* 0x000000a80000780c */ /* 0x000fe20002724270 */
[----:B------:R-:W-:Y:S01]  /*1a380*/  @P0 IMAD.MOV.U32 R5, RZ, RZ, R13 ;  /* 0x000000ffff050224 */ /* 0x000fe200078e000d */
[----:B------:R-:W-:Y:S02]  /*1a390*/  BSSY B1, `(.L_x_544) ;  /* 0x0000009000017945 */ /* 0x000fe40003800000 */
        /* <DEDUP_REMOVED lines=8> */
.L_x_545:
[----:B------:R-:W-:Y:S05]  /*1a420*/  BSYNC B1 ;  /* 0x0000000000017941 */ /* 0x000fea0003800000 */
.L_x_544:
        /* <DEDUP_REMOVED lines=9> */
.L_x_547:
[----:B------:R-:W-:Y:S05]  /*1a4c0*/  BSYNC B1 ;  /* 0x0000000000017941 */ /* 0x000fea0003800000 */
.L_x_546:
        /* <DEDUP_REMOVED lines=9> */
.L_x_549:
[----:B------:R-:W-:Y:S05]  /*1a560*/  BSYNC B1 ;  /* 0x0000000000017941 */ /* 0x000fea0003800000 */
.L_x_548:
[----:B-----5:R-:W-:Y:S01]  /*1a570*/  HADD2.F32 R3, -RZ, R216.H0_H0 ;  /* 0x200000d8ff037230 */ /* 0x020fe20000004100 */
[----:B0-----:R-:W-:Y:S01]  /*1a580*/  @P0 MOV R4, R12 ;  /* 0x0000000c00040202 */ /* 0x001fe20000000f00 */
        /* <DEDUP_REMOVED lines=9> */
.L_x_551:
[----:B------:R-:W-:Y:S05]  /*1a620*/  BSYNC B1 ;  /* 0x0000000000017941 */ /* 0x000fea0003800000 */
.L_x_550:
[----:B------:R-:W-:Y:S05]  /*1a630*/  @!P3 BRA `(.L_x_552) ;  /* 0x00000048004cb947 */ /* 0x000fea0003800000 */
[----:B0----5:R-:W-:-:S05]  /*1a640*/  HADD2.F32 R3, -RZ, R216.H0_H0 ;  /* 0x200000d8ff037230 */ /* 0x021fca0000004100 */
[----:B------:R-:W-:-:S04]  /*1a650*/  FMUL R0, R3, R16 ;  /* 0x0000001003007220 */ /* 0x000fc80000400000 */
[----:B------:R-:W-:-:S05]  /*1a660*/  FFMA R0, R31, R2, R0 ;  /* 0x000000021f007223 */ /* 0x000fca0000000000 */
[----:B------:R-:W-:-:S05]  /*1a670*/  F2FP.F16.F32.PACK_AB R0, RZ, R0 ;  /* 0x00000000ff00723e */ /* 0x000fca00000000ff */
[----:B------:R0:W-:Y:S01]  /*1a680*/  STG.E.U16 desc[UR36][R12.64+0x152], R0 ;  /* 0x000152000c007986 */ /* 0x0001e2000c101524 */
[----:B------:R-:W-:Y:S05]  /*1a690*/  BRA `(.L_x_552) ;  /* 0x0000004800347947 */ /* 0x000fea0003800000 */
.L_x_33:
[----:B------:R-:W2:Y:S01]  /*1a6a0*/  LDL.LU R3, [R1+0xc4] ;  /* 0x0000c40001037983 */ /* 0x000ea20000300800 */
[----:B------:R-:W-:-:S03]  /*1a6b0*/  ULDC.64 UR4, c[0x0][0x5c0] ;  /* 0x0001700000047ab9 */ /* 0x000fc60000000a00 */
[----:B0-----:R-:W3:Y:S04]  /*1a6c0*/  LDL.LU R6, [R1+0xc8] ;  /* 0x0000c80001067983 */ /* 0x001ee80000300800 */
[----:B------:R-:W4:Y:S04]  /*1a6d0*/  LDL.LU R15, [R1+0xcc] ;  /* 0x0000cc00010f7983 */ /* 0x000f280000300800 */
[----:B------:R-:W5:Y:S04]  /*1a6e0*/  LDL.LU R14, [R1+0xd0] ;  /* 0x0000d000010e7983 */ /* 0x000f680000300800 */
[----:B------:R-:W5:Y:S04]  /*1a6f0*/  LDL.LU R7, [R1+0xc0] ;  /* 0x0000c00001077983 */ /* 0x000f680000300800 */
[----:B------:R-:W5:Y:S04]  /*1a700*/  LDL.LU R18, [R1+0xd4] ;  /* 0x0000d40001127983 */ /* 0x000f680000300800 */
[----:B------:R-:W5:Y:S04]  /*1a710*/  LDL.LU R10, [R1+0xd8] ;  /* 0x0000d800010a7983 */ /* 0x000f680000300800 */
[----:B------:R-:W5:Y:S04]  /*1a720*/  LDL.LU R9, [R1+0xdc] ;  /* 0x0000dc0001097983 */ /* 0x000f680000300800 */
[----:B------:R-:W5:Y:S04]  /*1a730*/  LDL.LU R232, [R1+0xa0] ;  /* 0x0000a00001e87983 */ /* 0x000f680000300800 */
[----:B------:R-:W5:Y:S01]  /*1a740*/  LDL.LU R20, [R1+0x104] ;  /* 0x0001040001147983 */ /* 0x000f620000300800 */
[----:B------:R-:W-:Y:S01]  /*1a750*/  LEA R12, P2, R4, UR4, 0x1 ;  /* 0x00000004040c7c11 */ /* 0x000fe2000f8408ff */
[----:B------:R-:W-:-:S02]  /*1a760*/  USHF.L.U64.HI UR4, UR8, 0x4, UR9 ;  /* 0x0000000408047899 */ /* 0x000fc40008010209 */
[----:B------:R-:W5:Y:S01]  /*1a770*/  LDL.LU R23, [R1+0xa4] ;  /* 0x0000a40001177983 */ /* 0x000f620000300800 */
[----:B------:R-:W-:Y:S01]  /*1a780*/  LEA.HI.X R13, R4, UR5, R11, 0x1, P2 ;  /* 0x00000005040d7c11 */ /* 0x000fe200090f0c0b */
[----:B------:R-:W-:Y:S01]  /*1a790*/  USHF.L.U32 UR5, UR8, 0x4, URZ ;  /* 0x0000000408057899 */ /* 0x000fe2000800063f */
[----:B------:R-:W-:Y:S01]  /*1a7a0*/  ISETP.GT.AND P2, PT, R0, 0x1, P0 ;  /* 0x000000010000780c */ /* 0x000fe20000744270 */
[----:B------:R-:W5:Y:S04]  /*1a7b0*/  LDL.LU R22, [R1+0xa8] ;  /* 0x0000a80001167983 */ /* 0x000f680000300800 */
[----:B------:R-:W5:Y:S04]  /*1a7c0*/  LDL.LU R21, [R1+0xac] ;  /* 0x0000ac0001157983 */ /* 0x000f680000300800 */
[----:B------:R-:W5:Y:S01]  /*1a7d0*/  LDL.LU R19, [R1+0xb0] ;  /* 0x0000b00001137983 */ /* 0x000f620000300800 */
[-C--:B--2---:R-:W-:Y:S01]  /*1a7e0*/  FMUL R3, R3, R2.reuse ;  /* 0x0000000203037220 */ /* 0x084fe20000400000 */
[----:B---3--:R-:W-:-:S04]  /*1a7f0*/  FMUL R6, R6, R2 ;  /* 0x0000000206067220 */ /* 0x008fc80000400000 */
[----:B------:R-:W-:Y:S01]  /*1a800*/  F2FP.F16.F32.PACK_AB R3, RZ, R3 ;  /* 0x00000003ff03723e */ /* 0x000fe200000000ff */
[----:B----4-:R-:W-:-:S03]  /*1a810*/  FMUL R5, R15, R2 ;  /* 0x000000020f057220 */ /* 0x010fc60000400000 */
[----:B------:R-:W-:Y:S02]  /*1a820*/  PRMT R8, R3, 0x7610, R8 ;  /* 0x0000761003087816 */ /* 0x000fe40000000008 */
[----:B------:R-:W-:Y:S01]  /*1a830*/  F2FP.F16.F32.PACK_AB R6, RZ, R6 ;  /* 0x00000006ff06723e */ /* 0x000fe200000000ff */
[-C--:B-----5:R-:W-:Y:S01]  /*1a840*/  FMUL R4, R14, R2.reuse ;  /* 0x000000020e047220 */ /* 0x0a0fe20000400000 */
[----:B------:R-:W-:Y:S01]  /*1a850*/  IADD3 R14, P3, R12, UR5, RZ ;  /* 0x000000050c0e7c10 */ /* 0x000fe2000ff7e0ff */
[----:B------:R-:W-:Y:S01]  /*1a860*/  @P2 STG.E.U16 desc[UR36][R12.64+0x2], R8 ;  /* 0x000002080c002986 */ /* 0x000fe2000c101524 */
[----:B------:R-:W-:Y:S01]  /*1a870*/  F2FP.F16.F32.PACK_AB R5, RZ, R5 ;  /* 0x00000005ff05723e */ /* 0x000fe200000000ff */
[----:B------:R-:W-:Y:S01]  /*1a880*/  FMUL R7, R7, R2 ;  /* 0x0000000207077220 */ /* 0x000fe20000400000 */
[----:B------:R-:W-:Y:S02]  /*1a890*/  IADD3.X R15, R13, UR4, RZ, P3, !PT ;  /* 0x000000040d0f7c10 */ /* 0x000fe40009ffe4ff */
[----:B------:R-:W-:-:S02]  /*1a8a0*/  F2FP.F16.F32.PACK_AB R4, RZ, R4 ;  /* 0x00000004ff04723e */ /* 0x000fc400000000ff */
[----:B------:R-:W-:-:S05]  /*1a8b0*/  F2FP.F16.F32.PACK_AB R3, RZ, R7 ;  /* 0x00000007ff03723e */ /* 0x000fca00000000ff */
[----:B------:R0:W-:Y:S01]  /*1a8c0*/  @P1 STG.E.U16 desc[UR36][R12.64], R3 ;  /* 0x000000030c001986 */ /* 0x0001e2000c101524 */
[----:B------:R-:W-:Y:S01]  /*1a8d0*/  ISETP.GT.AND P5, PT, R20, 0x8, PT ;  /* 0x000000081400780c */ /* 0x000fe20003fa4270 */
[----:B0-----:R-:W-:-:S03]  /*1a8e0*/  FMUL R3, R9, R2 ;  /* 0x0000000209037220 */ /* 0x001fc60000400000 */
[C---:B------:R-:W-:Y:S02]  /*1a8f0*/  ISETP.GT.AND P1, PT, R0.reuse, 0x1, P5 ;  /* 0x000000010000780c */ /* 0x040fe40002f24270 */
[----:B------:R-:W-:-:S11]  /*1a900*/  ISETP.GT.AND P2, PT, R0, RZ, P5 ;  /* 0x000000ff0000720c */ /* 0x000fd60002f44270 */
[----:B------:R0:W-:Y:S01]  /*1a910*/  @P1 STG.E.U16 desc[UR36][R14.64+0x2], R5 ;  /* 0x000002050e001986 */ /* 0x0001e2000c101524 */
[----:B------:R-:W-:-:S03]  /*1a920*/  ISETP.GT.AND P1, PT, R0, 0x8, P0 ;  /* 0x000000080000780c */ /* 0x000fc60000724270 */
[----:B------:R-:W-:Y:S01]  /*1a930*/  @P2 STG.E.U16 desc[UR36][R14.64], R6 ;  /* 0x000000060e002986 */ /* 0x000fe2000c101524 */
[----:B0-----:R-:W-:-:S03]  /*1a940*/  FMUL R5, R18, R2 ;  /* 0x0000000212057220 */ /* 0x001fc60000400000 */
[----:B------:R-:W2:Y:S06]  /*1a950*/  LDL.LU R18, [R1+0xb4] ;  /* 0x0000b40001127983 */ /* 0x000eac0000300800 */
[----:B------:R0:W-:Y:S02]  /*1a960*/  @P1 STG.E.U16 desc[UR36][R12.64+0x10], R4 ;  /* 0x000010040c001986 */ /* 0x0001e4000c101524 */
[----:B0-----:R-:W-:Y:S02]  /*1a970*/  FMUL R4, R10, R2 ;  /* 0x000000020a047220 */ /* 0x001fe40000400000 */
[----:B------:R-:W3:Y:S04]  /*1a980*/  LDL.LU R10, [R1+0xb8] ;  /* 0x0000b800010a7983 */ /* 0x000ee80000300800 */
[----:B------:R-:W4:Y:S01]  /*1a990*/  LDL.LU R9, [R1+0xbc] ;  /* 0x0000bc0001097983 */ /* 0x000f220000300800 */
[----:B------:R-:W-:-:S02]  /*1a9a0*/  ISETP.GT.AND P3, PT, R0, 0x9, P0 ;  /* 0x000000090000780c */ /* 0x000fc40000764270 */
[C---:B------:R-:W-:Y:S01]  /*1a9b0*/  ISETP.GT.AND P1, PT, R0.reuse, 0x8, P5 ;  /* 0x000000080000780c */ /* 0x040fe20002f24270 */
[----:B------:R-:W-:Y:S01]  /*1a9c0*/  UIMAD UR7, UR9, 0xf0, URZ ;  /* 0x000000f0090778a4 */ /* 0x000fe2000f8e023f */
[----:B------:R-:W-:Y:S01]  /*1a9d0*/  ISETP.GT.AND P2, PT, R0, 0x9, P5 ;  /* 0x000000090000780c */ /* 0x000fe20002f44270 */
[----:B------:R-:W5:Y:S01]  /*1a9e0*/  LDL.LU R234, [R1+0x80] ;  /* 0x0000800001ea7983 */ /* 0x000f620000300800 */
[----:B------:R-:W-:Y:S02]  /*1a9f0*/  F2FP.F16.F32.PACK_AB R5, RZ, R5 ;  /* 0x00000005ff05723e */ /* 0x000fe400000000ff */
[----:B------:R-:W-:Y:S02]  /*1aa00*/  F2FP.F16.F32.PACK_AB R4, RZ, R4 ;  /* 0x00000004ff04723e */ /* 0x000fe400000000ff */
[----:B------:R-:W-:-:S03]  /*1aa10*/  F2FP.F16.F32.PACK_AB R3, RZ, R3 ;  /* 0x00000003ff03723e */ /* 0x000fc600000000ff */
[----:B------:R-:W-:Y:S04]  /*1aa20*/  @P3 STG.E.U16 desc[UR36][R12.64+0x12], R5 ;  /* 0x000012050c003986 */ /* 0x000fe8000c101524 */
[----:B------:R0:W-:Y:S01]  /*1aa30*/  @P1 STG.E.U16 desc[UR36][R14.64+0x10], R4 ;  /* 0x000010040e001986 */ /* 0x0001e2000c101524 */
[----:B------:R-:W-:-:S03]  /*1aa40*/  ISETP.GT.AND P1, PT, R20, 0x80, PT ;  /* 0x000000801400780c */ /* 0x000fc60003f24270 */
[----:B------:R1:W-:Y:S01]  /*1aa50*/  @P2 STG.E.U16 desc[UR36][R14.64+0x12], R3 ;  /* 0x000012030e002986 */ /* 0x0003e2000c101524 */
[----:B------:R-:W-:Y:S01]  /*1aa60*/  ISETP.GT.AND P2, PT, R0, RZ, P1 ;  /* 0x000000ff0000720c */ /* 0x000fe20000f44270 */
[----:B0-----:R-:W-:Y:S02]  /*1aa70*/  IMAD.U32 R4, RZ, RZ, UR8 ;  /* 0x00000008ff047e24 */ /* 0x001fe4000f8e00ff */
[----:B-1----:R-:W-:Y:S02]  /*1aa80*/  FMUL R3, R232, R2 ;  /* 0x00000002e8037220 */ /* 0x002fe40000400000 */
[----:B------:R-:W-:Y:S01]  /*1aa90*/  IMAD.WIDE.U32 R4, R4, 0xf0, R14 ;  /* 0x000000f004047825 */ /* 0x000fe200078e000e */
[----:B------:R-:W-:Y:S01]  /*1aaa0*/  ISETP.GT.AND P4, PT, R20, 0x88, PT ;  /* 0x000000881400780c */ /* 0x000fe20003f84270 */
[----:B------:R-:W5:Y:S01]  /*1aab0*/  LDL.LU R232, [R1+0x84] ;  /* 0x0000840001e87983 */ /* 0x000f620000300800 */
[----:B------:R-:W-:Y:S01]  /*1aac0*/  F2FP.F16.F32.PACK_AB R3, RZ, R3 ;  /* 0x00000003ff03723e */ /* 0x000fe200000000ff */
[----:B------:R-:W-:-:S05]  /*1aad0*/  VIADD R5, R5, UR7 ;  /* 0x0000000705057c36 */ /* 0x000fca0008000000 */
[----:B------:R0:W-:Y:S01]  /*1aae0*/  @P2 STG.E.U16 desc[UR36][R4.64], R3 ;  /* 0x0000000304002986 */ /* 0x0001e2000c101524 */
[----:B------:R-:W-:Y:S01]  /*1aaf0*/  ISETP.GT.AND P2, PT, R0, 0x1, P1 ;  /* 0x000000010000780c */ /* 0x000fe20000f44270 */
[----:B0-----:R-:W-:-:S05]  /*1ab00*/  FMUL R3, R23, R2 ;  /* 0x0000000217037220 */ /* 0x001fca0000400000 */
[----:B------:R-:W-:-:S07]  /*1ab10*/  F2FP.F16.F32.PACK_AB R3, RZ, R3 ;  /* 0x00000003ff03723e */ /* 0x000fce00000000ff */
[----:B------:R0:W-:Y:S01]  /*1ab20*/  @P2 STG.E.U16 desc[UR36][R4.64+0x2], R3 ;  /* 0x0000020304002986 */ /* 0x0001e2000c101524 */
[----:B------:R-:W-:Y:S02]  /*1ab30*/  ISETP.GT.AND P2, PT, R0, RZ, P4 ;  /* 0x000000ff0000720c */ /* 0x000fe40002744270 */
[----:B------:R-:W-:-:S04]  /*1ab40*/  IADD3 R6, P3, R4, UR5, RZ ;  /* 0x0000000504067c10 */ /* 0x000fc8000ff7e0ff */
[----:B------:R-:W-:Y:S01]  /*1ab50*/  IADD3.X R7, R5, UR4, RZ, P3, !PT ;  /* 0x0000000405077c10 */ /* 0x000fe20009ffe4ff */
[----:B0-----:R-:W-:-:S05]  /*1ab60*/  FMUL R3, R22, R2 ;  /* 0x0000000216037220 */ /* 0x001fca0000400000 */
[----:B------:R-:W-:-:S05]  /*1ab70*/  F2FP.F16.F32.PACK_AB R3, RZ, R3 ;  /* 0x00000003ff03723e */ /* 0x000fca00000000ff */
[----:B------:R0:W-:Y:S01]  /*1ab80*/  @P2 STG.E.U16 desc[UR36][R6.64], R3 ;  /* 0x0000000306002986 */ /* 0x0001e2000c101524 */
[----:B------:R-:W-:Y:S01]  /*1ab90*/  ISETP.GT.AND P2, PT, R0, 0x1, P4 ;  /* 0x000000010000780c */ /* 0x000fe20002744270 */
[----:B0-----:R-:W-:-:S05]  /*1aba0*/  FMUL R3, R21, R2 ;  /* 0x0000000215037220 */ /* 0x001fca0000400000 */
[----:B------:R-:W-:-:S07]  /*1abb0*/  F2FP.F16.F32.PACK_AB R3, RZ, R3 ;  /* 0x00000003ff03723e */ /* 0x000fce00000000ff */
[----:B------:R0:W-:Y:S01]  /*1abc0*/  @P2 STG.E.U16 desc[UR36][R6.64+0x2], R3 ;  /* 0x0000020306002986 */ /* 0x0001e2000c101524 */
[----:B------:R-:W-:Y:S01]  /*1abd0*/  ISETP.GT.AND P2, PT, R0, 0x8, P1 ;  /* 0x000000080000780c */ /* 0x000fe20000f44270 */
[----:B0-----:R-:W-:-:S05]  /*1abe0*/  FMUL R3, R19, R2 ;  /* 0x0000000213037220 */ /* 0x001fca0000400000 */
[----:B------:R-:W-:-:S07]  /*1abf0*/  F2FP.F16.F32.PACK_AB R3, RZ, R3 ;  /* 0x00000003ff03723e */ /* 0x000fce00000000ff */
[----:B------:R2:W-:Y:S01]  /*1ac00*/  @P2 STG.E.U16 desc[UR36][R4.64+0x10], R3 ;  /* 0x0000100304002986 */ /* 0x0005e2000c101524 */
[----:B------:R-:W-:Y:S01]  /*1ac10*/  ISETP.GT.AND P2, PT, R0, 0x9, P1 ;  /* 0x000000090000780c */ /* 0x000fe20000f44270 */
[----:B--2---:R-:W-:-:S05]  /*1ac20*/  FMUL R3, R18, R2 ;  /* 0x0000000212037220 */ /* 0x004fca0000400000 */
[----:B------:R-:W-:-:S07]  /*1ac30*/  F2FP.F16.F32.PACK_AB R3, RZ, R3 ;  /* 0x00000003ff03723e */ /* 0x000fce00000000ff */
[----:B------:R3:W-:Y:S01]  /*1ac40*/  @P2 STG.E.U16 desc[UR36][R4.64+0x12], R3 ;  /* 0x0000120304002986 */ /* 0x0007e2000c101524 */
[----:B------:R-:W-:Y:S01]  /*1ac50*/  ISETP.GT.AND P2, PT, R0, 0x8, P4 ;  /* 0x000000080000780c */ /* 0x000fe20002744270 */
[----:B---3--:R-:W-:-:S05]  /*1ac60*/  FMUL R3, R10, R2 ;  /* 0x000000020a037220 */ /* 0x008fca0000400000 */
[----:B------:R-:W-:-:S07]  /*1ac70*/  F2FP.F16.F32.PACK_AB R3, RZ, R3 ;  /* 0x00000003ff03723e */ /* 0x000fce00000000ff */
[----:B------:R4:W-:Y:S02]  /*1ac80*/  @P2 STG.E.U16 desc[UR36][R6.64+0x10], R3 ;  /* 0x0000100306002986 */ /* 0x0009e4000c101524 */
[----:B----4-:R-:W-:Y:S02]  /*1ac90*/  FMUL R3, R9, R2 ;  /* 0x0000000209037220 */ /* 0x010fe40000400000 */
[----:B------:R-:W2:Y:S04]  /*1aca0*/  LDL.LU R9, [R1+0x88] ;  /* 0x0000880001097983 */ /* 0x000ea80000300800 */
[----:B------:R-:W3:Y:S04]  /*1acb0*/  LDL.LU R233, [R1+0x8c] ;  /* 0x00008c0001e97983 */ /* 0x000ee80000300800 */
[----:B------:R-:W4:Y:S04]  /*1acc0*/  LDL.LU R23, [R1+0x90] ;  /* 0x0000900001177983 */ /* 0x000f280000300800 */
[----:B------:R-:W4:Y:S04]  /*1acd0*/  LDL.LU R22, [R1+0x94] ;  /* 0x0000940001167983 */ /* 0x000f280000300800 */
[----:B------:R-:W4:Y:S01]  /*1ace0*/  LDL.LU R21, [R1+0x98] ;  /* 0x0000980001157983 */ /* 0x000f220000300800 */
[----:B------:R-:W-:-:S02]  /*1acf0*/  ISETP.GT.AND P2, PT, R0, 0x9, P4 ;  /* 0x000000090000780c */ /* 0x000fc40002744270 */
[----:B------:R-:W-:Y:S01]  /*1ad00*/  F2FP.F16.F32.PACK_AB R3, RZ, R3 ;  /* 0x00000003ff03723e */ /* 0x000fe200000000ff */
[----:B------:R-:W-:Y:S01]  /*1ad10*/  USHF.L.U32 UR14, UR8, 0x8, URZ ;  /* 0x00000008080e7899 */ /* 0x000fe2000800063f */
[----:B------:R-:W-:Y:S01]  /*1ad20*/  IMAD.U32 R18, RZ, RZ, UR5 ;  /* 0x00000005ff127e24 */ /* 0x000fe2000f8e00ff */
[----:B------:R-:W-:Y:S01]  /*1ad30*/  USHF.L.U64.HI UR13, UR8, 0x8, UR9 ;  /* 0x00000008080d7899 */ /* 0x000fe20008010209 */
[----:B------:R-:W-:-:S07]  /*1ad40*/  IMAD.U32 R10, RZ, RZ, UR5 ;  /* 0x00000005ff0a7e24 */ /* 0x000fce000f8e00ff */
[----:B------:R0:W-:Y:S01]  /*1ad50*/  @P2 STG.E.U16 desc[UR36][R6.64+0x12], R3 ;  /* 0x0000120306002986 */ /* 0x0001e2000c101524 */
[----:B------:R-:W-:Y:S02]  /*1ad60*/  IADD3 R18, P2, P3, R18, UR14, R4 ;  /* 0x0000000e12127c10 */ /* 0x000fe4000fb5e004 */
[----:B0-----:R-:W-:Y:S01]  /*1ad70*/  MOV R6, UR8 ;  /* 0x0000000800067c02 */ /* 0x001fe20008000f00 */
[----:B------:R-:W-:-:S04]  /*1ad80*/  IMAD.U32 R3, RZ, RZ, UR4 ;  /* 0x00000004ff037e24 */ /* 0x000fc8000f8e00ff */
[----:B------:R-:W-:Y:S01]  /*1ad90*/  IMAD.WIDE.U32 R6, R6, 0xf0, R14 ;  /* 0x000000f006067825 */ /* 0x000fe200078e000e */
[----:B------:R-:W-:-:S03]  /*1ada0*/  IADD3.X R19, R3, UR13, R5, P2, P3 ;  /* 0x0000000d03137c10 */ /* 0x000fc600097e6405 */
[----:B------:R-:W-:Y:S01]  /*1adb0*/  VIADD R7, R7, UR7 ;  /* 0x0000000707077c36 */ /* 0x000fe20008000000 */
[----:B------:R-:W-:-:S04]  /*1adc0*/  IADD3 R10, P2, P3, R10, UR14, R6 ;  /* 0x0000000e0a0a7c10 */ /* 0x000fc8000fb5e006 */
[----:B------:R-:W-:Y:S02]  /*1add0*/  IADD3.X R11, R3, UR13, R7, P2, P3 ;  /* 0x0000000d030b7c10 */ /* 0x000fe400097e6407 */
[----:B------:R-:W-:Y:S02]  /*1ade0*/  IADD3 R4, P2, R4, UR14, RZ ;  /* 0x0000000e04047c10 */ /* 0x000fe4000ff5e0ff */
[----:B------:R-:W-:Y:S02]  /*1adf0*/  ISETP.GT.AND P3, PT, R20, 0x100, PT ;  /* 0x000001001400780c */ /* 0x000fe40003f64270 */
[----:B------:R-:W-:Y:S02]  /*1ae00*/  IADD3.X R5, R5, UR13, RZ, P2, !PT ;  /* 0x0000000d05057c10 */ /* 0x000fe400097fe4ff */
[----:B------:R-:W-:Y:S01]  /*1ae10*/  ISETP.GT.AND P2, PT, R0, RZ, P3 ;  /* 0x000000ff0000720c */ /* 0x000fe20001f44270 */
[----:B-----5:R-:W-:-:S05]  /*1ae20*/  FMUL R3, R234, R2 ;  /* 0x00000002ea037220 */ /* 0x020fca0000400000 */
[----:B------:R-:W-:-:S07]  /*1ae30*/  F2FP.F16.F32.PACK_AB R3, RZ, R3 ;  /* 0x00000003ff03723e */ /* 0x000fce00000000ff */
[----:B------:R0:W-:Y:S01]  /*1ae40*/  @P2 STG.E.U16 desc[UR36][R4.64], R3 ;  /* 0x0000000304002986 */ /* 0x0001e2000c101524 */
[----:B------:R-:W-:Y:S01]  /*1ae50*/  ISETP.GT.AND P2, PT, R0, 0x1, P3 ;  /* 0x000000010000780c */ /* 0x000fe20001f44270 */
[----:B0-----:R-:W-:-:S05]  /*1ae60*/  FMUL R3, R232, R2 ;  /* 0x00000002e8037220 */ /* 0x001fca0000400000 */
[----:B------:R-:W-:-:S07]  /*1ae70*/  F2FP.F16.F32.PACK_AB R3, RZ, R3 ;  /* 0x00000003ff03723e */ /* 0x000fce00000000ff */
[----:B------:R2:W-:Y:S01]  /*1ae80*/  @P2 STG.E.U16 desc[UR36][R4.64+0x2], R3 ;  /* 0x0000020304002986 */ /* 0x0005e2000c101524 */
[----:B------:R-:W-:Y:S01]  /*1ae90*/  IADD3 R8, P2, R4, UR5, RZ ;  /* 0x0000000504087c10 */ /* 0x000fe2000ff5e0ff */
[----:B--2---:R-:W-:-:S03]  /*1aea0*/  FMUL R3, R9, R2 ;  /* 0x0000000209037220 */ /* 0x004fc60000400000 */
[----:B------:R-:W-:Y:S02]  /*1aeb0*/  IADD3.X R9, R5, UR4, RZ, P2, !PT ;  /* 0x0000000405097c10 */ /* 0x000fe400097fe4ff */
[----:B------:R-:W-:Y:S02]  /*1aec0*/  ISETP.GT.AND P2, PT, R20, 0x108, PT ;  /* 0x000001081400780c */ /* 0x000fe40003f44270 */
[----:B------:R-:W2:Y:S02]  /*1aed0*/  LDL.LU R20, [R1+0x9c] ;  /* 0x00009c0001147983 */ /* 0x000ea40000300800 */
[C---:B------:R-:W-:Y:S02]  /*1aee0*/  ISETP.GT.AND P6, PT, R0.reuse, RZ, P2 ;  /* 0x000000ff0000720c */ /* 0x040fe400017c4270 */
[----:B------:R-:W-:Y:S01]  /*1aef0*/  F2FP.F16.F32.PACK_AB R3, RZ, R3 ;  /* 0x00000003ff03723e */ /* 0x000fe200000000ff */
[----:B------:R-:W5:Y:S10]  /*1af00*/  LDL.LU R232, [R1+0x6c] ;  /* 0x00006c0001e87983 */ /* 0x000f740000300800 */
[----:B------:R3:W-:Y:S01]  /*1af10*/  @P6 STG.E.U16 desc[UR36][R8.64], R3 ;  /* 0x0000000308006986 */ /* 0x0007e2000c101524 */
[----:B------:R-:W-:Y:S01]  /*1af20*/  ISETP.GT.AND P6, PT, R0, 0x1, P2 ;  /* 0x000000010000780c */ /* 0x000fe200017c4270 */
[----:B---3--:R-:W-:-:S05]  /*1af30*/  FMUL R3, R233, R2 ;  /* 0x00000002e9037220 */ /* 0x008fca0000400000 */
[----:B------:R-:W-:-:S07]  /*1af40*/  F2FP.F16.F32.PACK_AB R3, RZ, R3 ;  /* 0x00000003ff03723e */ /* 0x000fce00000000ff */
[----:B------:R4:W-:Y:S01]  /*1af50*/  @P6 STG.E.U16 desc[UR36][R8.64+0x2], R3 ;  /* 0x0000020308006986 */ /* 0x0009e2000c101524 */
[C---:B------:R-:W-:Y:S01]  /*1af60*/  ISETP.GT.AND P6, PT, R0.reuse, 0x8, P3 ;  /* 0x000000080000780c */ /* 0x040fe20001fc4270 */
[-C--:B----4-:R-:W-:Y:S02]  /*1af70*/  FMUL R3, R23, R2.reuse ;  /* 0x0000000217037220 */ /* 0x090fe40000400000 */
[----:B------:R-:W3:Y:S03]  /*1af80*/  LDL.LU R8, [R1+0x64] ;  /* 0x0000640001087983 */ /* 0x000ee60000300800 */
[----:B------:R-:W-:Y:S01]  /*1af90*/  F2FP.F16.F32.PACK_AB R3, RZ, R3 ;  /* 0x00000003ff03723e */ /* 0x000fe200000000ff */
[----:B------:R-:W4:Y:S06]  /*1afa0*/  LDL.LU R9, [R1+0x68] ;  /* 0x0000680001097983 */ /* 0x000f2c0000300800 */
[----:B------:R0:W-:Y:S01]  /*1afb0*/  @P6 STG.E.U16 desc[UR36][R4.64+0x10], R3 ;  /* 0x0000100304006986 */ /* 0x0001e2000c101524 */
[----:B------:R-:W-:Y:S01]  /*1afc0*/  ISETP.GT.AND P6, PT, R0, 0x9, P3 ;  /* 0x000000090000780c */ /* 0x000fe20001fc4270 */
[----:B0-----:R-:W-:-:S05]  /*1afd0*/  FMUL R3, R22, R2 ;  /* 0x0000000216037220 */ /* 0x001fca0000400000 */
[----:B------:R-:W-:-:S07]  /*1afe0*/  F2FP.F16.F32.PACK_AB R3, RZ, R3 ;  /* 0x00000003ff03723e */ /* 0x000fce00000000ff */
[----:B------:R0:W-:Y:S02]  /*1aff0*/  @P6 STG.E.U16 desc[UR36][R4.64+0x12], R3 ;  /* 0x0000120304006986 */ /* 0x0001e4000c101524 */
[----:B0-----:R-:W-:-:S04]  /*1b000*/  IADD3 R4, P6, R4, UR5, RZ ;  /* 0x0000000504047c10 */ /* 0x001fc8000ffde0ff */
[----:B------:R-:W-:Y:S02]  /*1b010*/  IADD3.X R5, R5, UR4, RZ, P6, !PT ;  /* 0x0000000405057c10 */ /* 0x000fe4000b7fe4ff */
[----:B------:R-:W-:Y:S01]  /*1b020*/  ISETP.GT.AND P6, PT, R0, 0x8, P2 ;  /* 0x000000080000780c */ /* 0x000fe200017c4270 */
[----:B------:R-:W-:-:S05]  /*1b030*/  FMUL R3, R21, R2 ;  /* 0x0000000215037220 */ /* 0x000fca0000400000 */
[----:B------:R-:W-:-:S07]  /*1b040*/  F2FP.F16.F32.PACK_AB R3, RZ, R3 ;  /* 0x00000003ff03723e */ /* 0x000fce00000000ff */
[----:B------:R0:W-:Y:S04]  /*1b050*/  @P6 STG.E.U16 desc[UR36][R4.64+0x10], R3 ;  /* 0x0000100304006986 */ /* 0x0001e8000c101524 */
[----:B0-----:R-:W5:Y:S04]  /*1b060*/  LDL.LU R5, [R1+0x60] ;  /* 0x0000600001057983 */ /* 0x001f680000300800 */
[----:B------:R-:W4:Y:S04]  /*1b070*/  LDL.LU R23, [R1+0x70] ;  /* 0x0000700001177983 */ /* 0x000f280000300800 */
[----:B------:R-:W4:Y:S04]  /*1b080*/  LDL.LU R22, [R1+0x74] ;  /* 0x0000740001167983 */ /* 0x000f280000300800 */
[----:B------:R-:W4:Y:S01]  /*1b090*/  LDL.LU R21, [R1+0x78] ;  /* 0x0000780001157983 */ /* 0x000f220000300800 */
[----:B--2---:R-:W-:-:S03]  /*1b0a0*/  FMUL R3, R20, R2 ;  /* 0x0000000214037220 */ /* 0x004fc60000400000 */
[----:B------:R-:W2:Y:S01]  /*1b0b0*/  LDL.LU R20, [R1+0x7c] ;  /* 0x00007c0001147983 */ /* 0x000ea20000300800 */
[C---:B------:R-:W-:Y:S02]  /*1b0c0*/  ISETP.GT.AND P6, PT, R0.reuse, 0x9, P2 ;  /* 0x000000090000780c */ /* 0x040fe400017c4270 */
[----:B------:R-:W-:Y:S01]  /*1b0d0*/  F2FP.F16.F32.PACK_AB R3, RZ, R3 ;  /* 0x00000003ff03723e */ /* 0x000fe200000000ff */
[----:B------:R-:W2:Y:S04]  /*1b0e0*/  LDL.LU R235, [R1+0x40] ;  /* 0x0000400001eb7983 */ /* 0x000ea80000300800 */
[----:B------:R-:W2:Y:S04]  /*1b0f0*/  LDL.LU R234, [R1+0x44] ;  /* 0x0000440001ea7983 */ /* 0x000ea80000300800 */
[----:B------:R-:W2:Y:S04]  /*1b100*/  LDL.LU R233, [R1+0x48] ;  /* 0x0000480001e97983 */ /* 0x000ea80000300800 */
[----:B------:R5:W-:Y:S01]  /*1b110*/  @P6 STG.E.U16 desc[UR36][R18.64+0x12], R3 ;  /* 0x0000120312006986 */ /* 0x000be2000c101524 */
[----:B------:R-:W-:Y:S01]  /*1b120*/  ISETP.GT.AND P6, PT, R0, 0x10, P0 ;  /* 0x000000100000780c */ /* 0x000fe200007c4270 */
[----:B-----5:R-:W-:-:S05]  /*1b130*/  FMUL R3, R5, R2 ;  /* 0x0000000205037220 */ /* 0x020fca0000400000 */
[----:B------:R-:W-:-:S07]  /*1b140*/  F2FP.F16.F32.PACK_AB R3, RZ, R3 ;  /* 0x00000003ff03723e */ /* 0x000fce00000000ff */
[----:B------:R3:W-:Y:S01]  /*1b150*/  @P6 STG.E.U16 desc[UR36][R12.64+0x20], R3 ;  /* 0x000020030c006986 */ /* 0x0007e2000c101524 */
[----:B------:R-:W-:Y:S01]  /*1b160*/  ISETP.GT.AND P6, PT, R0, 0x11, P0 ;  /* 0x000000110000780c */ /* 0x000fe200007c4270 */
[----:B---3--:R-:W-:-:S05]  /*1b170*/  FMUL R3, R8, R2 ;  /* 0x0000000208037220 */ /* 0x008fca0000400000 */
[----:B------:R-:W-:-:S07]  /*1b180*/  F2FP.F16.F32.PACK_AB R3, RZ, R3 ;  /* 0x00000003ff03723e */ /* 0x000fce00000000ff */
[----:B------:R4:W-:Y:S01]  /*1b190*/  @P6 STG.E.U16 desc[UR36][R12.64+0x22], R3 ;  /* 0x000022030c006986 */ /* 0x0009e2000c101524 */
[----:B------:R-:W-:Y:S01]  /*1b1a0*/  ISETP.GT.AND P6, PT, R0, 0x10, P5 ;  /* 0x000000100000780c */ /* 0x000fe20002fc4270 */
[----:B----4-:R-:W-:-:S05]  /*1b1b0*/  FMUL R3, R9, R2 ;  /* 0x0000000209037220 */ /* 0x010fca0000400000 */
[----:B------:R-:W-:-:S07]  /*1b1c0*/  F2FP.F16.F32.PACK_AB R3, RZ, R3 ;  /* 0x00000003ff03723e */ /* 0x000fce00000000ff */
[----:B------:R0:W-:Y:S01]  /*1b1d0*/  @P6 STG.E.U16 desc[UR36][R14.64+0x20], R3 ;  /* 0x000020030e006986 */ /* 0x0001e2000c101524 */
[----:B------:R-:W-:Y:S01]  /*1b1e0*/  ISETP.GT.AND P6, PT, R0, 0x11, P5 ;  /* 0x000000110000780c */ /* 0x000fe20002fc4270 */
[----:B0-----:R-:W-:Y:S02]  /*1b1f0*/  FMUL R3, R232, R2 ;  /* 0x00000002e8037220 */ /* 0x001fe40000400000 */
[----:B------:R-:W3:Y:S03]  /*1b200*/  LDL.LU R232, [R1+0x4c] ;  /* 0x00004c0001e87983 */ /* 0x000ee60000300800 */
[----:B------:R-:W-:-:S07]  /*1b210*/  F2FP.F16.F32.PACK_AB R3, RZ, R3 ;  /* 0x00000003ff03723e */ /* 0x000fce00000000ff */
[----:B------:R0:W-:Y:S01]  /*1b220*/  @P6 STG.E.U16 desc[UR36][R14.64+0x22], R3 ;  /* 0x000022030e006986 */ /* 0x0001e2000c101524 */
[----:B------:R-:W-:Y:S01]  /*1b230*/  ISETP.GT.AND P6, PT, R0, 0x18, P0 ;  /* 0x000000180000780c */ /* 0x000fe200007c4270 */
[----:B0-----:R-:W-:Y:S02]  /*1b240*/  FMUL R3, R23, R2 ;  /* 0x0000000217037220 */ /* 0x001fe40000400000 */
[----:B------:R-:W4:Y:S03]  /*1b250*/  LDL.LU R23, [R1+0x50] ;  /* 0x0000500001177983 */ /* 0x000f260000300800 */
[----:B------:R-:W-:-:S07]  /*1b260*/  F2FP.F16.F32.PACK_AB R3, RZ, R3 ;  /* 0x00000003ff03723e */ /* 0x000fce00000000ff */
[----:B------:R0:W-:Y:S01]  /*1b270*/  @P6 STG.E.U16 desc[UR36][R12.64+0x30], R3 ;  /* 0x000030030c006986 */ /* 0x0001e2000c101524 */
[----:B------:R-:W-:Y:S01]  /*1b280*/  ISETP.GT.AND P6, PT, R0, 0x19, P0 ;  /* 0x000000190000780c */ /* 0x000fe200007c4270 */
[----:B0-----:R-:W-:Y:S02]  /*1b290*/  FMUL R3, R22, R2 ;  /* 0x0000000216037220 */ /* 0x001fe40000400000 */
[----:B------:R-:W5:Y:S03]  /*1b2a0*/  LDL.LU R22, [R1+0x54] ;  /* 0x0000540001167983 */ /* 0x000f660000300800 */
[----:B------:R-:W-:-:S07]  /*1b2b0*/  F2FP.F16.F32.PACK_AB R3, RZ, R3 ;  /* 0x00000003ff03723e */ /* 0x000fce00000000ff */
[----:B------:R0:W-:Y:S01]  /*1b2c0*/  @P6 STG.E.U16 desc[UR36][R12.64+0x32], R3 ;  /* 0x000032030c006986 */ /* 0x0001e2000c101524 */
[----:B------:R-:W-:Y:S01]  /*1b2d0*/  ISETP.GT.AND P6, PT, R0, 0x18, P5 ;  /* 0x000000180000780c */ /* 0x000fe20002fc4270 */
[----:B0-----:R-:W-:Y:S02]  /*1b2e0*/  FMUL R3, R21, R2 ;  /* 0x0000000215037220 */ /* 0x001fe40000400000 */
[----:B------:R-:W5:Y:S03]  /*1b2f0*/  LDL.LU R21, [R1+0x58] ;  /* 0x0000580001157983 */ /* 0x000f660000300800 */
[----:B------:R-:W-:-:S07]  /*1b300*/  F2FP.F16.F32.PACK_AB R3, RZ, R3 ;  /* 0x00000003ff03723e */ /* 0x000fce00000000ff */
[----:B------:R2:W-:Y:S02]  /*1b310*/  @P6 STG.E.U16 desc[UR36][R14.64+0x30], R3 ;  /* 0x000030030e006986 */ /* 0x0005e4000c101524 */
[----:B--2---:R-:W-:Y:S02]  /*1b320*/  FMUL R3, R20, R2 ;  /* 0x0000000214037220 */ /* 0x004fe40000400000 */
[----:B------:R-:W2:Y:S04]  /*1b330*/  LDL.LU R20, [R1+0x5c] ;  /* 0x00005c0001147983 */ /* 0x000ea80000300800 */
[----:B------:R-:W2:Y:S04]  /*1b340*/  LDL.LU R18, [R1+0x20] ;  /* 0x0000200001127983 */ /* 0x000ea80000300800 */
[----:B------:R-:W2:Y:S01]  /*1b350*/  LDL.LU R19, [R1+0x24] ;  /* 0x0000240001137983 */ /* 0x000ea20000300800 */
[----:B------:R-:W-:-:S02]  /*1b360*/  ISETP.GT.AND P6, PT, R0, 0x19, P5 ;  /* 0x000000190000780c */ /* 0x000fc40002fc4270 */
[----:B------:R-:W-:-:S11]  /*1b370*/  F2FP.F16.F32.PACK_AB R3, RZ, R3 ;  /* 0x00000003ff03723e */ /* 0x000fd600000000ff */
[----:B------:R0:W-:Y:S01]  /*1b380*/  @P6 STG.E.U16 desc[UR36][R14.64+0x32], R3 ;  /* 0x000032030e006986 */ /* 0x0001e2000c101524 */
[----:B------:R-:W-:-:S04]  /*1b390*/  IADD3 R4, P6, R6, UR5, RZ ;  /* 0x0000000506047c10 */ /* 0x000fc8000ffde0ff */
[----:B------:R-:W-:Y:S02]  /*1b3a0*/  IADD3.X R5, R7, UR4, RZ, P6, !PT ;  /* 0x0000000407057c10 */ /* 0x000fe4000b7fe4ff */
        /* <DEDUP_REMOVED lines=23> */
[----:B-----5:R-:W-:Y:S02]  /*1b520*/  FMUL R3, R22, R2 ;  /* 0x0000000216037220 */ /* 0x020fe40000400000 */
        /* <DEDUP_REMOVED lines=9> */
[----:B--2---:R-:W-:Y:S02]  /*1b5c0*/  FMUL R3, R20, R2 ;  /* 0x0000000214037220 */ /* 0x004fe40000400000 */
[----:B------:R-:W2:Y:S03]  /*1b5d0*/  LDL.LU R20, [R1+0x3c] ;  /* 0x00003c0001147983 */ /* 0x000ea60000300800 */
[----:B------:R-:W-:Y:S01]  /*1b5e0*/  F2FP.F16.F32.PACK_AB R3, RZ, R3 ;  /* 0x00000003ff03723e */ /* 0x000fe200000000ff */
[----:B------:R-:W5:Y:S06]  /*1b5f0*/  LDL.LU R235, [R1] ;  /* 0x0000000001eb7983 */ /* 0x000f6c0000300800 */
[----:B------:R0:W-:Y:S01]  /*1b600*/  @P6 STG.E.U16 desc[UR36][R4.64+0x32], R3 ;  /* 0x0000320304006986 */ /* 0x0001e2000c101524 */
[----:B------:R-:W-:-:S03]  /*1b610*/  ISETP.GT.AND P6, PT, R0, 0x10, P3 ;  /* 0x000000100000780c */ /* 0x000fc60001fc4270 */
[----:B------:R-:W5:Y:S04]  /*1b620*/  LDL.LU R234, [R1+0x4] ;  /* 0x0000040001ea7983 */ /* 0x000f680000300800 */
[----:B------:R-:W5:Y:S01]  /*1b630*/  LDL.LU R233, [R1+0x8] ;  /* 0x0000080001e97983 */ /* 0x000f620000300800 */
[----:B0-----:R-:W-:-:S03]  /*1b640*/  FMUL R3, R18, R2 ;  /* 0x0000000212037220 */ /* 0x001fc60000400000 */
[----:B------:R-:W5:Y:S02]  /*1b650*/  LDL.LU R232, [R1+0xc] ;  /* 0x00000c0001e87983 */ /* 0x000f640000300800 */
[----:B------:R-:W-:Y:S02]  /*1b660*/  F2FP.F16.F32.PACK_AB R3, RZ, R3 ;  /* 0x00000003ff03723e */ /* 0x000fe400000000ff */
[----:B------:R-:W5:Y:S04]  /*1b670*/  LDL.LU R23, [R1+0x10] ;  /* 0x0000100001177983 */ /* 0x000f680000300800 */
[----:B------:R0:W-:Y:S01]  /*1b680*/  @P6 STG.E.U16 desc[UR36][R8.64+0x20], R3 ;  /* 0x0000200308006986 */ /* 0x0001e2000c101524 */
[----:B------:R-:W-:Y:S01]  /*1b690*/  ISETP.GT.AND P6, PT, R0, 0x11, P3 ;  /* 0x000000110000780c */ /* 0x000fe20001fc4270 */
[----:B0-----:R-:W-:-:S05]  /*1b6a0*/  FMUL R3, R19, R2 ;  /* 0x0000000213037220 */ /* 0x001fca0000400000 */
[----:B------:R-:W-:-:S07]  /*1b6b0*/  F2FP.F16.F32.PACK_AB R3, RZ, R3 ;  /* 0x00000003ff03723e */ /* 0x000fce00000000ff */
[----:B------:R0:W-:Y:S04]  /*1b6c0*/  @P6 STG.E.U16 desc[UR36][R8.64+0x22], R3 ;  /* 0x0000220308006986 */ /* 0x0001e8000c101524 */
[----:B0-----:R-:W3:Y:S01]  /*1b6d0*/  LDL.LU R3, [R1+0x28] ;  /* 0x0000280001037983 */ /* 0x001ee20000300800 */
[----:B------:R-:W-:-:S04]  /*1b6e0*/  IADD3 R18, P6, R8, UR5, RZ ;  /* 0x0000000508127c10 */ /* 0x000fc8000ffde0ff */
[----:B------:R-:W-:Y:S02]  /*1b6f0*/  IADD3.X R19, R9, UR4, RZ, P6, !PT ;  /* 0x0000000409137c10 */ /* 0x000fe4000b7fe4ff */
[----:B------:R-:W-:Y:S01]  /*1b700*/  ISETP.GT.AND P6, PT, R0, 0x10, P2 ;  /* 0x000000100000780c */ /* 0x000fe200017c4270 */
[----:B---3--:R-:W-:-:S05]  /*1b710*/  FMUL R3, R3, R2 ;  /* 0x0000000203037220 */ /* 0x008fca0000400000 */
[----:B------:R-:W-:-:S07]  /*1b720*/  F2FP.F16.F32.PACK_AB R3, RZ, R3 ;  /* 0x00000003ff03723e */ /* 0x000fce00000000ff */
[----:B------:R0:W-:Y:S04]  /*1b730*/  @P6 STG.E.U16 desc[UR36][R18.64+0x20], R3 ;  /* 0x0000200312006986 */ /* 0x0001e8000c101524 */
[----:B0-----:R-:W3:Y:S04]  /*1b740*/  LDL.LU R18, [R1+0x2c] ;  /* 0x00002c0001127983 */ /* 0x001ee80000300800 */
[----:B------:R-:W4:Y:S01]  /*1b750*/  LDL.LU R19, [R1+0x30] ;  /* 0x0000300001137983 */ /* 0x000f220000300800 */
        /* <DEDUP_REMOVED lines=17> */
[----:B------:R2:W-:Y:S02]  /*1b870*/  @P6 STG.E.U16 desc[UR36][R10.64+0x30], R3 ;  /* 0x000030030a006986 */ /* 0x0005e4000c101524 */
[----:B--2---:R-:W-:Y:S02]  /*1b880*/  FMUL R3, R20, R2 ;  /* 0x0000000214037220 */ /* 0x004fe40000400000 */
[----:B------:R-:W2:Y:S01]  /*1b890*/  LDL.LU R20, [R1+0x1c] ;  /* 0x00001c0001147983 */ /* 0x000ea20000300800 */
[----:B------:R-:W-:Y:S02]  /*1b8a0*/  ISETP.GT.AND P6, PT, R0, 0x19, P2 ;  /* 0x000000190000780c */ /* 0x000fe400017c4270 */
[----:B------:R-:W-:-:S11]  /*1b8b0*/  F2FP.F16.F32.PACK_AB R3, RZ, R3 ;  /* 0x00000003ff03723e */ /* 0x000fd600000000ff */
[----:B------:R5:W-:Y:S01]  /*1b8c0*/  @P6 STG.E.U16 desc[UR36][R10.64+0x32], R3 ;  /* 0x000032030a006986 */ /* 0x000be2000c101524 */
[----:B------:R-:W-:Y:S01]  /*1b8d0*/  ISETP.GT.AND P6, PT, R0, 0x20, P0 ;  /* 0x000000200000780c */ /* 0x000fe200007c4270 */
[----:B-----5:R-:W-:-:S05]  /*1b8e0*/  FMUL R3, R235, R2 ;  /* 0x00000002eb037220 */ /* 0x020fca0000400000 */
[----:B------:R-:W-:-:S07]  /*1b8f0*/  F2FP.F16.F32.PACK_AB R3, RZ, R3 ;  /* 0x00000003ff03723e */ /* 0x000fce00000000ff */
        /* <DEDUP_REMOVED lines=18> */
[----:B------:R-:W-:-:S05]  /*1ba20*/  FMUL R224, R224, R2 ;  /* 0x00000002e0e07220 */ /* 0x000fca0000400000 */
[----:B------:R-:W-:Y:S01]  /*1ba30*/  F2FP.F16.F32.PACK_AB R224, RZ, R224 ;  /* 0x000000e0ffe0723e */ /* 0x000fe200000000ff */
[----:B------:R-:W-:-:S05]  /*1ba40*/  FMUL R225, R225, R2 ;  /* 0x00000002e1e17220 */ /* 0x000fca0000400000 */
[----:B------:R-:W-:Y:S01]  /*1ba50*/  F2FP.F16.F32.PACK_AB R225, RZ, R225 ;  /* 0x000000e1ffe1723e */ /* 0x000fe200000000ff */
[----:B------:R-:W-:-:S05]  /*1ba60*/  FMUL R226, R226, R2 ;  /* 0x00000002e2e27220 */ /* 0x000fca0000400000 */
[----:B------:R-:W-:Y:S01]  /*1ba70*/  F2FP.F16.F32.PACK_AB R226, RZ, R226 ;  /* 0x000000e2ffe2723e */ /* 0x000fe200000000ff */
[----:B------:R-:W-:-:S05]  /*1ba80*/  FMUL R227, R227, R2 ;  /* 0x00000002e3e37220 */ /* 0x000fca0000400000 */
[----:B------:R-:W-:Y:S01]  /*1ba90*/  F2FP.F16.F32.PACK_AB R227, RZ, R227 ;  /* 0x000000e3ffe3723e */ /* 0x000fe200000000ff */
[-C--:B------:R-:W-:Y:S01]  /*1baa0*/  FMUL R228, R228, R2.reuse ;  /* 0x00000002e4e47220 */ /* 0x080fe20000400000 */
[----:B---3--:R-:W-:-:S05]  /*1bab0*/  FMUL R3, R22, R2 ;  /* 0x0000000216037220 */ /* 0x008fca0000400000 */
[----:B------:R-:W-:-:S05]  /*1bac0*/  F2FP.F16.F32.PACK_AB R3, RZ, R3 ;  /* 0x00000003ff03723e */ /* 0x000fca00000000ff */
[----:B------:R4:W-:Y:S01]  /*1bad0*/  @P6 STG.E.U16 desc[UR36][R12.64+0x52], R3 ;  /* 0x000052030c006986 */ /* 0x0009e2000c101524 */
[----:B------:R-:W-:Y:S01]  /*1bae0*/  ISETP.GT.AND P6, PT, R0, 0x28, P5 ;  /* 0x000000280000780c */ /* 0x000fe20002fc4270 */
[----:B----4-:R-:W-:-:S05]  /*1baf0*/  FMUL R3, R21, R2 ;  /* 0x0000000215037220 */ /* 0x010fca0000400000 */
[----:B------:R-:W-:-:S07]  /*1bb00*/  F2FP.F16.F32.PACK_AB R3, RZ, R3 ;  /* 0x00000003ff03723e */ /* 0x000fce00000000ff */
[----:B------:R2:W-:Y:S01]  /*1bb10*/  @P6 STG.E.U16 desc[UR36][R14.64+0x50], R3 ;  /* 0x000050030e006986 */ /* 0x0005e2000c101524 */
[----:B------:R-:W-:Y:S01]  /*1bb20*/  ISETP.GT.AND P6, PT, R0, 0x29, P5 ;  /* 0x000000290000780c */ /* 0x000fe20002fc4270 */
[----:B--2---:R-:W-:-:S05]  /*1bb30*/  FMUL R3, R20, R2 ;  /* 0x0000000214037220 */ /* 0x004fca0000400000 */
[----:B------:R-:W-:-:S07]  /*1bb40*/  F2FP.F16.F32.PACK_AB R3, RZ, R3 ;  /* 0x00000003ff03723e */ /* 0x000fce00000000ff */
[----:B------:R0:W-:Y:S01]  /*1bb50*/  @P6 STG.E.U16 desc[UR36][R14.64+0x52], R3 ;  /* 0x000052030e006986 */ /* 0x0001e2000c101524 */
[----:B------:R-:W-:Y:S02]  /*1bb60*/  ISETP.GT.AND P6, PT, R0, 0x20, P1 ;  /* 0x000000200000780c */ /* 0x000fe40000fc4270 */
[----:B0-----:R-:W-:-:S11]  /*1bb70*/  PRMT R3, R224, 0x7610, R3 ;  /* 0x00007610e0037816 */ /* 0x001fd60000000003 */
[----:B------:R0:W-:Y:S01]  /*1bb80*/  @P6 STG.E.U16 desc[UR36][R6.64+0x40], R3 ;  /* 0x0000400306006986 */ /* 0x0001e2000c101524 */
[----:B------:R-:W-:Y:S02]  /*1bb90*/  ISETP.GT.AND P6, PT, R0, 0x21, P1 ;  /* 0x000000210000780c */ /* 0x000fe40000fc4270 */
[----:B0-----:R-:W-:-:S11]  /*1bba0*/  PRMT R3, R225, 0x7610, R3 ;  /* 0x00007610e1037816 */ /* 0x001fd60000000003 */
[----:B------:R-:W-:Y:S01]  /*1bbb0*/  @P6 STG.E.U16 desc[UR36][R6.64+0x42], R3 ;  /* 0x0000420306006986 */ /* 0x000fe2000c101524 */
[----:B------:R-:W-:-:S13]  /*1bbc0*/  ISETP.GT.AND P6, PT, R0, 0x20, P4 ;  /* 0x000000200000780c */ /* 0x000fda00027c4270 */
[----:B------:R-:W-:Y:S01]  /*1bbd0*/  @P6 STG.E.U16 desc[UR36][R4.64+0x40], R226 ;  /* 0x000040e204006986 */ /* 0x000fe2000c101524 */
[----:B------:R-:W-:Y:S02]  /*1bbe0*/  ISETP.GT.AND P6, PT, R0, 0x21, P4 ;  /* 0x000000210000780c */ /* 0x000fe400027c4270 */
[----:B------:R-:W-:-:S11]  /*1bbf0*/  F2FP.F16.F32.PACK_AB R228, RZ, R228 ;  /* 0x000000e4ffe4723e */ /* 0x000fd600000000ff */
[----:B------:R-:W-:Y:S01]  /*1bc00*/  @P6 STG.E.U16 desc[UR36][R4.64+0x42], R227 ;  /* 0x000042e304006986 */ /* 0x000fe2000c101524 */
[----:B------:R-:W-:Y:S01]  /*1bc10*/  ISETP.GT.AND P6, PT, R0, 0x28, P1 ;  /* 0x000000280000780c */ /* 0x000fe20000fc4270 */
[----:B------:R-:W-:-:S12]  /*1bc20*/  FMUL R229, R229, R2 ;  /* 0x00000002e5e57220 */ /* 0x000fd80000400000 */
[----:B------:R-:W-:Y:S01]  /*1bc30*/  @P6 STG.E.U16 desc[UR36][R6.64+0x50], R228 ;  /* 0x000050e406006986 */ /* 0x000fe2000c101524 */
[----:B------:R-:W-:Y:S02]  /*1bc40*/  ISETP.GT.AND P6, PT, R0, 0x29, P1 ;  /* 0x000000290000780c */ /* 0x000fe40000fc4270 */
[----:B------:R-:W-:Y:S01]  /*1bc50*/  F2FP.F16.F32.PACK_AB R229, RZ, R229 ;  /* 0x000000e5ffe5723e */ /* 0x000fe200000000ff */
[----:B------:R-:W-:-:S10]  /*1bc60*/  FMUL R230, R230, R2 ;  /* 0x00000002e6e67220 */ /* 0x000fd40000400000 */
        /* <DEDUP_REMOVED lines=729> */
[C---:B------:R-:W-:Y:S02]  /*1ea00*/  ISETP.GT.AND P6, PT, R0.reuse, 0xa8, P0 ;  /* 0x000000a80000780c */ /* 0x040fe400007c4270 */
[----:B------:R-:W-:Y:S02]  /*1ea10*/  ISETP.GT.AND P0, PT, R0, 0xa9, P0 ;  /* 0x000000a90000780c */ /* 0x000fe40000704270 */
[----:B------:R-:W-:Y:S01]  /*1ea20*/  F2FP.F16.F32.PACK_AB R45, RZ, R45 ;  /* 0x0000002dff2d723e */ /* 0x000fe200000000ff */
[-C--:B------:R-:W-:Y:S01]  /*1ea30*/  FMUL R44, R44, R2.reuse ;  /* 0x000000022c2c7220 */ /* 0x080fe20000400000 */
[----:B------:R-:W-:-:S09]  /*1ea40*/  FMUL R46, R46, R2 ;  /* 0x000000022e2e7220 */ /* 0x000fd20000400000 */
[----:B------:R-:W-:Y:S01]  /*1ea50*/  @P0 STG.E.U16 desc[UR36][R12.64+0x152], R45 ;  /* 0x0001522d0c000986 */ /* 0x000fe2000c101524 */
[C---:B------:R-:W-:Y:S02]  /*1ea60*/  ISETP.GT.AND P0, PT, R0.reuse, 0xa8, P5 ;  /* 0x000000a80000780c */ /* 0x040fe40002f04270 */
[----:B------:R-:W-:Y:S02]  /*1ea70*/  F2FP.F16.F32.PACK_AB R44, RZ, R44 ;  /* 0x0000002cff2c723e */ /* 0x000fe400000000ff */
[----:B------:R-:W-:Y:S02]  /*1ea80*/  F2FP.F16.F32.PACK_AB R46, RZ, R46 ;  /* 0x0000002eff2e723e */ /* 0x000fe400000000ff */
[----:B------:R-:W-:Y:S01]  /*1ea90*/  ISETP.GT.AND P5, PT, R0, 0xa9, P5 ;  /* 0x000000a90000780c */ /* 0x000fe20002fa4270 */
[----:B------:R0:W-:Y:S01]  /*1eaa0*/  @P6 STG.E.U16 desc[UR36][R12.64+0x150], R44 ;  /* 0x0001502c0c006986 */ /* 0x0001e2000c101524 */
[-C--:B------:R-:W-:Y:S01]  /*1eab0*/  FMUL R47, R47, R2.reuse ;  /* 0x000000022f2f7220 */ /* 0x080fe20000400000 */
[----:B------:R-:W-:-:S04]  /*1eac0*/  FMUL R32, R32, R2 ;  /* 0x0000000220207220 */ /* 0x000fc80000400000 */
[----:B------:R-:W-:Y:S01]  /*1ead0*/  @P0 STG.E.U16 desc[UR36][R14.64+0x150], R46 ;  /* 0x0001502e0e000986 */ /* 0x000fe2000c101524 */
[----:B------:R-:W-:Y:S02]  /*1eae0*/  ISETP.GT.AND P0, PT, R0, 0xa0, P1 ;  /* 0x000000a00000780c */ /* 0x000fe40000f04270 */
[----:B------:R-:W-:Y:S02]  /*1eaf0*/  F2FP.F16.F32.PACK_AB R47, RZ, R47 ;  /* 0x0000002fff2f723e */ /* 0x000fe400000000ff */
[----:B------:R-:W-:-:S03]  /*1eb00*/  F2FP.F16.F32.PACK_AB R32, RZ, R32 ;  /* 0x00000020ff20723e */ /* 0x000fc600000000ff */
[----:B------:R-:W-:Y:S01]  /*1eb10*/  @P5 STG.E.U16 desc[UR36][R14.64+0x152], R47 ;  /* 0x0001522f0e005986 */ /* 0x000fe2000c101524 */
[----:B------:R-:W-:Y:S01]  /*1eb20*/  ISETP.GT.AND P5, PT, R0, 0xa1, P1 ;  /* 0x000000a10000780c */ /* 0x000fe20000fa4270 */
[----:B------:R-:W-:-:S04]  /*1eb30*/  FMUL R33, R33, R2 ;  /* 0x0000000221217220 */ /* 0x000fc80000400000 */
[----:B------:R-:W-:Y:S01]  /*1eb40*/  @P0 STG.E.U16 desc[UR36][R6.64+0x140], R32 ;  /* 0x0001402006000986 */ /* 0x000fe2000c101524 */
[----:B------:R-:W-:Y:S01]  /*1eb50*/  ISETP.GT.AND P0, PT, R0, 0xa0, P4 ;  /* 0x000000a00000780c */ /* 0x000fe20002704270 */
[----:B------:R-:W-:Y:S01]  /*1eb60*/  FMUL R34, R34, R2 ;  /* 0x0000000222227220 */ /* 0x000fe20000400000 */
[----:B------:R-:W-:-:S04]  /*1eb70*/  F2FP.F16.F32.PACK_AB R33, RZ, R33 ;  /* 0x00000021ff21723e */ /* 0x000fc800000000ff */
[----:B------:R-:W-:Y:S01]  /*1eb80*/  F2FP.F16.F32.PACK_AB R34, RZ, R34 ;  /* 0x00000022ff22723e */ /* 0x000fe200000000ff */
[----:B------:R-:W-:Y:S01]  /*1eb90*/  @P5 STG.E.U16 desc[UR36][R6.64+0x142], R33 ;  /* 0x0001422106005986 */ /* 0x000fe2000c101524 */
[----:B------:R-:W-:Y:S01]  /*1eba0*/  ISETP.GT.AND P5, PT, R0, 0xa1, P4 ;  /* 0x000000a10000780c */ /* 0x000fe200027a4270 */
[----:B------:R-:W-:-:S04]  /*1ebb0*/  FMUL R35, R35, R2 ;  /* 0x0000000223237220 */ /* 0x000fc80000400000 */
[----:B------:R-:W-:Y:S01]  /*1ebc0*/  @P0 STG.E.U16 desc[UR36][R4.64+0x140], R34 ;  /* 0x0001402204000986 */ /* 0x000fe2000c101524 */
[C---:B------:R-:W-:Y:S02]  /*1ebd0*/  ISETP.GT.AND P0, PT, R0.reuse, 0xa8, P1 ;  /* 0x000000a80000780c */ /* 0x040fe40000f04270 */
[----:B------:R-:W-:Y:S01]  /*1ebe0*/  ISETP.GT.AND P1, PT, R0, 0xa9, P1 ;  /* 0x000000a90000780c */ /* 0x000fe20000f24270 */
[-C--:B------:R-:W-:Y:S01]  /*1ebf0*/  FMUL R36, R36, R2.reuse ;  /* 0x0000000224247220 */ /* 0x080fe20000400000 */
[----:B------:R-:W-:Y:S01]  /*1ec00*/  F2FP.F16.F32.PACK_AB R35, RZ, R35 ;  /* 0x00000023ff23723e */ /* 0x000fe200000000ff */
[----:B------:R-:W-:-:S03]  /*1ec10*/  FMUL R37, R37, R2 ;  /* 0x0000000225257220 */ /* 0x000fc60000400000 */
[----:B------:R-:W-:Y:S01]  /*1ec20*/  F2FP.F16.F32.PACK_AB R36, RZ, R36 ;  /* 0x00000024ff24723e */ /* 0x000fe200000000ff */
[----:B------:R-:W-:Y:S01]  /*1ec30*/  @P5 STG.E.U16 desc[UR36][R4.64+0x142], R35 ;  /* 0x0001422304005986 */ /* 0x000fe2000c101524 */
[----:B------:R-:W-:Y:S02]  /*1ec40*/  F2FP.F16.F32.PACK_AB R37, RZ, R37 ;  /* 0x00000025ff25723e */ /* 0x000fe400000000ff */
[----:B------:R-:W-:-:S03]  /*1ec50*/  ISETP.GT.AND P5, PT, R0, 0xa8, P4 ;  /* 0x000000a80000780c */ /* 0x000fc600027a4270 */
[----:B0-----:R-:W-:Y:S01]  /*1ec60*/  @P1 IMAD.MOV.U32 R12, RZ, RZ, R6 ;  /* 0x000000ffff0c1224 */ /* 0x001fe200078e0006 */
[----:B------:R-:W-:Y:S01]  /*1ec70*/  @P1 MOV R13, R7 ;  /* 0x00000007000d1202 */ /* 0x000fe20000000f00 */
[----:B------:R-:W-:Y:S01]  /*1ec80*/  FMUL R38, R38, R2 ;  /* 0x0000000226267220 */ /* 0x000fe20000400000 */
[----:B------:R-:W-:Y:S01]  /*1ec90*/  @P0 STG.E.U16 desc[UR36][R6.64+0x150], R36 ;  /* 0x0001502406000986 */ /* 0x000fe2000c101524 */
[----:B------:R-:W-:-:S03]  /*1eca0*/  ISETP.GT.AND P4, PT, R0, 0xa9, P4 ;  /* 0x000000a90000780c */ /* 0x000fc60002784270 */
[----:B------:R-:W-:Y:S01]  /*1ecb0*/  @P1 STG.E.U16 desc[UR36][R12.64+0x152], R37 ;  /* 0x000152250c001986 */ /* 0x000fe2000c101524 */
[----:B------:R-:W-:Y:S01]  /*1ecc0*/  ISETP.GT.AND P1, PT, R0, 0xa0, P3 ;  /* 0x000000a00000780c */ /* 0x000fe20001f24270 */
[----:B------:R-:W-:Y:S01]  /*1ecd0*/  FMUL R39, R39, R2 ;  /* 0x0000000227277220 */ /* 0x000fe20000400000 */
[----:B------:R-:W-:Y:S01]  /*1ece0*/  F2FP.F16.F32.PACK_AB R38, RZ, R38 ;  /* 0x00000026ff26723e */ /* 0x000fe200000000ff */
[----:B------:R-:W-:Y:S01]  /*1ecf0*/  FMUL R24, R24, R2 ;  /* 0x0000000218187220 */ /* 0x000fe20000400000 */
[C---:B------:R-:W-:Y:S02]  /*1ed00*/  ISETP.GT.AND P0, PT, R0.reuse, 0xa1, P3 ;  /* 0x000000a10000780c */ /* 0x040fe40001f04270 */
[----:B------:R-:W-:Y:S01]  /*1ed10*/  F2FP.F16.F32.PACK_AB R39, RZ, R39 ;  /* 0x00000027ff27723e */ /* 0x000fe200000000ff */
[----:B------:R-:W-:Y:S01]  /*1ed20*/  @P5 STG.E.U16 desc[UR36][R4.64+0x150], R38 ;  /* 0x0001502604005986 */ /* 0x000fe2000c101524 */
[----:B------:R-:W-:Y:S02]  /*1ed30*/  F2FP.F16.F32.PACK_AB R24, RZ, R24 ;  /* 0x00000018ff18723e */ /* 0x000fe400000000ff */
[----:B------:R-:W-:Y:S01]  /*1ed40*/  ISETP.GT.AND P5, PT, R0, 0xa0, P2 ;  /* 0x000000a00000780c */ /* 0x000fe200017a4270 */
[-C--:B------:R-:W-:Y:S01]  /*1ed50*/  FMUL R25, R25, R2.reuse ;  /* 0x0000000219197220 */ /* 0x080fe20000400000 */
[----:B------:R0:W-:Y:S01]  /*1ed60*/  @P4 STG.E.U16 desc[UR36][R4.64+0x152], R39 ;  /* 0x0001522704004986 */ /* 0x0001e2000c101524 */
[----:B------:R-:W-:-:S03]  /*1ed70*/  FMUL R26, R26, R2 ;  /* 0x000000021a1a7220 */ /* 0x000fc60000400000 */
[----:B------:R-:W-:Y:S01]  /*1ed80*/  @P1 STG.E.U16 desc[UR36][R8.64+0x140], R24 ;  /* 0x0001401808001986 */ /* 0x000fe2000c101524 */
[C---:B------:R-:W-:Y:S02]  /*1ed90*/  ISETP.GT.AND P1, PT, R0.reuse, 0xa1, P2 ;  /* 0x000000a10000780c */ /* 0x040fe40001724270 */
[----:B------:R-:W-:Y:S02]  /*1eda0*/  F2FP.F16.F32.PACK_AB R25, RZ, R25 ;  /* 0x00000019ff19723e */ /* 0x000fe400000000ff */
[C---:B------:R-:W-:Y:S01]  /*1edb0*/  ISETP.GT.AND P4, PT, R0.reuse, 0xa8, P2 ;  /* 0x000000a80000780c */ /* 0x040fe20001784270 */
[----:B------:R-:W-:Y:S01]  /*1edc0*/  FMUL R27, R27, R2 ;  /* 0x000000021b1b7220 */ /* 0x000fe20000400000 */
[----:B------:R-:W-:Y:S01]  /*1edd0*/  F2FP.F16.F32.PACK_AB R26, RZ, R26 ;  /* 0x0000001aff1a723e */ /* 0x000fe200000000ff */
[----:B0-----:R-:W-:Y:S01]  /*1ede0*/  @P5 IMAD.MOV.U32 R4, RZ, RZ, R10 ;  /* 0x000000ffff045224 */ /* 0x001fe200078e000a */
[----:B------:R-:W-:Y:S01]  /*1edf0*/  @P0 STG.E.U16 desc[UR36][R8.64+0x142], R25 ;  /* 0x0001421908000986 */ /* 0x000fe2000c101524 */
[----:B------:R-:W-:Y:S01]  /*1ee00*/  @P5 IMAD.MOV.U32 R5, RZ, RZ, R11 ;  /* 0x000000ffff055224 */ /* 0x000fe200078e000b */
[----:B------:R-:W-:-:S02]  /*1ee10*/  ISETP.GT.AND P0, PT, R0, 0xa8, P3 ;  /* 0x000000a80000780c */ /* 0x000fc40001f04270 */
[----:B------:R-:W-:Y:S01]  /*1ee20*/  ISETP.GT.AND P3, PT, R0, 0xa9, P3 ;  /* 0x000000a90000780c */ /* 0x000fe20001f64270 */
[-C--:B------:R-:W-:Y:S01]  /*1ee30*/  FMUL R28, R28, R2.reuse ;  /* 0x000000021c1c7220 */ /* 0x080fe20000400000 */
[----:B------:R-:W-:Y:S01]  /*1ee40*/  ISETP.GT.AND P2, PT, R0, 0xa9, P2 ;  /* 0x000000a90000780c */ /* 0x000fe20001744270 */
[----:B------:R0:W-:Y:S01]  /*1ee50*/  @P5 STG.E.U16 desc[UR36][R4.64+0x140], R26 ;  /* 0x0001401a04005986 */ /* 0x0001e2000c101524 */
[-C--:B------:R-:W-:Y:S01]  /*1ee60*/  FMUL R29, R29, R2.reuse ;  /* 0x000000021d1d7220 */ /* 0x080fe20000400000 */
[----:B------:R-:W-:Y:S01]  /*1ee70*/  F2FP.F16.F32.PACK_AB R27, RZ, R27 ;  /* 0x0000001bff1b723e */ /* 0x000fe200000000ff */
[-C--:B------:R-:W-:Y:S01]  /*1ee80*/  FMUL R30, R30, R2.reuse ;  /* 0x000000021e1e7220 */ /* 0x080fe20000400000 */
[----:B------:R-:W-:Y:S01]  /*1ee90*/  FMUL R31, R31, R2 ;  /* 0x000000021f1f7220 */ /* 0x000fe20000400000 */
[----:B------:R-:W-:Y:S02]  /*1eea0*/  F2FP.F16.F32.PACK_AB R28, RZ, R28 ;  /* 0x0000001cff1c723e */ /* 0x000fe400000000ff */
[----:B------:R-:W-:Y:S01]  /*1eeb0*/  F2FP.F16.F32.PACK_AB R29, RZ, R29 ;  /* 0x0000001dff1d723e */ /* 0x000fe200000000ff */
[----:B0-----:R-:W-:-:S02]  /*1eec0*/  @P1 IMAD.MOV.U32 R4, RZ, RZ, R10 ;  /* 0x000000ffff041224 */ /* 0x001fc400078e000a */
[--C-:B------:R-:W-:Y:S01]  /*1eed0*/  @P1 IMAD.MOV.U32 R5, RZ, RZ, R11.reuse ;  /* 0x000000ffff051224 */ /* 0x100fe200078e000b */
[----:B------:R-:W-:Y:S02]  /*1eee0*/  F2FP.F16.F32.PACK_AB R30, RZ, R30 ;  /* 0x0000001eff1e723e */ /* 0x000fe400000000ff */
[----:B------:R-:W-:Y:S02]  /*1eef0*/  F2FP.F16.F32.PACK_AB R31, RZ, R31 ;  /* 0x0000001fff1f723e */ /* 0x000fe400000000ff */
[----:B------:R0:W-:Y:S04]  /*1ef00*/  @P1 STG.E.U16 desc[UR36][R4.64+0x142], R27 ;  /* 0x0001421b04001986 */ /* 0x0001e8000c101524 */
[----:B------:R1:W-:Y:S04]  /*1ef10*/  @P0 STG.E.U16 desc[UR36][R8.64+0x150], R28 ;  /* 0x0001501c08000986 */ /* 0x0003e8000c101524 */
[----:B------:R1:W-:Y:S01]  /*1ef20*/  @P3 STG.E.U16 desc[UR36][R8.64+0x152], R29 ;  /* 0x0001521d08003986 */ /* 0x0003e2000c101524 */
[----:B0-----:R-:W-:Y:S01]  /*1ef30*/  @P4 MOV R4, R10 ;  /* 0x0000000a00044202 */ /* 0x001fe20000000f00 */
[----:B------:R-:W-:-:S05]  /*1ef40*/  @P4 IMAD.MOV.U32 R5, RZ, RZ, R11 ;  /* 0x000000ffff054224 */ /* 0x000fca00078e000b */
[----:B------:R1:W-:Y:S04]  /*1ef50*/  @P4 STG.E.U16 desc[UR36][R4.64+0x150], R30 ;  /* 0x0001501e04004986 */ /* 0x0003e8000c101524 */
[----:B------:R1:W-:Y:S02]  /*1ef60*/  @P2 STG.E.U16 desc[UR36][R10.64+0x152], R31 ;  /* 0x0001521f0a002986 */ /* 0x0003e4000c101524 */
.L_x_552:
[----:B------:R-:W-:Y:S05]  /*1ef70*/  BSYNC B0 ;  /* 0x0000000000007941 */ /* 0x000fea0003800000 */
.L_x_32:
[----:B01----:R-:W2:Y:S04]  /*1ef80*/  LDL.LU R5, [R1+0x11c] ;  /* 0x00011c0001057983 */ /* 0x003ea80000300800 */
[----:B------:R-:W2:Y:S01]  /*1ef90*/  LDL.LU R4, [R1+0x120] ;  /* 0x0001200001047983 */ /* 0x000ea20000300800 */
[----:B------:R-:W-:Y:S01]  /*1efa0*/  ULDC UR4, c[0x0][0xc] ;  /* 0x0000030000047ab9 */ /* 0x000fe20000000800 */
[----:B------:R-:W-:Y:S01]  /*1efb0*/  ULDC UR5, c[0x0][0x10] ;  /* 0x0000040000057ab9 */ /* 0x000fe20000000800 */
[----:B------:R-:W2:Y:S01]  /*1efc0*/  LDC R3, c[0x0][0x14] ;  /* 0x00000500ff037b82 */ /* 0x000ea20000000800 */
[----:B------:R-:W-:Y:S01]  /*1efd0*/  UIMAD.WIDE.U32 UR4, UR4, UR5, URZ ;  /* 0x00000005040472a5 */ /* 0x000fe2000f8e003f */
[----:B------:R-:W-:-:S05]  /*1efe0*/  PRMT R0, RZ, 0x7610, R0 ;  /* 0x00007610ff007816 */ /* 0x000fca0000000000 */
[----:B--2---:R-:W-:-:S04]  /*1eff0*/  IMAD.WIDE.U32 R4, R3, UR4, R4 ;  /* 0x0000000403047c25 */ /* 0x004fc8000f8e0004 */
[----:B------:R-:W-:Y:S01]  /*1f000*/  IMAD R3, R3, UR5, RZ ;  /* 0x0000000503037c24 */ /* 0x000fe2000f8e02ff */
[----:B------:R-:W-:Y:S01]  /*1f010*/  ULDC.64 UR4, c[0x0][0x650] ;  /* 0x0001940000047ab9 */ /* 0x000fe20000000a00 */
[----:B---34-:R-:W-:Y:S01]  /*1f020*/  IMAD.MOV.U32 R23, RZ, RZ, R4 ;  /* 0x000000ffff177224 */ /* 0x018fe200078e0004 */
[----:B------:R-:W-:Y:S01]  /*1f030*/  ISETP.GE.U32.AND P0, PT, R4, UR4, PT ;  /* 0x0000000404007c0c */ /* 0x000fe2000bf06070 */
[----:B------:R-:W-:Y:S01]  /*1f040*/  IMAD.IADD R26, R5, 0x1, R3 ;  /* 0x00000001051a7824 */ /* 0x000fe200078e0203 */
[----:B------:R-:W-:Y:S02]  /*1f050*/  UMOV UR4, 0xffffffff ;  /* 0xffffffff00047882 */ /* 0x000fe40000000000 */
[----:B------:R-:W-:Y:S02]  /*1f060*/  IMAD.U32 R3, RZ, RZ, UR4 ;  /* 0x00000004ff037e24 */ /* 0x000fe4000f8e00ff */
[----:B------:R0:W-:Y:S01]  /*1f070*/  STL [R1+0x11c], R26 ;  /* 0x00011c1a01007387 */ /* 0x0001e20000100800 */
[----:B------:R-:W-:Y:S01]  /*1f080*/  ISETP.GE.U32.AND.EX P0, PT, R26, UR5, PT, P0 ;  /* 0x000000051a007c0c */ /* 0x000fe2000bf06100 */
[----:B------:R-:W-:-:S02]  /*1f090*/  UMOV UR5, 0xffffffff ;  /* 0xffffffff00057882 */ /* 0x000fc40000000000 */
[----:B------:R0:W-:Y:S01]  /*1f0a0*/  STL [R1+0x120], R23 ;  /* 0x0001201701007387 */ /* 0x0001e20000100800 */
[----:B------:R-:W-:-:S03]  /*1f0b0*/  MOV R18, UR5 ;  /* 0x0000000500127c02 */ /* 0x000fc60008000f00 */
[----:B------:R0:W-:Y:S06]  /*1f0c0*/  STL [R1+0x110], R3 ;  /* 0x0001100301007387 */ /* 0x0001ec0000100800 */
[----:B------:R-:W-:Y:S05]  /*1f0d0*/  @P0 BRA `(.L_x_553) ;  /* 0x0000000400840947 */ /* 0x000fea0003800000 */
[----:B------:R-:W1:Y:S01]  /*1f0e0*/  S2R R18, SR_CTAID.X ;  /* 0x0000000000127919 */ /* 0x000e620000002500 */
[----:B------:R-:W2:Y:S01]  /*1f0f0*/  LDC.64 R10, c[0x0][0x628] ;  /* 0x00018a00ff0a7b82 */ /* 0x000ea20000000a00 */
[----:B------:R-:W-:Y:S01]  /*1f100*/  ULDC UR4, c[0x0][0x150] ;  /* 0x0000540000047ab9 */ /* 0x000fe20000000800 */
[----:B------:R-:W-:Y:S01]  /*1f110*/  IMAD.MOV.U32 R8, RZ, RZ, R23 ;  /* 0x000000ffff087224 */ /* 0x000fe200078e0017 */
[----:B------:R-:W3:Y:S01]  /*1f120*/  S2R R20, SR_CTAID.Y ;  /* 0x0000000000147919 */ /* 0x000ee20000002600 */
[----:B------:R-:W-:-:S04]  /*1f130*/  IMAD.MOV.U32 R9, RZ, RZ, R26 ;  /* 0x000000ffff097224 */ /* 0x000fc800078e001a */
[----:B------:R-:W4:Y:S08]  /*1f140*/  LDC R21, c[0x0][0x144] ;  /* 0x00005100ff157b82 */ /* 0x000f300000000800 */
[----:B------:R-:W0:Y:S08]  /*1f150*/  LDC R12, c[0x0][0x630] ;  /* 0x00018c00ff0c7b82 */ /* 0x000e300000000800 */
[----:B------:R-:W0:Y:S01]  /*1f160*/  LDC.64 R14, c[0x0][0x620] ;  /* 0x00018800ff0e7b82 */ /* 0x000e220000000a00 */
[----:B--2---:R-:W-:-:S04]  /*1f170*/  ISETP.NE.U32.AND P0, PT, R10, RZ, PT ;  /* 0x000000ff0a00720c */ /* 0x004fc80003f05070 */
[----:B------:R-:W-:Y:S02]  /*1f180*/  ISETP.NE.AND.EX P0, PT, R11, RZ, PT, P0 ;  /* 0x000000ff0b00720c */ /* 0x000fe40003f05300 */
[----:B-1----:R-:W-:-:S05]  /*1f190*/  I2FP.F32.U32 R0, R18 ;  /* 0x0000001200007245 */ /* 0x002fca0000201000 */
[----:B------:R-:W-:-:S04]  /*1f1a0*/  FMUL R0, R0, UR4 ;  /* 0x0000000400007c20 */ /* 0x000fc80008400000 */
[----:B------:R1:W2:Y:S02]  /*1f1b0*/  F2I.U32.TRUNC.NTZ R19, R0 ;  /* 0x0000000000137305 */ /* 0x0002a4000020f000 */
[----:B---34-:R-:W-:Y:S05]  /*1f1c0*/  @!P0 BRA `(.L_x_554) ;  /* 0x0000000000288947 */ /* 0x018fea0003800000 */
[----:B-1----:R-:W0:Y:S02]  /*1f1d0*/  LDC R0, c[0x0][0x634] ;  /* 0x00018d00ff007b82 */ /* 0x002e240000000800 */
[----:B0-----:R-:W-:-:S05]  /*1f1e0*/  IADD3 R3, P0, R23, R0, RZ ;  /* 0x0000000017037210 */ /* 0x001fca0007f1e0ff */
[----:B------:R-:W-:-:S04]  /*1f1f0*/  IMAD.X R13, RZ, RZ, R26, P0 ;  /* 0x000000ffff0d7224 */ /* 0x000fc800000e061a */
[----:B------:R-:W-:-:S04]  /*1f200*/  IMAD.WIDE.U32 R4, R13, R10, RZ ;  /* 0x0000000a0d047225 */ /* 0x000fc800078e00ff */
[----:B------:R-:W-:-:S04]  /*1f210*/  IMAD.WIDE.U32 R6, P0, R3, R11, R4 ;  /* 0x0000000b03067225 */ /* 0x000fc80007800004 */
[----:B------:R-:W-:Y:S01]  /*1f220*/  IMAD.WIDE.U32 R4, R3, R10, RZ ;  /* 0x0000000a03047225 */ /* 0x000fe200078e00ff */
[----:B------:R-:W-:-:S03]  /*1f230*/  MOV R8, R7 ;  /* 0x0000000700087202 */ /* 0x000fc60000000f00 */
[----:B------:R-:W-:Y:S01]  /*1f240*/  IMAD.X R9, RZ, RZ, RZ, P0 ;  /* 0x000000ffff097224 */ /* 0x000fe200000e06ff */
[----:B------:R-:W-:-:S05]  /*1f250*/  IADD3 RZ, P0, R5, R6, RZ ;  /* 0x0000000605ff7210 */ /* 0x000fca0007f1e0ff */
[----:B------:R-:W-:-:S08]  /*1f260*/  IMAD.WIDE.U32.X R8, R13, R11, R8, P0 ;  /* 0x0000000b0d087225 */ /* 0x000fd000000e0408 */
.L_x_554:
[-CC-:B0-----:R-:W-:Y:S01]  /*1f270*/  SHF.R.U64 R28, R8, R12.reuse, R9.reuse ;  /* 0x0000000c081c7219 */ /* 0x181fe20000001209 */
[----:B------:R-:W0:Y:S01]  /*1f280*/  LDC.64 R24, c[0x0][0x640] ;  /* 0x00019000ff187b82 */ /* 0x000e220000000a00 */
[----:B-1----:R-:W-:Y:S01]  /*1f290*/  SHF.R.U32.HI R0, RZ, R12, R9 ;  /* 0x0000000cff007219 */ /* 0x002fe20000011609 */
[----:B------:R-:W-:Y:S01]  /*1f2a0*/  IMAD.MOV.U32 R4, RZ, RZ, R23 ;  /* 0x000000ffff047224 */ /* 0x000fe200078e0017 */
[----:B------:R-:W-:Y:S01]  /*1f2b0*/  IADD3 R3, P0, RZ, -R28, RZ ;  /* 0x8000001cff037210 */ /* 0x000fe20007f1e0ff */
[----:B--2---:R-:W-:Y:S01]  /*1f2c0*/  IMAD.MOV R19, RZ, RZ, -R19 ;  /* 0x000000ffff137224 */ /* 0x004fe200078e0a13 */
[----:B------:R-:W-:Y:S01]  /*1f2d0*/  ULDC UR4, c[0x0][0x154] ;  /* 0x0000550000047ab9 */ /* 0x000fe20000000800 */
[----:B------:R-:W-:Y:S02]  /*1f2e0*/  IMAD.MOV.U32 R7, RZ, RZ, 0x1 ;  /* 0x00000001ff077424 */ /* 0x000fe400078e00ff */
[----:B------:R-:W1:Y:S01]  /*1f2f0*/  LDC R6, c[0x0][0x618] ;  /* 0x00018600ff067b82 */ /* 0x000e620000000800 */
[----:B------:R-:W-:-:S02]  /*1f300*/  IMAD.X R5, RZ, RZ, ~R0, P0 ;  /* 0x000000ffff057224 */ /* 0x000fc400000e0e00 */
[----:B------:R-:W-:Y:S02]  /*1f310*/  IMAD R19, R21, R19, R18 ;  /* 0x0000001315137224 */ /* 0x000fe400078e0212 */
[-C--:B------:R-:W-:Y:S02]  /*1f320*/  IMAD R0, R5, R14.reuse, RZ ;  /* 0x0000000e05007224 */ /* 0x080fe400078e02ff */
[----:B------:R-:W-:Y:S01]  /*1f330*/  IMAD.MOV.U32 R5, RZ, RZ, R26 ;  /* 0x000000ffff057224 */ /* 0x000fe200078e001a */
[----:B------:R-:W2:Y:S01]  /*1f340*/  LDC R8, c[0x0][0x608] ;  /* 0x00018200ff087b82 */ /* 0x000ea20000000800 */
[----:B------:R-:W-:-:S04]  /*1f350*/  IMAD.WIDE.U32 R4, R3, R14, R4 ;  /* 0x0000000e03047225 */ /* 0x000fc800078e0004 */
[----:B------:R-:W-:-:S03]  /*1f360*/  IMAD R3, R3, R15, R0 ;  /* 0x0000000f03037224 */ /* 0x000fc600078e0200 */
[----:B------:R-:W3:Y:S01]  /*1f370*/  LDC R22, c[0x0][0x658] ;  /* 0x00019600ff167b82 */ /* 0x000ee20000000800 */
[----:B------:R-:W-:Y:S02]  /*1f380*/  I2FP.F32.U32 R0, R20 ;  /* 0x0000001400007245 */ /* 0x000fe40000201000 */
[----:B0-----:R-:W-:Y:S02]  /*1f390*/  ISETP.NE.U32.AND P0, PT, R24, RZ, PT ;  /* 0x000000ff1800720c */ /* 0x001fe40003f05070 */
[----:B------:R-:W-:Y:S01]  /*1f3a0*/  IADD3 R3, R5, R3, RZ ;  /* 0x0000000305037210 */ /* 0x000fe20007ffe0ff */
[----:B------:R-:W-:Y:S01]  /*1f3b0*/  FMUL R0, R0, UR4 ;  /* 0x0000000400007c20 */ /* 0x000fe20008400000 */
[----:B------:R-:W-:Y:S01]  /*1f3c0*/  ISETP.NE.AND.EX P0, PT, R25, RZ, PT, P0 ;  /* 0x000000ff1900720c */ /* 0x000fe20003f05300 */
[----:B------:R-:W0:Y:S01]  /*1f3d0*/  LDC R15, c[0x0][0x148] ;  /* 0x00005200ff0f7b82 */ /* 0x000e220000000800 */
[-CC-:B-1----:R-:W-:Y:S01]  /*1f3e0*/  SHF.R.U64 R12, R4, R6.reuse, R3.reuse ;  /* 0x00000006040c7219 */ /* 0x182fe20000001203 */
[----:B------:R1:W4:Y:S01]  /*1f3f0*/  F2I.U32.TRUNC.NTZ R13, R0 ;  /* 0x00000000000d7305 */ /* 0x000322000020f000 */
[----:B------:R-:W-:Y:S01]  /*1f400*/  SHF.R.U32.HI R3, RZ, R6, R3 ;  /* 0x00000006ff037219 */ /* 0x000fe20000011603 */
[----:B------:R-:W-:-:S04]  /*1f410*/  IMAD.MOV.U32 R5, RZ, RZ, -0x1 ;  /* 0xffffffffff057424 */ /* 0x000fc800078e00ff */
[----:B------:R-:W0:Y:S01]  /*1f420*/  LDC R18, c[0x0][0x600] ;  /* 0x00018000ff127b82 */ /* 0x000e220000000800 */
[-CC-:B--2---:R-:W-:Y:S02]  /*1f430*/  SHF.R.U64 R10, R12, R8.reuse, R3.reuse ;  /* 0x000000080c0a7219 */ /* 0x184fe40000001203 */
[----:B------:R-:W-:-:S05]  /*1f440*/  SHF.R.U32.HI R3, RZ, R8, R3 ;  /* 0x00000008ff037219 */ /* 0x000fca0000011603 */
[----:B------:R-:W2:Y:S01]  /*1f450*/  LDC R23, c[0x0][0x648] ;  /* 0x00019200ff177b82 */ /* 0x000ea20000000800 */
[-C--:B---3--:R-:W-:Y:S02]  /*1f460*/  SHF.L.U32 R4, R5, R22.reuse, RZ ;  /* 0x0000001605047219 */ /* 0x088fe400000006ff */
[-CC-:B------:R-:W-:Y:S02]  /*1f470*/  SHF.R.U64 R14, R10, R22.reuse, R3.reuse ;  /* 0x000000160a0e7219 */ /* 0x180fe40000001203 */
[----:B------:R-:W-:Y:S02]  /*1f480*/  SHF.R.U32.HI R5, RZ, R22, R3 ;  /* 0x00000016ff057219 */ /* 0x000fe40000011603 */
[----:B------:R-:W-:Y:S01]  /*1f490*/  LOP3.LUT R21, RZ, R4, RZ, 0x33, !PT ;  /* 0x00000004ff157212 */ /* 0x000fe200078e33ff */
[----:B------:R-:W3:Y:S01]  /*1f4a0*/  LDC R26, c[0x0][0x638] ;  /* 0x00018e00ff1a7b82 */ /* 0x000ee20000000800 */
[----:B------:R-:W-:Y:S01]  /*1f4b0*/  SHF.L.U32 R22, R7, R22, RZ ;  /* 0x0000001607167219 */ /* 0x000fe200000006ff */
[----:B------:R-:W-:-:S06]  /*1f4c0*/  IMAD.MOV.U32 R4, RZ, RZ, R14 ;  /* 0x000000ffff047224 */ /* 0x000fcc00078e000e */
[----:B------:R-:W0:Y:S01]  /*1f4d0*/  LDC R27, c[0x0][0x610] ;  /* 0x00018400ff1b7b82 */ /* 0x000e220000000800 */
[----:B-1--4-:R-:W-:Y:S05]  /*1f4e0*/  @!P0 BRA `(.L_x_555) ;  /* 0x0000000000288947 */ /* 0x012fea0003800000 */
[----:B------:R-:W1:Y:S02]  /*1f4f0*/  LDC R3, c[0x0][0x64c] ;  /* 0x00019300ff037b82 */ /* 0x000e640000000800 */
[----:B-1----:R-:W-:-:S05]  /*1f500*/  IADD3 R3, P0, R14, R3, RZ ;  /* 0x000000030e037210 */ /* 0x002fca0007f1e0ff */
[----:B------:R-:W-:-:S04]  /*1f510*/  IMAD.X R11, RZ, RZ, R5, P0 ;  /* 0x000000ffff0b7224 */ /* 0x000fc800000e0605 */
[----:B------:R-:W-:-:S04]  /*1f520*/  IMAD.WIDE.U32 R4, R11, R24, RZ ;  /* 0x000000180b047225 */ /* 0x000fc800078e00ff */
[----:B------:R-:W-:-:S04]  /*1f530*/  IMAD.WIDE.U32 R6, P0, R3, R25, R4 ;  /* 0x0000001903067225 */ /* 0x000fc80007800004 */
[----:B------:R-:W-:Y:S01]  /*1f540*/  IMAD.WIDE.U32 R4, R3, R24, RZ ;  /* 0x0000001803047225 */ /* 0x000fe200078e00ff */
[----:B------:R-:W-:-:S03]  /*1f550*/  IADD3.X R9, RZ, RZ, RZ, P0, !PT ;  /* 0x000000ffff097210 */ /* 0x000fc600007fe4ff */
[----:B------:R-:W-:Y:S01]  /*1f560*/  IMAD.MOV.U32 R8, RZ, RZ, R7 ;  /* 0x000000ffff087224 */ /* 0x000fe200078e0007 */
[----:B------:R-:W-:-:S05]  /*1f570*/  IADD3 RZ, P0, R5, R6, RZ ;  /* 0x0000000605ff7210 */ /* 0x000fca0007f1e0ff */
[----:B------:R-:W-:-:S08]  /*1f580*/  IMAD.WIDE.U32.X R4, R11, R25, R8, P0 ;  /* 0x000000190b047225 */ /* 0x000fd000000e0408 */
.L_x_555:
[----:B------:R-:W1:Y:S01]  /*1f590*/  LDC R3, c[0x0][0x65c] ;  /* 0x00019700ff037b82 */ /* 0x000e620000000800 */
[----:B--2---:R-:W-:Y:S01]  /*1f5a0*/  SHF.R.U64 R0, R4, R23, R5 ;  /* 0x0000001704007219 */ /* 0x004fe20000001205 */
[----:B0-----:R-:W-:Y:S01]  /*1f5b0*/  VIADD R7, R18, 0xffffffff ;  /* 0xffffffff12077836 */ /* 0x001fe20000000000 */
[----:B------:R-:W-:Y:S01]  /*1f5c0*/  LOP3.LUT R5, R10, R21, RZ, 0xc0, !PT ;  /* 0x000000150a057212 */ /* 0x000fe200078ec0ff */
[----:B------:R-:W-:Y:S01]  /*1f5d0*/  IMAD.MOV R13, RZ, RZ, -R13 ;  /* 0x000000ffff0d7224 */ /* 0x000fe200078e0a0d */
[----:B------:R-:W-:Y:S02]  /*1f5e0*/  R2UR UR5, R28 ;  /* 0x000000001c0572ca */ /* 0x000fe400000e0000 */
[----:B------:R-:W-:Y:S02]  /*1f5f0*/  LOP3.LUT R12, R12, R7, RZ, 0xc0, !PT ;  /* 0x000000070c0c7212 */ /* 0x000fe400078ec0ff */
[----:B-1----:R-:W-:Y:S01]  /*1f600*/  ISETP.NE.AND P0, PT, R3, 0x1, PT ;  /* 0x000000010300780c */ /* 0x002fe20003f05270 */
[----:B------:R-:W-:-:S02]  /*1f610*/  IMAD.MOV R3, RZ, RZ, -R0 ;  /* 0x000000ffff037224 */ /* 0x000fc400078e0a00 */
[----:B------:R-:W-:Y:S02]  /*1f620*/  IMAD R0, R22, R0, R5 ;  /* 0x0000000016007224 */ /* 0x000fe400078e0205 */
[----:B---3--:R-:W-:-:S04]  /*1f630*/  IMAD R3, R3, R26, R14 ;  /* 0x0000001a03037224 */ /* 0x008fc800078e020e */
[----:B------:R-:W-:-:S04]  /*1f640*/  IMAD R3, R3, R18, R12 ;  /* 0x0000001203037224 */ /* 0x000fc800078e020c */
[----:B------:R-:W-:-:S04]  /*1f650*/  @P0 IMAD R19, R15, R13, R20 ;  /* 0x0000000d0f130224 */ /* 0x000fc800078e0214 */
[----:B------:R-:W-:-:S05]  /*1f660*/  IMAD R0, R0, R27, R19 ;  /* 0x0000001b00007224 */ /* 0x000fca00078e0213 */
[----:B------:R-:W-:Y:S02]  /*1f670*/  SEL R4, R3, R0, !P0 ;  /* 0x0000000003047207 */ /* 0x000fe40004000000 */
[----:B------:R-:W-:Y:S02]  /*1f680*/  SEL R0, R0, R3, !P0 ;  /* 0x0000000300007207 */ /* 0x000fe40004000000 */
[----:B------:R-:W-:Y:S02]  /*1f690*/  MOV R3, UR5 ;  /* 0x0000000500037c02 */ /* 0x000fe40008000f00 */
[----:B------:R-:W-:Y:S02]  /*1f6a0*/  R2UR UR4, R4 ;  /* 0x00000000040472ca */ /* 0x000fe400000e0000 */
[----:B------:R-:W-:Y:S01]  /*1f6b0*/  R2UR UR6, R0 ;  /* 0x00000000000672ca */ /* 0x000fe200000e0000 */
[----:B------:R1:W-:Y:S01]  /*1f6c0*/  STL [R1+0x110], R3 ;  /* 0x0001100301007387 */ /* 0x0003e20000100800 */
[----:B------:R-:W-:-:S09]  /*1f6d0*/  IMAD.MOV.U32 R0, RZ, RZ, 0x1 ;  /* 0x00000001ff007424 */ /* 0x000fd200078e00ff */
[----:B-1----:R-:W-:-:S07]  /*1f6e0*/  IMAD.U32 R18, RZ, RZ, UR4 ;  /* 0x00000004ff127e24 */ /* 0x002fce000f8e00ff */
.L_x_553:
[----:B------:R-:W-:Y:S01]  /*1f6f0*/  LOP3.LUT P0, RZ, R0, 0xff, RZ, 0xc0, !PT ;  /* 0x000000ff00ff7812 */ /* 0x000fe2000780c0ff */
[----:B------:R-:W-:-:S12]  /*1f700*/  IMAD.U32 R19, RZ, RZ, UR6 ;  /* 0x00000006ff137e24 */ /* 0x000fd8000f8e00ff */
[----:B------:R-:W-:Y:S05]  /*1f710*/  @P0 BRA `(.L_x_556) ;  /* 0xfffffe1c00200947 */ /* 0x000fea000383ffff */
[----:B------:R-:W-:Y:S05]  /*1f720*/  EXIT ;  /* 0x000000000000794d */ /* 0x000fea0003800000 */
.L_x_7:
[----:B------:R-:W2:Y:S01]  /*1f730*/  LDL R163, [R1+0x120] ;  /* 0x0001200001a37983 */ /* 0x000ea20000100800 */
[----:B------:R-:W-:-:S03]  /*1f740*/  ULDC.64 UR4, c[0x0][0x650] ;  /* 0x0001940000047ab9 */ /* 0x000fc60000000a00 */
[----:B------:R-:W3:Y:S01]  /*1f750*/  LDL R162, [R1+0x11c] ;  /* 0x00011c0001a27983 */ /* 0x000ee20000100800 */
[----:B------:R-:W-:Y:S01]  /*1f760*/  PRMT R6, RZ, 0x7610, R6 ;  /* 0x00007610ff067816 */ /* 0x000fe20000000006 */
[----:B------:R-:W-:Y:S01]  /*1f770*/  IMAD.MOV.U32 R4, RZ, RZ, -0x1 ;  /* 0xffffffffff047424 */ /* 0x000fe200078e00ff */
[----:B------:R-:W-:Y:S01]  /*1f780*/  MOV R5, 0xffffffff ;  /* 0xffffffff00057802 */ /* 0x000fe20000000f00 */
[----:B------:R-:W-:Y:S01]  /*1f790*/  IMAD.MOV.U32 R10, RZ, RZ, -0x1 ;  /* 0xffffffffff0a7424 */ /* 0x000fe200078e00ff */
[----:B--2---:R-:W-:-:S04]  /*1f7a0*/  ISETP.GE.U32.AND P0, PT, R163, UR4, PT ;  /* 0x00000004a3007c0c */ /* 0x004fc8000bf06070 */
[----:B---3--:R-:W-:-:S13]  /*1f7b0*/  ISETP.GE.U32.AND.EX P0, PT, R162, UR5, PT, P0 ;  /* 0x00000005a2007c0c */ /* 0x008fda000bf06100 */
[----:B------:R-:W-:Y:S05]  /*1f7c0*/  @P0 BRA `(.L_x_557) ;  /* 0x0000000400340947 */ /* 0x000fea0003800000 */
[----:B------:R-:W1:Y:S01]  /*1f7d0*/  LDC.64 R14, c[0x0][0x628] ;  /* 0x00018a00ff0e7b82 */ /* 0x000e620000000a00 */
[----:B------:R-:W-:Y:S02]  /*1f7e0*/  IMAD.MOV.U32 R8, RZ, RZ, R163 ;  /* 0x000000ffff087224 */ /* 0x000fe400078e00a3 */
[----:B------:R-:W-:-:S05]  /*1f7f0*/  IMAD.MOV.U32 R9, RZ, RZ, R162 ;  /* 0x000000ffff097224 */ /* 0x000fca00078e00a2 */
[----:B------:R-:W2:Y:S08]  /*1f800*/  LDC R10, c[0x0][0x630] ;  /* 0x00018c00ff0a7b82 */ /* 0x000eb00000000800 */
[----:B------:R-:W3:Y:S01]  /*1f810*/  LDC.64 R16, c[0x0][0x620] ;  /* 0x00018800ff107b82 */ /* 0x000ee20000000a00 */
[----:B-1----:R-:W-:-:S04]  /*1f820*/  ISETP.NE.U32.AND P0, PT, R14, RZ, PT ;  /* 0x000000ff0e00720c */ /* 0x002fc80003f05070 */
[----:B------:R-:W-:-:S13]  /*1f830*/  ISETP.NE.AND.EX P0, PT, R15, RZ, PT, P0 ;  /* 0x000000ff0f00720c */ /* 0x000fda0003f05300 */
[----:B--23--:R-:W-:Y:S05]  /*1f840*/  @!P0 BRA `(.L_x_558) ;  /* 0x0000000000288947 */ /* 0x00cfea0003800000 */
        /* <DEDUP_REMOVED lines=10> */
.L_x_558:
[----:B------:R-:W1:Y:S01]  /*1f8f0*/  LDC.64 R20, c[0x0][0x640] ;  /* 0x00019000ff147b82 */ /* 0x000e620000000a00 */
[-CC-:B------:R-:W-:Y:S02]  /*1f900*/  SHF.R.U64 R14, R8, R10.reuse, R9.reuse ;  /* 0x0000000a080e7219 */ /* 0x180fe40000001209 */
[----:B------:R-:W-:Y:S02]  /*1f910*/  SHF.R.U32.HI R4, RZ, R10, R9 ;  /* 0x0000000aff047219 */ /* 0x000fe40000011609 */
[----:B------:R-:W-:-:S03]  /*1f920*/  IADD3 R7, P0, RZ, -R14, RZ ;  /* 0x8000000eff077210 */ /* 0x000fc60007f1e0ff */
[----:B------:R-:W2:Y:S02]  /*1f930*/  LDC R8, c[0x0][0x618] ;  /* 0x00018600ff087b82 */ /* 0x000ea40000000800 */
[----:B------:R-:W-:Y:S02]  /*1f940*/  IMAD.X R5, RZ, RZ, ~R4, P0 ;  /* 0x000000ffff057224 */ /* 0x000fe400000e0e04 */
[----:B------:R-:W-:Y:S02]  /*1f950*/  IMAD.MOV.U32 R4, RZ, RZ, R163 ;  /* 0x000000ffff047224 */ /* 0x000fe400078e00a3 */
[-C--:B------:R-:W-:Y:S02]  /*1f960*/  IMAD R6, R5, R16.reuse, RZ ;  /* 0x0000001005067224 */ /* 0x080fe400078e02ff */
[----:B------:R-:W3:Y:S01]  /*1f970*/  LDC R18, c[0x0][0x608] ;  /* 0x00018200ff127b82 */ /* 0x000ee20000000800 */
[----:B------:R-:W-:Y:S02]  /*1f980*/  IMAD.MOV.U32 R5, RZ, RZ, R162 ;  /* 0x000000ffff057224 */ /* 0x000fe400078e00a2 */
[----:B------:R-:W-:-:S05]  /*1f990*/  IMAD.WIDE.U32 R4, R7, R16, R4 ;  /* 0x0000001007047225 */ /* 0x000fca00078e0004 */
[----:B------:R-:W4:Y:S01]  /*1f9a0*/  LDC R19, c[0x0][0x658] ;  /* 0x00019600ff137b82 */ /* 0x000f220000000800 */
[----:B------:R-:W-:Y:S01]  /*1f9b0*/  IMAD R7, R7, R17, R6 ;  /* 0x0000001107077224 */ /* 0x000fe200078e0206 */
[----:B-1----:R-:W-:Y:S01]  /*1f9c0*/  ISETP.NE.U32.AND P0, PT, R20, RZ, PT ;  /* 0x000000ff1400720c */ /* 0x002fe20003f05070 */
[----:B------:R-:W-:-:S03]  /*1f9d0*/  IMAD.MOV.U32 R6, RZ, RZ, -0x1 ;  /* 0xffffffffff067424 */ /* 0x000fc600078e00ff */
[----:B------:R-:W-:Y:S02]  /*1f9e0*/  IADD3 R5, R5, R7, RZ ;  /* 0x0000000705057210 */ /* 0x000fe40007ffe0ff */
[----:B------:R-:W1:Y:S01]  /*1f9f0*/  LDC R17, c[0x0][0x600] ;  /* 0x00018000ff117b82 */ /* 0x000e620000000800 */
[----:B------:R-:W-:Y:S02]  /*1fa00*/  ISETP.NE.AND.EX P0, PT, R21, RZ, PT, P0 ;  /* 0x000000ff1500720c */ /* 0x000fe40003f05300 */
[-CC-:B--2---:R-:W-:Y:S02]  /*1fa10*/  SHF.R.U64 R10, R4, R8.reuse, R5.reuse ;  /* 0x00000008040a7219 */ /* 0x184fe40000001205 */
[----:B------:R-:W-:-:S03]  /*1fa20*/  SHF.R.U32.HI R5, RZ, R8, R5 ;  /* 0x00000008ff057219 */ /* 0x000fc60000011605 */
[----:B------:R-:W2:Y:S01]  /*1fa30*/  LDC R22, c[0x0][0x648] ;  /* 0x00019200ff167b82 */ /* 0x000ea20000000800 */
[-CC-:B---3--:R-:W-:Y:S02]  /*1fa40*/  SHF.R.U64 R15, R10, R18.reuse, R5.reuse ;  /* 0x000000120a0f7219 */ /* 0x188fe40000001205 */
[----:B------:R-:W-:Y:S01]  /*1fa50*/  SHF.R.U32.HI R4, RZ, R18, R5 ;  /* 0x00000012ff047219 */ /* 0x000fe20000011605 */
[----:B------:R-:W-:-:S04]  /*1fa60*/  IMAD.MOV.U32 R18, RZ, RZ, 0x1 ;  /* 0x00000001ff127424 */ /* 0x000fc800078e00ff */
[----:B0-----:R-:W0:Y:S01]  /*1fa70*/  LDC R23, c[0x0][0x638] ;  /* 0x00018e00ff177b82 */ /* 0x001e220000000800 */
[-CC-:B----4-:R-:W-:Y:S02]  /*1fa80*/  SHF.R.U64 R16, R15, R19.reuse, R4.reuse ;  /* 0x000000130f107219 */ /* 0x190fe40000001204 */
[-C--:B------:R-:W-:Y:S02]  /*1fa90*/  SHF.L.U32 R6, R6, R19.reuse, RZ ;  /* 0x0000001306067219 */ /* 0x080fe400000006ff */
[----:B------:R-:W-:Y:S01]  /*1faa0*/  SHF.R.U32.HI R5, RZ, R19, R4 ;  /* 0x00000013ff057219 */ /* 0x000fe20000011604 */
[----:B------:R-:W-:Y:S01]  /*1fab0*/  IMAD.MOV.U32 R4, RZ, RZ, R16 ;  /* 0x000000ffff047224 */ /* 0x000fe200078e0010 */
[----:B------:R-:W-:Y:S01]  /*1fac0*/  LOP3.LUT R24, RZ, R6, RZ, 0x33, !PT ;  /* 0x00000006ff187212 */ /* 0x000fe200078e33ff */
[----:B------:R-:W3:Y:S01]  /*1fad0*/  LDC R25, c[0x0][0x610] ;  /* 0x00018400ff197b82 */ /* 0x000ee20000000800 */
[----:B------:R-:W-:Y:S05]  /*1fae0*/  @!P0 BRA `(.L_x_559) ;  /* 0x0000000000288947 */ /* 0x000fea0003800000 */
[----:B------:R-:W4:Y:S02]  /*1faf0*/  LDC R9, c[0x0][0x64c] ;  /* 0x00019300ff097b82 */ /* 0x000f240000000800 */
[----:B----4-:R-:W-:-:S05]  /*1fb00*/  IADD3 R9, P0, R16, R9, RZ ;  /* 0x0000000910097210 */ /* 0x010fca0007f1e0ff */
        /* <DEDUP_REMOVED lines=8> */
.L_x_559:
[----:B------:R-:W4:Y:S01]  /*1fb90*/  LDC R6, c[0x0][0x65c] ;  /* 0x00019700ff067b82 */ /* 0x000f220000000800 */
[----:B--2---:R-:W-:Y:S01]  /*1fba0*/  SHF.R.U64 R4, R4, R22, R5 ;  /* 0x0000001604047219 */ /* 0x004fe20000001205 */
[----:B-1----:R-:W-:Y:S01]  /*1fbb0*/  VIADD R7, R17, 0xffffffff ;  /* 0xffffffff11077836 */ /* 0x002fe20000000000 */
[----:B------:R-:W-:Y:S02]  /*1fbc0*/  SHF.L.U32 R18, R18, R19, RZ ;  /* 0x0000001312127219 */ /* 0x000fe400000006ff */
[----:B------:R-:W-:Y:S01]  /*1fbd0*/  LOP3.LUT R3, R15, R24, RZ, 0xc0, !PT ;  /* 0x000000180f037212 */ /* 0x000fe200078ec0ff */
[----:B------:R-:W-:Y:S01]  /*1fbe0*/  IMAD.MOV R5, RZ, RZ, -R4 ;  /* 0x000000ffff057224 */ /* 0x000fe200078e0a04 */
[----:B------:R-:W-:Y:S02]  /*1fbf0*/  LOP3.LUT R7, R10, R7, RZ, 0xc0, !PT ;  /* 0x000000070a077212 */ /* 0x000fe400078ec0ff */
[----:B------:R-:W-:Y:S01]  /*1fc00*/  MOV R10, R14 ;  /* 0x0000000e000a7202 */ /* 0x000fe20000000f00 */
[----:B------:R-:W-:Y:S01]  /*1fc10*/  IMAD R3, R18, R4, R3 ;  /* 0x0000000412037224 */ /* 0x000fe200078e0203 */
[----:B----4-:R-:W-:Y:S01]  /*1fc20*/  ISETP.NE.AND P0, PT, R6, 0x1, PT ;  /* 0x000000010600780c */ /* 0x010fe20003f05270 */
[----:B------:R-:W-:-:S12]  /*1fc30*/  IMAD.MOV.U32 R6, RZ, RZ, 0x1 ;  /* 0x00000001ff067424 */ /* 0x000fd800078e00ff */
[----:B------:R-:W-:Y:S02]  /*1fc40*/  @P0 IMAD R0, R11, R12, R2 ;  /* 0x0000000c0b000224 */ /* 0x000fe400078e0202 */
[----:B0-----:R-:W-:Y:S02]  /*1fc50*/  IMAD R2, R5, R23, R16 ;  /* 0x0000001705027224 */ /* 0x001fe400078e0210 */
[----:B---3--:R-:W-:Y:S02]  /*1fc60*/  IMAD R0, R3, R25, R0 ;  /* 0x0000001903007224 */ /* 0x008fe400078e0200 */
[----:B------:R-:W-:-:S05]  /*1fc70*/  IMAD R3, R2, R17, R7 ;  /* 0x0000001102037224 */ /* 0x000fca00078e0207 */
[----:B------:R-:W-:Y:S02]  /*1fc80*/  SEL R5, R3, R0, !P0 ;  /* 0x0000000003057207 */ /* 0x000fe40004000000 */
[----:B------:R-:W-:-:S07]  /*1fc90*/  SEL R4, R0, R3, !P0 ;  /* 0x0000000300047207 */ /* 0x000fce0004000000 */
.L_x_557:
[----:B------:R-:W-:-:S08]  /*1fca0*/  NOP ;  /* 0x0000000000007918 */ /* 0x000fd00000000000 */
[----:B0-----:R-:W0:-:S00]  /*1fcb0*/  USETMAXREG.DEALLOC.CTAPOOL 0x18 ;  /* 0x00000018000079c8 */ /* 0x001e0000080e0500 */
[----:B------:R-:W-:-:S13]  /*1fcc0*/  ISETP.NE.AND P0, PT, RZ, UR8, PT ;  /* 0x00000008ff007c0c */ /* 0x000fda000bf05270 */
[----:B------:R-:W-:Y:S05]  /*1fcd0*/  @P0 EXIT ;  /* 0x000000000000094d */ /* 0x000fea0003800000 */
[----:B0-----:R-:W-:Y:S01]  /*1fce0*/  LOP3.LUT P0, RZ, R6, 0xff, RZ, 0xc0, !PT ;  /* 0x000000ff06ff7812 */ /* 0x001fe2000780c0ff */
[----:B------:R-:W-:Y:S02]  /*1fcf0*/  IMAD.MOV.U32 R0, RZ, RZ, 0x1 ;  /* 0x00000001ff007424 */ /* 0x000fe400078e00ff */
[----:B------:R-:W-:-:S10]  /*1fd00*/  IMAD.MOV.U32 R6, RZ, RZ, RZ ;  /* 0x000000ffff067224 */ /* 0x000fd400078e00ff */
[----:B------:R-:W-:Y:S05]  /*1fd10*/  @!P0 BRA `(.L_x_560) ;  /* 0x0000000c00608947 */ /* 0x000fea0003800000 */
[----:B------:R-:W2:Y:S01]  /*1fd20*/  LDL R2, [R1+0x10c] ;  /* 0x00010c0001027983 */ /* 0x000ea20000100800 */
[----:B------:R-:W0:Y:S01]  /*1fd30*/  LDC R0, c[0x0][0x28c] ;  /* 0x0000a300ff007b82 */ /* 0x000e220000000800 */
[----:B------:R-:W-:Y:S01]  /*1fd40*/  ULDC UR5, c[0x0][0x658] ;  /* 0x0001960000057ab9 */ /* 0x000fe20000000800 */
[----:B------:R-:W-:Y:S01]  /*1fd50*/  UMOV UR7, 0xffffffff ;  /* 0xffffffff00077882 */ /* 0x000fe20000000000 */
[----:B------:R-:W1:Y:S01]  /*1fd60*/  S2R R16, SR_CgaCtaId ;  /* 0x0000000000107919 */ /* 0x000e620000008800 */
[----:B------:R-:W-:Y:S01]  /*1fd70*/  ULDC UR6, c[0x0][0xc] ;  /* 0x0000030000067ab9 */ /* 0x000fe20000000800 */
[----:B------:R-:W-:Y:S01]  /*1fd80*/  UMOV UR9, 0x1 ;  /* 0x0000000100097882 */ /* 0x000fe20000000000 */
[----:B------:R-:W-:Y:S01]  /*1fd90*/  BSSY B0, `(.L_x_560) ;  /* 0x00000d0000007945 */ /* 0x000fe20003800000 */
[----:B------:R-:W-:Y:S01]  /*1fda0*/  USHF.L.U32 UR18, UR9, UR5, URZ ;  /* 0x0000000509127299 */ /* 0x000fe2000800063f */
[----:B------:R-:W-:Y:S01]  /*1fdb0*/  IMAD.MOV.U32 R9, RZ, RZ, 0x1 ;  /* 0x00000001ff097424 */ /* 0x000fe200078e00ff */
[----:B------:R-:W-:Y:S01]  /*1fdc0*/  ULDC UR4, c[0x0][0x600] ;  /* 0x0001800000047ab9 */ /* 0x000fe20000000800 */
[----:B------:R-:W-:Y:S01]  /*1fdd0*/  IMAD.MOV.U32 R6, RZ, RZ, RZ ;  /* 0x000000ffff067224 */ /* 0x000fe200078e00ff */
[----:B------:R-:W-:Y:S01]  /*1fde0*/  UIADD3 UR4, UR4, -0x1, URZ ;  /* 0xffffffff04047890 */ /* 0x000fe2000fffe03f */
[----:B------:R-:W-:Y:S01]  /*1fdf0*/  ULDC.64 UR22, c[0x0][0x198] ;  /* 0x0000660000167ab9 */ /* 0x000fe20000000a00 */
[----:B0-----:R-:W-:-:S05]  /*1fe00*/  VIADD R0, R0, 0x3f ;  /* 0x0000003f00007836 */ /* 0x001fca0000000000 */
[----:B------:R-:W-:-:S04]  /*1fe10*/  SHF.R.S32.HI R3, RZ, 0x1f, R0 ;  /* 0x0000001fff037819 */ /* 0x000fc80000011400 */
[----:B------:R-:W-:Y:S02]  /*1fe20*/  LEA.HI R3, R3, R0, RZ, 0x6 ;  /* 0x0000000003037211 */ /* 0x000fe400078f30ff */
[----:B-1----:R-:W-:Y:S02]  /*1fe30*/  LOP3.LUT R16, R16, 0x1, RZ, 0xc0, !PT ;  /* 0x0000000110107812 */ /* 0x002fe400078ec0ff */
[----:B------:R-:W-:Y:S02]  /*1fe40*/  SHF.R.S32.HI R7, RZ, 0x6, R3 ;  /* 0x00000006ff077819 */ /* 0x000fe40000011403 */
[----:B------:R-:W-:-:S03]  /*1fe50*/  MOV R0, 0x1 ;  /* 0x0000000100007802 */ /* 0x000fc60000000f00 */
[----:B------:R-:W-:Y:S01]  /*1fe60*/  VIADD R17, R7, 0x1 ;  /* 0x0000000107117836 */ /* 0x000fe20000000000 */
[----:B--2---:R-:W-:-:S13]  /*1fe70*/  R2UR UR8, R2 ;  /* 0x00000000020872ca */ /* 0x004fda00000e0000 */
[----:B------:R-:W-:Y:S02]  /*1fe80*/  ULOP3.LUT UR24, UR8, 0x2, URZ, 0xfc, !UPT ;  /* 0x0000000208187892 */ /* 0x000fe4000f8efc3f */
[----:B------:R-:W-:-:S03]  /*1fe90*/  USHF.L.U32 UR8, UR7, UR5, URZ ;  /* 0x0000000507087299 */ /* 0x000fc6000800063f */
[----:B------:R-:W-:Y:S01]  /*1fea0*/  ULDC UR7, c[0x0][0x10] ;  /* 0x0000040000077ab9 */ /* 0x000fe20000000800 */
[----:B------:R-:W-:Y:S01]  /*1feb0*/  ULDC UR5, c[0x0][0x14] ;  /* 0x0000050000057ab9 */ /* 0x000fe20000000800 */
[----:B------:R-:W-:Y:S02]  /*1fec0*/  UIMAD.WIDE.U32 UR6, UR6, UR7, URZ ;  /* 0x00000007060672a5 */ /* 0x000fe4000f8e003f */
[----:B------:R-:W-:Y:S02]  /*1fed0*/  ULOP3.LUT UR17, URZ, UR8, URZ, 0x33, !UPT ;  /* 0x000000083f117292 */ /* 0x000fe4000f8e333f */
[----:B------:R-:W-:Y:S02]  /*1fee0*/  UIMAD.WIDE.U32 UR20, UR6, UR5, URZ ;  /* 0x00000005061472a5 */ /* 0x000fe4000f8e003f */
[----:B------:R-:W-:-:S04]  /*1fef0*/  UIMAD UR13, UR7, UR5, URZ ;  /* 0x00000005070d72a4 */ /* 0x000fc8000f8e023f */
[----:B------:R-:W-:-:S12]  /*1ff00*/  UIADD3 UR13, UR21, UR13, URZ ;  /* 0x0000000d150d7290 */ /* 0x000fd8000fffe03f */
.L_x_571:
[----:B------:R-:W-:-:S03]  /*1ff10*/  UMOV UR5, 0xffffffff ;  /* 0xffffffff00057882 */ /* 0x000fc60000000000 */
[----:B------:R-:W-:Y:S05]  /*1ff20*/  BRA.DIV UR5, `(.L_x_561) ;  /* 0x0000000e05b07947 */ /* 0x000fea000b800000 */
[----:B------:R-:W-:-:S13]  /*1ff30*/  ELECT P6, URZ, PT ;  /* 0x00000000003f782f */ /* 0x000fda00038c0000 */
.L_x_581:
[----:B------:R-:W0:Y:S01]  /*1ff40*/  LDC R2, c[0x0][0x28c] ;  /* 0x0000a300ff027b82 */ /* 0x000e220000000800 */
[----:B------:R-:W-:Y:S01]  /*1ff50*/  BSSY B1, `(.L_x_562) ;  /* 0x000003c000017945 */ /* 0x000fe20003800000 */
[----:B0-----:R-:W-:-:S13]  /*1ff60*/  ISETP.LT.OR P6, PT, R2, 0x1, !P6 ;  /* 0x000000010200780c */ /* 0x001fda00077c1670 */
[----:B------:R-:W-:Y:S05]  /*1ff70*/  @P6 BRA `(.L_x_563) ;  /* 0x0000000000e46947 */ /* 0x000fea0003800000 */
[----:B------:R-:W-:Y:S01]  /*1ff80*/  IMAD R5, R5, 0x2, R16 ;  /* 0x0000000205057824 */ /* 0x000fe200078e0210 */
[----:B------:R-:W-:Y:S01]  /*1ff90*/  MOV R3, R17 ;  /* 0x0000001100037202 */ /* 0x000fe20000000f00 */
[----:B------:R-:W-:Y:S02]  /*1ffa0*/  IMAD R4, R4, 0x180, RZ ;  /* 0x0000018004047824 */ /* 0x000fe400078e02ff */
[----:B------:R-:W-:Y:S02]  /*1ffb0*/  IMAD R5, R5, 0x58, RZ ;  /* 0x0000005805057824 */ /* 0x000fe400078e02ff */
[----:B------:R-:W-:Y:S02]  /*1ffc0*/  IMAD.MOV.U32 R14, RZ, RZ, RZ ;  /* 0x000000ffff0e7224 */ /* 0x000fe400078e00ff */
[----:B------:R-:W-:Y:S02]  /*1ffd0*/  IMAD.MOV.U32 R2, RZ, RZ, R0 ;  /* 0x000000ffff027224 */ /* 0x000fe400078e0000 */
[----:B------:R-:W-:-:S07]  /*1ffe0*/  IMAD.MOV.U32 R11, RZ, RZ, R6 ;  /* 0x000000ffff0b7224 */ /* 0x000fce00078e0006 */
.L_x_566:
[----:B------:R-:W0:Y:S01]  /*1fff0*/  S2R R13, SR_CgaCtaId ;  /* 0x00000000000d7919 */ /* 0x000e220000008800 */
[----:B------:R-:W-:-:S04]  /*20000*/  MOV R8, 0x400 ;  /* 0x0000040000087802 */ /* 0x000fc80000000f00 */
[----:B0-----:R-:W-:Y:S02]  /*20010*/  LEA R8, R13, R8, 0x18 ;  /* 0x000000080d087211 */ /* 0x001fe400078ec0ff */
[----:B------:R-:W-:-:S03]  /*20020*/  SHF.L.U32 R13, R2, 0x1f, RZ ;  /* 0x0000001f020d7819 */ /* 0x000fc600000006ff */
[----:B------:R-:W-:-:S04]  /*20030*/  IMAD R12, R11, 0x8, R8 ;  /* 0x000000080b0c7824 */ /* 0x000fc800078e0208 */
[----:B------:R-:W0:Y:S02]  /*20040*/  SYNCS.PHASECHK.TRANS64.TRYWAIT P0, [R12+URZ+0x18], R13 ;  /* 0x0000180d0c0075a7 */ /* 0x000e24000800017f */
[----:B0-----:R-:W-:Y:S05]  /*20050*/  @!P0 BRA `(.L_x_564) ;  /* 0x0000000c00848947 */ /* 0x001fea0003800000 */
.L_x_582:
[----:B------:R-:W1:Y:S01]  /*20060*/  S2R R15, SR_TID.X ;  /* 0x00000000000f7919 */ /* 0x000e620000002100 */
[----:B------:R-:W-:-:S04]  /*20070*/  UPRMT UR5, UR24, 0x9910, URZ ;  /* 0x0000991018057896 */ /* 0x000fc8000800003f */
[----:B------:R-:W-:Y:S01]  /*20080*/  UISETP.NE.AND UP0, UPT, UR5, 0x2, UPT ;  /* 0x000000020500788c */ /* 0x000fe2000bf05270 */
[----:B-1----:R-:W-:-:S13]  /*20090*/  LOP3.LUT P0, RZ, R15, 0x7f, RZ, 0xc0, !PT ;  /* 0x0000007f0fff7812 */ /* 0x002fda000780c0ff */
[----:B0-----:R-:W0:Y:S02]  /*200a0*/  @!P0 LDC R13, c[0x0][0x500] ;  /* 0x00014000ff0d8b82 */ /* 0x001e240000000800 */
[----:B0-----:R0:W-:Y:S01]  /*200b0*/  @!P0 SYNCS.ARRIVE.TRANS64 RZ, [R12+URZ], R13 ;  /* 0x0000000d0cff89a7 */ /* 0x0011e2000800003f */
[----:B------:R-:W-:-:S13]  /*200c0*/  PLOP3.LUT P0, PT, PT, PT, UP0, 0x80, 0x0 ;  /* 0x000000000000781c */ /* 0x000fda0003f0f008 */
[----:B0-----:R-:W-:Y:S05]  /*200d0*/  @P0 BRA `(.L_x_565) ;  /* 0x0000000000040947 */ /* 0x001fea0003800000 */
[----:B------:R-:W-:Y:S01]  /*200e0*/  BPT.TRAP 0x1 ;  /* 0x000000040000795c */ /* 0x000fe20000300000 */
.L_x_565:
[C---:B------:R-:W-:Y:S01]  /*200f0*/  IMAD R13, R11.reuse, 0x2, R16 ;  /* 0x000000020b0d7824 */ /* 0x040fe200078e0210 */
[----:B------:R-:W-:Y:S01]  /*20100*/  R2UR UR9, R12 ;  /* 0x000000000c0972ca */ /* 0x000fe200000e0000 */
[----:B------:R-:W-:Y:S01]  /*20110*/  IMAD R12, R11, 0xc000, R8 ;  /* 0x0000c0000b0c7824 */ /* 0x000fe200078e0208 */
[----:B------:R-:W-:Y:S01]  /*20120*/  UIADD3 UR6, UP0, UR22, 0xf0, URZ ;  /* 0x000000f016067890 */ /* 0x000fe2000ff1e03f */
[----:B------:R-:W-:Y:S01]  /*20130*/  IMAD R13, R13, 0x1600, RZ ;  /* 0x000016000d0d7824 */ /* 0x000fe200078e02ff */
[----:B------:R-:W-:Y:S01]  /*20140*/  R2UR UR11, R4 ;  /* 0x00000000040b72ca */ /* 0x000fe200000e0000 */
[----:B------:R-:W-:Y:S01]  /*20150*/  VIADD R3, R3, 0xffffffff ;  /* 0xffffffff03037836 */ /* 0x000fe20000000000 */
[----:B------:R-:W-:Y:S01]  /*20160*/  R2UR UR5, R12 ;  /* 0x000000000c0572ca */ /* 0x000fe200000e0000 */
[----:B------:R-:W-:Y:S01]  /*20170*/  UIADD3 UR26, UP1, UR22, 0x1f0, URZ ;  /* 0x000001f0161a7890 */ /* 0x000fe2000ff3e03f */
[----:B------:R-:W-:Y:S01]  /*20180*/  LEA R13, R13, R8, 0x1 ;  /* 0x000000080d0d7211 */ /* 0x000fe200078e08ff */
[----:B------:R-:W-:Y:S01]  /*20190*/  UIADD3.X UR7, URZ, UR23, URZ, UP0, !UPT ;  /* 0x000000173f077290 */ /* 0x000fe200087fe43f */
[----:B------:R-:W-:Y:S01]  /*201a0*/  R2UR UR10, R14 ;  /* 0x000000000e0a72ca */ /* 0x000fe200000e0000 */
[----:B------:R-:W-:Y:S01]  /*201b0*/  VIADD R11, R11, 0x1 ;  /* 0x000000010b0b7836 */ /* 0x000fe20000000000 */
[----:B------:R-:W-:Y:S01]  /*201c0*/  R2UR UR8, R13 ;  /* 0x000000000d0872ca */ /* 0x000fe200000e0000 */
[----:B------:R-:W-:Y:S01]  /*201d0*/  UIADD3.X UR27, URZ, UR23, URZ, UP1, !UPT ;  /* 0x000000173f1b7290 */ /* 0x000fe20008ffe43f */
[----:B------:R-:W-:Y:S01]  /*201e0*/  R2UR UR12, R10 ;  /* 0x000000000a0c72ca */ /* 0x000fe200000e0000 */
[----:B------:R-:W-:Y:S01]  /*201f0*/  UMOV UR14, 0x0 ;  /* 0x00000000000e7882 */ /* 0x000fe20000000000 */
[----:B------:R-:W-:Y:S01]  /*20200*/  R2UR UR19, R5 ;  /* 0x00000000051372ca */ /* 0x000fe200000e0000 */
[----:B------:R-:W-:Y:S01]  /*20210*/  UMOV UR15, 0x10000000 ;  /* 0x10000000000f7882 */ /* 0x000fe20000000000 */
[----:B------:R-:W-:Y:S01]  /*20220*/  ISETP.GT.AND P1, PT, R3, 0x1, PT ;  /* 0x000000010300780c */ /* 0x000fe20003f24270 */
[----:B------:R-:W-:Y:S01]  /*20230*/  UIADD3 UR5, UR5, 0x100, URZ ;  /* 0x0000010005057890 */ /* 0x000fe2000fffe03f */
[----:B------:R-:W-:Y:S01]  /*20240*/  ISETP.NE.AND P0, PT, R11, 0x3, PT ;  /* 0x000000030b00780c */ /* 0x000fe20003f05270 */
[----:B------:R-:W-:Y:S01]  /*20250*/  UMOV UR25, 0x30000 ;  /* 0x0003000000197882 */ /* 0x000fe20000000000 */
[----:B------:R-:W-:-:S02]  /*20260*/  VIADD R14, R14, 0x40 ;  /* 0x000000400e0e7836 */ /* 0x000fc40000000000 */
[----:B------:R-:W-:Y:S01]  /*20270*/  SEL R13, RZ, 0x1, P0 ;  /* 0x00000001ff0d7807 */ /* 0x000fe20000000000 */
[----:B------:R-:W-:Y:S01]  /*20280*/  UIADD3 UR16, UR8, 0x24100, URZ ;  /* 0x0002410008107890 */ /* 0x000fe2000fffe03f */
[----:B------:R-:W-:Y:S02]  /*20290*/  SEL R11, R11, RZ, P0 ;  /* 0x000000ff0b0b7207 */ /* 0x000fe40000000000 */
[----:B------:R-:W-:Y:S01]  /*202a0*/  UMOV UR8, UR5 ;  /* 0x0000000500087c82 */ /* 0x000fe20008000000 */
[----:B------:R-:W-:Y:S01]  /*202b0*/  LOP3.LUT R2, R2, R13, RZ, 0x3c, !PT ;  /* 0x0000000d02027212 */ /* 0x000fe200078e3cff */
[----:B------:R0:W-:Y:S02]  /*202c0*/  UTMALDG.3D [UR8], [UR6], desc[UR14] ;  /* 0x00000e08060075b4 */ /* 0x0001e40008011000 */
[----:B0-----:R-:W-:Y:S01]  /*202d0*/  UMOV UR8, UR16 ;  /* 0x0000001000087c82 */ /* 0x001fe20008000000 */
[----:B------:R-:W-:Y:S02]  /*202e0*/  UMOV UR11, UR19 ;  /* 0x00000013000b7c82 */ /* 0x000fe40008000000 */
[----:B------:R0:W-:Y:S02]  /*202f0*/  UTMALDG.3D.MULTICAST [UR8], [UR26], UR25, desc[UR14] ;  /* 0x00000e081a0073b4 */ /* 0x0001e40008011819 */
[----:B0-----:R-:W-:Y:S05]  /*20300*/  @P1 BRA `(.L_x_566) ;  /* 0xfffffffc00381947 */ /* 0x001fea000383ffff */
.L_x_563:
[----:B------:R-:W-:Y:S05]  /*20310*/  BSYNC B1 ;  /* 0x0000000000017941 */ /* 0x000fea0003800000 */
.L_x_562:
[----:B------:R-:W2:Y:S01]  /*20320*/  LDL.LU R13, [R1+0x11c] ;  /* 0x00011c00010d7983 */ /* 0x000ea20000300800 */
[----:B------:R-:W-:Y:S01]  /*20330*/  LOP3.LUT P0, RZ, R9, 0xff, RZ, 0xc0, !PT ;  /* 0x000000ff09ff7812 */ /* 0x000fe2000780c0ff */
[C---:B------:R-:W-:Y:S01]  /*20340*/  IMAD.IADD R6, R7.reuse, 0x1, R6 ;  /* 0x0000000107067824 */ /* 0x040fe200078e0206 */
[----:B------:R-:W-:Y:S01]  /*20350*/  ULDC.64 UR6, c[0x0][0x650] ;  /* 0x0001940000067ab9 */ /* 0x000fe20000000a00 */
[----:B------:R-:W3:Y:S01]  /*20360*/  LDL.LU R12, [R1+0x120] ;  /* 0x00012000010c7983 */ /* 0x000ee20000300800 */
[----:B------:R-:W-:Y:S01]  /*20370*/  ISETP.GE.U32.AND P1, PT, R7, 0x3, PT ;  /* 0x000000030700780c */ /* 0x000fe20003f26070 */
[----:B------:R-:W-:Y:S01]  /*20380*/  BSSY B1, `(.L_x_567) ;  /* 0x000006e000017945 */ /* 0x000fe20003800000 */
[----:B------:R-:W-:Y:S01]  /*20390*/  MOV R4, 0xffffffff ;  /* 0xffffffff00047802 */ /* 0x000fe20000000f00 */
[----:B------:R-:W-:Y:S01]  /*203a0*/  IMAD.MOV.U32 R10, RZ, RZ, -0x1 ;  /* 0xffffffffff0a7424 */ /* 0x000fe200078e00ff */
[----:B------:R-:W-:-:S05]  /*203b0*/  PRMT R9, RZ, 0x7610, R9 ;  /* 0x00007610ff097816 */ /* 0x000fca0000000009 */
[----:B------:R-:W0:Y:S01]  /*203c0*/  @P0 S2R R3, SR_CgaCtaId ;  /* 0x0000000000030919 */ /* 0x000e220000008800 */
[----:B------:R-:W-:-:S04]  /*203d0*/  @P0 MOV R2, 0x400 ;  /* 0x0000040000020802 */ /* 0x000fc80000000f00 */
[----:B0-----:R-:W-:-:S04]  /*203e0*/  @P0 LEA R2, R3, R2, 0x18 ;  /* 0x0000000203020211 */ /* 0x001fc800078ec0ff */
[----:B------:R0:W-:Y:S01]  /*203f0*/  @P0 SYNCS.ARRIVE.TRANS64.A1T0 RZ, [R2+URZ+0x48], RZ ;  /* 0x000048ff02ff09a7 */ /* 0x0001e2000810003f */
[----:B------:R-:W-:-:S04]  /*20400*/  ISETP.GT.U32.AND P0, PT, R6, 0x2, PT ;  /* 0x000000020600780c */ /* 0x000fc80003f04070 */
[----:B------:R-:W-:Y:S01]  /*20410*/  ISETP.LT.U32.AND P0, PT, R7, 0x3, P0 ;  /* 0x000000030700780c */ /* 0x000fe20000701070 */
[----:B0-----:R-:W-:-:S05]  /*20420*/  IMAD.WIDE.U32 R2, R6, -0x55555555, RZ ;  /* 0xaaaaaaab06027825 */ /* 0x001fca00078e00ff */
[----:B------:R-:W-:Y:S02]  /*20430*/  SHF.R.U32.HI R5, RZ, 0x1, R3 ;  /* 0x00000001ff057819 */ /* 0x000fe40000011603 */
[----:B------:R-:W-:Y:S02]  /*20440*/  SEL R3, RZ, 0x1, !P0 ;  /* 0x00000001ff037807 */ /* 0x000fe40004000000 */
[----:B------:R-:W-:Y:S01]  /*20450*/  PRMT R2, RZ, 0x7610, R2 ;  /* 0x00007610ff027816 */ /* 0x000fe20000000002 */
[----:B------:R-:W-:Y:S01]  /*20460*/  IMAD R6, R5, -0x3, R6 ;  /* 0xfffffffd05067824 */ /* 0x000fe200078e0206 */
[----:B------:R-:W-:-:S04]  /*20470*/  LOP3.LUT R0, R0, R3, RZ, 0x3c, !PT ;  /* 0x0000000300007212 */ /* 0x000fc800078e3cff */
[----:B------:R-:W-:Y:S01]  /*20480*/  @P1 LOP3.LUT R0, R0, 0x1, R5, 0x78, !PT ;  /* 0x0000000100001812 */ /* 0x000fe200078e7805 */
[----:B------:R-:W-:Y:S01]  /*20490*/  IMAD.MOV.U32 R5, RZ, RZ, -0x1 ;  /* 0xffffffffff057424 */ /* 0x000fe200078e00ff */
[----:B---3--:R-:W-:-:S04]  /*204a0*/  IADD3 R12, P0, R12, UR20, RZ ;  /* 0x000000140c0c7c10 */ /* 0x008fc8000ff1e0ff */
[----:B--2---:R-:W-:Y:S01]  /*204b0*/  IADD3.X R13, R13, UR13, RZ, P0, !PT ;  /* 0x0000000d0d0d7c10 */ /* 0x004fe200087fe4ff */
[----:B------:R0:W-:Y:S01]  /*204c0*/  STL [R1+0x120], R12 ;  /* 0x0001200c01007387 */ /* 0x0001e20000100800 */
[----:B------:R-:W-:-:S03]  /*204d0*/  ISETP.GE.U32.AND P0, PT, R12, UR6, PT ;  /* 0x000000060c007c0c */ /* 0x000fc6000bf06070 */
[----:B------:R0:W-:Y:S01]  /*204e0*/  STL [R1+0x11c], R13 ;  /* 0x00011c0d01007387 */ /* 0x0001e20000100800 */
[----:B------:R-:W-:-:S13]  /*204f0*/  ISETP.GE.U32.AND.EX P0, PT, R13, UR7, PT, P0 ;  /* 0x000000070d007c0c */ /* 0x000fda000bf06100 */
[----:B0-----:R-:W-:Y:S05]  /*20500*/  @P0 BRA `(.L_x_568) ;  /* 0x0000000400540947 */ /* 0x001fea0003800000 */
[----:B------:R-:W0:Y:S01]  /*20510*/  S2R R8, SR_CTAID.X ;  /* 0x0000000000087919 */ /* 0x000e220000002500 */
[----:B------:R-:W1:Y:S01]  /*20520*/  LDC R15, c[0x0][0x65c] ;  /* 0x00019700ff0f7b82 */ /* 0x000e620000000800 */
[----:B------:R-:W-:Y:S01]  /*20530*/  ULDC UR5, c[0x0][0x150] ;  /* 0x0000540000057ab9 */ /* 0x000fe20000000800 */
[----:B------:R-:W-:Y:S01]  /*20540*/  ULDC.64 UR6, c[0x0][0x628] ;  /* 0x00018a0000067ab9 */ /* 0x000fe20000000a00 */
[----:B------:R-:W2:Y:S01]  /*20550*/  S2R R2, SR_CTAID.Y ;  /* 0x0000000000027919 */ /* 0x000ea20000002600 */
[----:B------:R-:W-:Y:S01]  /*20560*/  ISETP.NE.U32.AND P0, PT, RZ, UR6, PT ;  /* 0x00000006ff007c0c */ /* 0x000fe2000bf05070 */
[----:B------:R-:W-:-:S03]  /*20570*/  ULDC UR8, c[0x0][0x630] ;  /* 0x00018c0000087ab9 */ /* 0x000fc60000000800 */
[----:B------:R-:W3:Y:S01]  /*20580*/  LDC R5, c[0x0][0x144] ;  /* 0x00005100ff057b82 */ /* 0x000ee20000000800 */
[----:B------:R-:W-:-:S07]  /*20590*/  ISETP.NE.AND.EX P0, PT, RZ, UR7, PT, P0 ;  /* 0x00000007ff007c0c */ /* 0x000fce000bf05300 */
[----:B------:R-:W4:Y:S01]  /*205a0*/  LDC R11, c[0x0][0x148] ;  /* 0x00005200ff0b7b82 */ /* 0x000f220000000800 */
[----:B-1----:R-:W-:Y:S02]  /*205b0*/  ISETP.NE.AND P2, PT, R15, 0x1, PT ;  /* 0x000000010f00780c */ /* 0x002fe40003f45270 */
[----:B0-----:R-:W-:Y:S02]  /*205c0*/  I2FP.F32.U32 R3, R8 ;  /* 0x0000000800037245 */ /* 0x001fe40000201000 */
[----:B--2---:R-:W-:-:S03]  /*205d0*/  I2FP.F32.U32 R4, R2 ;  /* 0x0000000200047245 */ /* 0x004fc60000201000 */
[----:B------:R-:W-:Y:S01]  /*205e0*/  FMUL R3, R3, UR5 ;  /* 0x0000000503037c20 */ /* 0x000fe20008400000 */
[----:B------:R-:W-:Y:S02]  /*205f0*/  ULDC UR5, c[0x0][0x154] ;  /* 0x0000550000057ab9 */ /* 0x000fe40000000800 */
[----:B------:R-:W-:-:S03]  /*20600*/  FMUL R10, R4, UR5 ;  /* 0x00000005040a7c20 */ /* 0x000fc60008400000 */
[----:B------:R-:W0:Y:S08]  /*20610*/  F2I.U32.TRUNC.NTZ R3, R3 ;  /* 0x0000000300037305 */ /* 0x000e30000020f000 */
[----:B------:R-:W1:Y:S01]  /*20620*/  F2I.U32.TRUNC.NTZ R10, R10 ;  /* 0x0000000a000a7305 */ /* 0x000e62000020f000 */
[----:B0-----:R-:W-:Y:S02]  /*20630*/  IMAD.MOV R4, RZ, RZ, -R3 ;  /* 0x000000ffff047224 */ /* 0x001fe400078e0a03 */
[----:B------:R-:W-:-:S02]  /*20640*/  IMAD.MOV.U32 R3, RZ, RZ, R13 ;  /* 0x000000ffff037224 */ /* 0x000fc400078e000d */
[----:B---3--:R-:W-:Y:S02]  /*20650*/  IMAD R8, R5, R4, R8 ;  /* 0x0000000405087224 */ /* 0x008fe400078e0208 */
[----:B-1----:R-:W-:-:S04]  /*20660*/  IMAD.MOV R4, RZ, RZ, -R10 ;  /* 0x000000ffff047224 */ /* 0x002fc800078e0a0a */
[----:B----4-:R-:W-:Y:S01]  /*20670*/  @P2 IMAD R8, R11, R4, R2 ;  /* 0x000000040b082224 */ /* 0x010fe200078e0202 */
[----:B------:R-:W-:Y:S01]  /*20680*/  MOV R2, R12 ;  /* 0x0000000c00027202 */ /* 0x000fe20000000f00 */
[----:B------:R-:W-:Y:S06]  /*20690*/  @!P0 BRA `(.L_x_569) ;  /* 0x0000000000288947 */ /* 0x000fec0003800000 */
[----:B------:R-:W-:Y:S02]  /*206a0*/  ULDC UR5, c[0x0][0x634] ;  /* 0x00018d0000057ab9 */ /* 0x000fe40000000800 */
[----:B------:R-:W-:-:S05]  /*206b0*/  IADD3 R3, P0, R12, UR5, RZ ;  /* 0x000000050c037c10 */ /* 0x000fca000ff1e0ff */
[----:B------:R-:W-:-:S04]  /*206c0*/  IMAD.X R11, RZ, RZ, R13, P0 ;  /* 0x000000ffff0b7224 */ /* 0x000fc800000e060d */
[----:B------:R-:W-:-:S04]  /*206d0*/  IMAD.WIDE.U32 R4, R11, UR6, RZ ;  /* 0x000000060b047c25 */ /* 0x000fc8000f8e00ff */
[----:B------:R-:W-:-:S04]  /*206e0*/  IMAD.WIDE.U32 R4, P0, R3, UR7, R4 ;  /* 0x0000000703047c25 */ /* 0x000fc8000f800004 */
[----:B------:R-:W-:-:S04]  /*206f0*/  IMAD.WIDE.U32 R2, R3, UR6, RZ ;  /* 0x0000000603027c25 */ /* 0x000fc8000f8e00ff */
[----:B------:R-:W-:Y:S01]  /*20700*/  IMAD.MOV.U32 R2, RZ, RZ, R5 ;  /* 0x000000ffff027224 */ /* 0x000fe200078e0005 */
[----:B------:R-:W-:Y:S01]  /*20710*/  IADD3 RZ, P1, R3, R4, RZ ;  /* 0x0000000403ff7210 */ /* 0x000fe20007f3e0ff */
[----:B------:R-:W-:-:S04]  /*20720*/  IMAD.X R3, RZ, RZ, RZ, P0 ;  /* 0x000000ffff037224 */ /* 0x000fc800000e06ff */
[----:B------:R-:W-:-:S08]  /*20730*/  IMAD.WIDE.U32.X R2, R11, UR7, R2, P1 ;  /* 0x000000070b027c25 */ /* 0x000fd000088e0402 */
.L_x_569:
[--C-:B------:R-:W-:Y:S01]  /*20740*/  SHF.R.U64 R10, R2, UR8, R3.reuse ;  /* 0x00000008020a7c19 */ /* 0x100fe20008001203 */
[----:B------:R-:W-:Y:S01]  /*20750*/  ULDC.64 UR6, c[0x0][0x620] ;  /* 0x0001880000067ab9 */ /* 0x000fe20000000a00 */
[----:B------:R-:W-:Y:S01]  /*20760*/  SHF.R.U32.HI R2, RZ, UR8, R3 ;  /* 0x00000008ff027c19 */ /* 0x000fe20008011603 */
[----:B------:R-:W-:Y:S01]  /*20770*/  IMAD.MOV.U32 R3, RZ, RZ, R13 ;  /* 0x000000ffff037224 */ /* 0x000fe200078e000d */
[----:B------:R-:W-:Y:S01]  /*20780*/  IADD3 R11, P0, RZ, -R10, RZ ;  /* 0x8000000aff0b7210 */ /* 0x000fe20007f1e0ff */
[----:B------:R-:W-:-:S03]  /*20790*/  ULDC UR5, c[0x0][0x618] ;  /* 0x0001860000057ab9 */ /* 0x000fc60000000800 */
[----:B------:R-:W-:-:S05]  /*207a0*/  IADD3.X R2, RZ, ~R2, RZ, P0, !PT ;  /* 0x80000002ff027210 */ /* 0x000fca00007fe4ff */
[----:B------:R-:W-:-:S04]  /*207b0*/  IMAD R2, R2, UR6, RZ ;  /* 0x0000000602027c24 */ /* 0x000fc8000f8e02ff */
[----:B------:R-:W-:Y:S02]  /*207c0*/  IMAD R5, R11, UR7, R2 ;  /* 0x000000070b057c24 */ /* 0x000fe4000f8e0202 */
[----:B------:R-:W-:-:S04]  /*207d0*/  IMAD.MOV.U32 R2, RZ, RZ, R12 ;  /* 0x000000ffff027224 */ /* 0x000fc800078e000c */
[----:B------:R-:W-:Y:S01]  /*207e0*/  IMAD.WIDE.U32 R2, R11, UR6, R2 ;  /* 0x000000060b027c25 */ /* 0x000fe2000f8e0002 */
[----:B------:R-:W-:Y:S02]  /*207f0*/  ULDC.64 UR6, c[0x0][0x640] ;  /* 0x0001900000067ab9 */ /* 0x000fe40000000a00 */
[----:B------:R-:W-:Y:S01]  /*20800*/  ISETP.NE.U32.AND P0, PT, RZ, UR6, PT ;  /* 0x00000006ff007c0c */ /* 0x000fe2000bf05070 */
[----:B------:R-:W-:-:S03]  /*20810*/  IMAD.IADD R3, R3, 0x1, R5 ;  /* 0x0000000103037824 */ /* 0x000fc600078e0205 */
[----:B------:R-:W-:Y:S02]  /*20820*/  ISETP.NE.AND.EX P0, PT, RZ, UR7, PT, P0 ;  /* 0x00000007ff007c0c */ /* 0x000fe4000bf05300 */
[--C-:B------:R-:W-:Y:S02]  /*20830*/  SHF.R.U64 R11, R2, UR5, R3.reuse ;  /* 0x00000005020b7c19 */ /* 0x100fe40008001203 */
[----:B------:R-:W-:Y:S01]  /*20840*/  SHF.R.U32.HI R2, RZ, UR5, R3 ;  /* 0x00000005ff027c19 */ /* 0x000fe20008011603 */
[----:B------:R-:W-:-:S03]  /*20850*/  ULDC UR5, c[0x0][0x608] ;  /* 0x0001820000057ab9 */ /* 0x000fc60000000800 */
[--C-:B------:R-:W-:Y:S02]  /*20860*/  SHF.R.U64 R12, R11, UR5, R2.reuse ;  /* 0x000000050b0c7c19 */ /* 0x100fe40008001202 */
[----:B------:R-:W-:Y:S01]  /*20870*/  SHF.R.U32.HI R3, RZ, UR5, R2 ;  /* 0x00000005ff037c19 */ /* 0x000fe20008011602 */
[----:B------:R-:W-:-:S03]  /*20880*/  ULDC UR5, c[0x0][0x658] ;  /* 0x0001960000057ab9 */ /* 0x000fc60000000800 */
[--C-:B------:R-:W-:Y:S02]  /*20890*/  SHF.R.U64 R13, R12, UR5, R3.reuse ;  /* 0x000000050c0d7c19 */ /* 0x100fe40008001203 */
[----:B------:R-:W-:-:S03]  /*208a0*/  SHF.R.U32.HI R3, RZ, UR5, R3 ;  /* 0x00000005ff037c19 */ /* 0x000fc60008011603 */
[----:B------:R-:W-:Y:S01]  /*208b0*/  IMAD.MOV.U32 R2, RZ, RZ, R13 ;  /* 0x000000ffff027224 */ /* 0x000fe200078e000d */
[----:B------:R-:W-:Y:S06]  /*208c0*/  @!P0 BRA `(.L_x_570) ;  /* 0x0000000000288947 */ /* 0x000fec0003800000 */
[----:B------:R-:W-:Y:S02]  /*208d0*/  ULDC UR5, c[0x0][0x64c] ;  /* 0x0001930000057ab9 */ /* 0x000fe40000000800 */
[----:B------:R-:W-:-:S04]  /*208e0*/  IADD3 R2, P0, R13, UR5, RZ ;  /* 0x000000050d027c10 */ /* 0x000fc8000ff1e0ff */
[----:B------:R-:W-:-:S05]  /*208f0*/  IADD3.X R14, RZ, R3, RZ, P0, !PT ;  /* 0x00000003ff0e7210 */ /* 0x000fca00007fe4ff */
[----:B------:R-:W-:-:S04]  /*20900*/  IMAD.WIDE.U32 R4, R14, UR6, RZ ;  /* 0x000000060e047c25 */ /* 0x000fc8000f8e00ff */
[----:B------:R-:W-:-:S04]  /*20910*/  IMAD.WIDE.U32 R4, P0, R2, UR7, R4 ;  /* 0x0000000702047c25 */ /* 0x000fc8000f800004 */
[----:B------:R-:W-:-:S04]  /*20920*/  IMAD.WIDE.U32 R2, R2, UR6, RZ ;  /* 0x0000000602027c25 */ /* 0x000fc8000f8e00ff */
[----:B------:R-:W-:Y:S01]  /*20930*/  IMAD.MOV.U32 R2, RZ, RZ, R5 ;  /* 0x000000ffff027224 */ /* 0x000fe200078e0005 */
[----:B------:R-:W-:Y:S01]  /*20940*/  IADD3 RZ, P1, R3, R4, RZ ;  /* 0x0000000403ff7210 */ /* 0x000fe20007f3e0ff */
[----:B------:R-:W-:-:S04]  /*20950*/  IMAD.X R3, RZ, RZ, RZ, P0 ;  /* 0x000000ffff037224 */ /* 0x000fc800000e06ff */
[----:B------:R-:W-:-:S08]  /*20960*/  IMAD.WIDE.U32.X R2, R14, UR7, R2, P1 ;  /* 0x000000070e027c25 */ /* 0x000fd000088e0402 */
.L_x_570:
[----:B------:R-:W-:Y:S01]  /*20970*/  ULDC UR5, c[0x0][0x648] ;  /* 0x0001920000057ab9 */ /* 0x000fe20000000800 */
[----:B------:R-:W-:Y:S02]  /*20980*/  LOP3.LUT R12, R12, UR17, RZ, 0xc0, !PT ;  /* 0x000000110c0c7c12 */ /* 0x000fe4000f8ec0ff */
[----:B------:R-:W-:Y:S01]  /*20990*/  SHF.R.U64 R3, R2, UR5, R3 ;  /* 0x0000000502037c19 */ /* 0x000fe20008001203 */
[----:B------:R-:W-:-:S04]  /*209a0*/  ULDC UR5, c[0x0][0x638] ;  /* 0x00018e0000057ab9 */ /* 0x000fc80000000800 */
[----:B------:R-:W-:Y:S02]  /*209b0*/  IMAD.MOV R2, RZ, RZ, -R3 ;  /* 0x000000ffff027224 */ /* 0x000fe400078e0a03 */
[----:B------:R-:W-:Y:S02]  /*209c0*/  IMAD R5, R3, UR18, R12 ;  /* 0x0000001203057c24 */ /* 0x000fe4000f8e020c */
[----:B------:R-:W-:Y:S01]  /*209d0*/  IMAD R13, R2, UR5, R13 ;  /* 0x00000005020d7c24 */ /* 0x000fe2000f8e020d */
[----:B------:R-:W-:Y:S01]  /*209e0*/  ULDC UR5, c[0x0][0x610] ;  /* 0x0001840000057ab9 */ /* 0x000fe20000000800 */
[----:B------:R-:W-:Y:S01]  /*209f0*/  LOP3.LUT R2, R11, UR4, RZ, 0xc0, !PT ;  /* 0x000000040b027c12 */ /* 0x000fe2000f8ec0ff */
[----:B------:R-:W-:Y:S01]  /*20a00*/  IMAD R8, R5, UR5, R8 ;  /* 0x0000000505087c24 */ /* 0x000fe2000f8e0208 */
[----:B------:R-:W-:-:S03]  /*20a10*/  ULDC UR5, c[0x0][0x600] ;  /* 0x0001800000057ab9 */ /* 0x000fc60000000800 */
[----:B------:R-:W-:Y:S02]  /*20a20*/  IMAD R13, R13, UR5, R2 ;  /* 0x000000050d0d7c24 */ /* 0x000fe4000f8e0202 */
[----:B------:R-:W-:-:S03]  /*20a30*/  IMAD.MOV.U32 R2, RZ, RZ, 0x1 ;  /* 0x00000001ff027424 */ /* 0x000fc600078e00ff */
[----:B------:R-:W-:Y:S02]  /*20a40*/  SEL R5, R13, R8, !P2 ;  /* 0x000000080d057207 */ /* 0x000fe40005000000 */
[----:B------:R-:W-:-:S07]  /*20a50*/  SEL R4, R8, R13, !P2 ;  /* 0x0000000d08047207 */ /* 0x000fce0005000000 */
.L_x_568:
[----:B------:R-:W-:Y:S05]  /*20a60*/  BSYNC B1 ;  /* 0x0000000000017941 */ /* 0x000fea0003800000 */
.L_x_567:
[----:B------:R-:W-:-:S13]  /*20a70*/  LOP3.LUT P0, RZ, R2, 0xff, RZ, 0xc0, !PT ;  /* 0x000000ff02ff7812 */ /* 0x000fda000780c0ff */
[----:B------:R-:W-:Y:S05]  /*20a80*/  @P0 BRA `(.L_x_571) ;  /* 0xfffffff400200947 */ /* 0x000fea000383ffff */
[----:B------:R-:W-:Y:S05]  /*20a90*/  BSYNC B0 ;  /* 0x0000000000007941 */ /* 0x000fea0003800000 */
.L_x_560:
[----:B------:R-:W-:-:S03]  /*20aa0*/  UMOV UR5, 0xffffffff ;  /* 0xffffffff00057882 */ /* 0x000fc60000000000 */
[----:B------:R-:W-:Y:S05]  /*20ab0*/  BRA.DIV UR5, `(.L_x_572) ;  /* 0x0000000605007947 */ /* 0x000fea000b800000 */
[----:B------:R-:W-:-:S13]  /*20ac0*/  ELECT P6, URZ, PT ;  /* 0x00000000003f782f */ /* 0x000fda00038c0000 */
.L_x_585:
[----:B------:R-:W-:Y:S04]  /*20ad0*/  BSSY B0, `(.L_x_573) ;  /* 0x0000025000007945 */ /* 0x000fe80003800000 */
[----:B------:R-:W-:Y:S05]  /*20ae0*/  @!P6 BRA `(.L_x_574) ;  /* 0x00000000008ce947 */ /* 0x000fea0003800000 */
[----:B------:R-:W2:Y:S02]  /*20af0*/  LDL R2, [R1+0x10c] ;  /* 0x00010c0001027983 */ /* 0x000ea40000100800 */
[----:B--2---:R-:W-:-:S13]  /*20b00*/  R2UR UR5, R2 ;  /* 0x00000000020572ca */ /* 0x004fda00000e0000 */
[----:B------:R-:W-:-:S04]  /*20b10*/  ULOP3.LUT UR5, UR5, 0x2, URZ, 0xfc, !UPT ;  /* 0x0000000205057892 */ /* 0x000fc8000f8efc3f */
[----:B------:R-:W-:-:S06]  /*20b20*/  UISETP.NE.AND UP0, UPT, UR5, 0x3, UPT ;  /* 0x000000030500788c */ /* 0x000fcc000bf05270 */
[----:B------:R-:W-:-:S13]  /*20b30*/  PLOP3.LUT P0, PT, PT, PT, UP0, 0x80, 0x0 ;  /* 0x000000000000781c */ /* 0x000fda0003f0f008 */
[----:B------:R-:W-:Y:S05]  /*20b40*/  @!P0 BRA `(.L_x_575) ;  /* 0x0000000000048947 */ /* 0x000fea0003800000 */
[----:B------:R-:W-:Y:S01]  /*20b50*/  BPT.TRAP 0x1 ;  /* 0x000000040000795c */ /* 0x000fe20000300000 */
.L_x_575:
[----:B------:R-:W0:Y:S01]  /*20b60*/  S2R R3, SR_CgaCtaId ;  /* 0x0000000000037919 */ /* 0x000e220000008800 */
[----:B------:R-:W-:-:S04]  /*20b70*/  MOV R2, 0x400 ;  /* 0x0000040000027802 */ /* 0x000fc80000000f00 */
[----:B0-----:R-:W-:Y:S02]  /*20b80*/  LEA R3, R3, R2, 0x18 ;  /* 0x0000000203037211 */ /* 0x001fe400078ec0ff */
[----:B------:R-:W-:Y:S02]  /*20b90*/  SHF.L.U32 R2, R0, 0x1f, RZ ;  /* 0x0000001f00027819 */ /* 0x000fe400000006ff */
[----:B------:R-:W-:-:S05]  /*20ba0*/  IADD3 R3, R3, 0x18, RZ ;  /* 0x0000001803037810 */ /* 0x000fca0007ffe0ff */
[----:B------:R-:W-:-:S04]  /*20bb0*/  IMAD R5, R6, 0x8, R3 ;  /* 0x0000000806057824 */ /* 0x000fc800078e0203 */
[----:B------:R-:W0:Y:S02]  /*20bc0*/  SYNCS.PHASECHK.TRANS64.TRYWAIT P0, [R5+URZ], R2 ;  /* 0x00000002050075a7 */ /* 0x000e24000800017f */
[----:B0-----:R-:W-:Y:S05]  /*20bd0*/  @!P0 BRA `(.L_x_576) ;  /* 0x0000000000d88947 */ /* 0x001fea0003800000 */
.L_x_586:
[----:B------:R-:W-:-:S05]  /*20be0*/  VIADD R6, R6, 0x1 ;  /* 0x0000000106067836 */ /* 0x000fca0000000000 */
[----:B------:R-:W-:-:S04]  /*20bf0*/  ISETP.NE.AND P0, PT, R6, 0x3, PT ;  /* 0x000000030600780c */ /* 0x000fc80003f05270 */
[----:B0-----:R-:W-:Y:S02]  /*20c00*/  SEL R5, RZ, 0x1, P0 ;  /* 0x00000001ff057807 */ /* 0x001fe40000000000 */
[----:B------:R-:W-:Y:S02]  /*20c10*/  SEL R6, R6, RZ, P0 ;  /* 0x000000ff06067207 */ /* 0x000fe40000000000 */
[----:B------:R-:W-:-:S03]  /*20c20*/  LOP3.LUT R5, R0, R5, RZ, 0x3c, !PT ;  /* 0x0000000500057212 */ /* 0x000fc600078e3cff */
[----:B------:R-:W-:Y:S01]  /*20c30*/  IMAD R7, R6, 0x8, R3 ;  /* 0x0000000806077824 */ /* 0x000fe200078e0203 */
[----:B------:R-:W-:-:S04]  /*20c40*/  SHF.L.U32 R0, R5, 0x1f, RZ ;  /* 0x0000001f05007819 */ /* 0x000fc800000006ff */
[----:B------:R-:W0:Y:S02]  /*20c50*/  SYNCS.PHASECHK.TRANS64.TRYWAIT P0, [R7+URZ], R0 ;  /* 0x00000000070075a7 */ /* 0x000e24000800017f */
[----:B0-----:R-:W-:Y:S05]  /*20c60*/  @!P0 BRA `(.L_x_577) ;  /* 0x0000000000c88947 */ /* 0x001fea0003800000 */
.L_x_587:
[----:B0-----:R-:W-:-:S05]  /*20c70*/  VIADD R0, R6, 0x1 ;  /* 0x0000000106007836 */ /* 0x001fca0000000000 */
[----:B------:R-:W-:-:S04]  /*20c80*/  ISETP.NE.AND P0, PT, R0, 0x3, PT ;  /* 0x000000030000780c */ /* 0x000fc80003f05270 */
[----:B------:R-:W-:Y:S02]  /*20c90*/  SEL R2, RZ, 0x1, P0 ;  /* 0x00000001ff027807 */ /* 0x000fe40000000000 */
[----:B------:R-:W-:Y:S02]  /*20ca0*/  SEL R0, R0, RZ, P0 ;  /* 0x000000ff00007207 */ /* 0x000fe40000000000 */
[----:B------:R-:W-:Y:S02]  /*20cb0*/  LOP3.LUT R2, R5, R2, RZ, 0x3c, !PT ;  /* 0x0000000205027212 */ /* 0x000fe400078e3cff */
[----:B------:R-:W-:Y:S02]  /*20cc0*/  LEA R3, R0, R3, 0x3 ;  /* 0x0000000300037211 */ /* 0x000fe400078e18ff */
[----:B------:R-:W-:-:S07]  /*20cd0*/  SHF.L.U32 R0, R2, 0x1f, RZ ;  /* 0x0000001f02007819 */ /* 0x000fce00000006ff */
.L_x_578:
[----:B0-----:R0:W1:Y:S02]  /*20ce0*/  SYNCS.PHASECHK.TRANS64.TRYWAIT P0, [R3+URZ], R0 ;  /* 0x00000000030075a7 */ /* 0x001064000800017f */
[----:B-1----:R-:W-:Y:S05]  /*20cf0*/  @!P0 NANOSLEEP.SYNCS 0x989680 ;  /* 0x009896800000895d */ /* 0x002fea0003900000 */
[----:B------:R-:W1:Y:S02]  /*20d00*/  @!P0 SYNCS.PHASECHK.TRANS64 P0, [R3+URZ], R0 ;  /* 0x00000000030085a7 */ /* 0x000e64000800007f */
[----:B-1----:R-:W-:Y:S05]  /*20d10*/  @!P0 BRA `(.L_x_578) ;  /* 0xfffffffc00f08947 */ /* 0x002fea000383ffff */
.L_x_574:
[----:B------:R-:W-:Y:S05]  /*20d20*/  BSYNC B0 ;  /* 0x0000000000007941 */ /* 0x000fea0003800000 */
.L_x_573:
[----:B------:R-:W-:Y:S05]  /*20d30*/  EXIT ;  /* 0x000000000000794d */ /* 0x000fea0003800000 */
.L_x_21:
[----:B--2---:R2:W3:Y:S02]  /*20d40*/  SYNCS.PHASECHK.TRANS64.TRYWAIT P1, [R3+URZ], R0 ;  /* 0x00000000030075a7 */ /* 0x0044e4000802017f */
[----:B---3--:R-:W-:Y:S05]  /*20d50*/  @!P1 NANOSLEEP.SYNCS 0x989680 ;  /* 0x009896800000995d */ /* 0x008fea0003900000 */
[----:B------:R-:W3:Y:S02]  /*20d60*/  @!P1 SYNCS.PHASECHK.TRANS64 P1, [R3+URZ], R0 ;  /* 0x00000000030095a7 */ /* 0x000ee4000802007f */
[----:B---3--:R-:W-:Y:S05]  /*20d70*/  @!P1 BRA `(.L_x_21) ;  /* 0xfffffffc00f09947 */ /* 0x008fea000383ffff */
[----:B------:R-:W-:Y:S05]  /*20d80*/  BRA `(.L_x_20) ;  /* 0xfffffe0800607947 */ /* 0x000fea000383ffff */
.L_x_26:
[----:B-1----:R-:W-:-:S04]  /*20d90*/  IMAD.U32 R5, RZ, RZ, UR5 ;  /* 0x00000005ff057e24 */ /* 0x002fc8000f8e00ff */
[----:B------:R1:W2:Y:S03]  /*20da0*/  SYNCS.PHASECHK.TRANS64.TRYWAIT P1, [R5+URZ], R0 ;  /* 0x00000000050075a7 */ /* 0x0002a6000802017f */
[----:B--2---:R-:W-:Y:S05]  /*20db0*/  @!P1 NANOSLEEP.SYNCS 0x989680 ;  /* 0x009896800000995d */ /* 0x004fea0003900000 */
[----:B------:R-:W2:Y:S02]  /*20dc0*/  @!P1 SYNCS.PHASECHK.TRANS64 P1, [R5+URZ], R0 ;  /* 0x00000000050095a7 */ /* 0x000ea4000802007f */
[----:B--2---:R-:W-:Y:S05]  /*20dd0*/  @!P1 BRA `(.L_x_26) ;  /* 0xfffffffc00ec9947 */ /* 0x004fea000383ffff */
[----:B------:R-:W-:Y:S05]  /*20de0*/  BRA `(.L_x_25) ;  /* 0xfffffe5400fc7947 */ /* 0x000fea000383ffff */
.L_x_561:
[----:B------:R-:W-:Y:S01]  /*20df0*/  BSSY B1, `(.L_x_579) ;  /* 0x0000006000017945 */ /* 0x000fe20003800000 */
[----:B------:R-:W-:-:S07]  /*20e00*/  IMAD.MOV.U32 R15, RZ, RZ, -0x1 ;  /* 0xffffffffff0f7424 */ /* 0x000fce00078e00ff */
[----:B------:R-:W-:Y:S05]  /*20e10*/  WARPSYNC.COLLECTIVE R15, `(.L_x_580) ;  /* 0x000000000f0c7348 */ /* 0x000fea0003c00000 */
[----:B------:R-:W-:Y:S02]  /*20e20*/  ELECT P6, UR62, PT ;  /* 0x00000000003e782f */ /* 0x000fe400038c0000 */
[----:B------:R-:W-:Y:S01]  /*20e30*/  MOV R14, UR62 ;  /* 0x0000003e000e7c02 */ /* 0x000fe20008000f00 */
[----:B------:R-:W-:Y:S10]  /*20e40*/  ENDCOLLECTIVE ;  /* 0x000000000000791b */ /* 0x000ff40003800000 */
.L_x_580:
[----:B------:R-:W-:Y:S05]  /*20e50*/  BSYNC B1 ;  /* 0x0000000000017941 */ /* 0x000fea0003800000 */
.L_x_579:
[----:B------:R-:W-:Y:S05]  /*20e60*/  BRA `(.L_x_581) ;  /* 0xfffffff000347947 */ /* 0x000fea000383ffff */
.L_x_564:
[----:B0-----:R0:W1:Y:S02]  /*20e70*/  SYNCS.PHASECHK.TRANS64.TRYWAIT P0, [R12+URZ+0x18], R13 ;  /* 0x0000180d0c0075a7 */ /* 0x001064000800017f */
[----:B-1----:R-:W-:Y:S05]  /*20e80*/  @!P0 NANOSLEEP.SYNCS 0x989680 ;  /* 0x009896800000895d */ /* 0x002fea0003900000 */
[----:B------:R-:W1:Y:S02]  /*20e90*/  @!P0 SYNCS.PHASECHK.TRANS64 P0, [R12+URZ+0x18], R13 ;  /* 0x0000180d0c0085a7 */ /* 0x000e64000800007f */
[----:B-1----:R-:W-:Y:S05]  /*20ea0*/  @!P0 BRA `(.L_x_564) ;  /* 0xfffffffc00f08947 */ /* 0x002fea000383ffff */
[----:B------:R-:W-:Y:S05]  /*20eb0*/  BRA `(.L_x_582) ;  /* 0xfffffff000687947 */ /* 0x000fea000383ffff */
.L_x_572:
[----:B------:R-:W-:Y:S01]  /*20ec0*/  BSSY B0, `(.L_x_583) ;  /* 0x0000006000007945 */ /* 0x000fe20003800000 */
[----:B------:R-:W-:-:S07]  /*20ed0*/  IMAD.MOV.U32 R15, RZ, RZ, -0x1 ;  /* 0xffffffffff0f7424 */ /* 0x000fce00078e00ff */
[----:B------:R-:W-:Y:S05]  /*20ee0*/  WARPSYNC.COLLECTIVE R15, `(.L_x_584) ;  /* 0x000000000f0c7348 */ /* 0x000fea0003c00000 */
[----:B------:R-:W-:Y:S02]  /*20ef0*/  ELECT P6, UR62, PT ;  /* 0x00000000003e782f */ /* 0x000fe400038c0000 */
[----:B------:R-:W-:Y:S01]  /*20f00*/  MOV R14, UR62 ;  /* 0x0000003e000e7c02 */ /* 0x000fe20008000f00 */
[----:B------:R-:W-:Y:S10]  /*20f10*/  ENDCOLLECTIVE ;  /* 0x000000000000791b */ /* 0x000ff40003800000 */
.L_x_584:
[----:B------:R-:W-:Y:S05]  /*20f20*/  BSYNC B0 ;  /* 0x0000000000007941 */ /* 0x000fea0003800000 */
.L_x_583:
[----:B------:R-:W-:Y:S05]  /*20f30*/  BRA `(.L_x_585) ;  /* 0xfffffff800e47947 */ /* 0x000fea000383ffff */
.L_x_576:
[----:B0-----:R0:W1:Y:S02]  /*20f40*/  SYNCS.PHASECHK.TRANS64.TRYWAIT P0, [R5+URZ], R2 ;  /* 0x00000002050075a7 */ /* 0x001064000800017f */
[----:B-1----:R-:W-:Y:S05]  /*20f50*/  @!P0 NANOSLEEP.SYNCS 0x989680 ;  /* 0x009896800000895d */ /* 0x002fea0003900000 */
[----:B------:R-:W1:Y:S02]  /*20f60*/  @!P0 SYNCS.PHASECHK.TRANS64 P0, [R5+URZ], R2 ;  /* 0x00000002050085a7 */ /* 0x000e64000800007f */
[----:B-1----:R-:W-:Y:S05]  /*20f70*/  @!P0 BRA `(.L_x_576) ;  /* 0xfffffffc00f08947 */ /* 0x002fea000383ffff */
[----:B------:R-:W-:Y:S05]  /*20f80*/  BRA `(.L_x_586) ;  /* 0xfffffffc00147947 */ /* 0x000fea000383ffff */
.L_x_577:
[----:B0-----:R0:W1:Y:S02]  /*20f90*/  SYNCS.PHASECHK.TRANS64.TRYWAIT P0, [R7+URZ], R0 ;  /* 0x00000000070075a7 */ /* 0x001064000800017f */
[----:B-1----:R-:W-:Y:S05]  /*20fa0*/  @!P0 NANOSLEEP.SYNCS 0x989680 ;  /* 0x009896800000895d */ /* 0x002fea0003900000 */
[----:B------:R-:W1:Y:S02]  /*20fb0*/  @!P0 SYNCS.PHASECHK.TRANS64 P0, [R7+URZ], R0 ;  /* 0x00000000070085a7 */ /* 0x000e64000800007f */
[----:B-1----:R-:W-:Y:S05]  /*20fc0*/  @!P0 BRA `(.L_x_577) ;  /* 0xfffffffc00f08947 */ /* 0x002fea000383ffff */
[----:B------:R-:W-:Y:S05]  /*20fd0*/  BRA `(.L_x_587) ;  /* 0xfffffffc00247947 */ /* 0x000fea000383ffff */
.L_x_588:
[----:B------:R-:W-:-:S00]  /*20fe0*/  BRA `(.L_x_588) ;  /* 0xfffffffc00fc7947 */ /* 0x000fc0000383ffff */
[----:B------:R-:W-:-:S00]  /*20ff0*/  NOP ;  /* 0x0000000000007918 */ /* 0x000fc00000000000 */
        /* <DEDUP_REMOVED lines=8> */
.L_x_589:


//--------------------- .nv.global.init           --------------------------
	.section	.nv.global.init,"aw",@progbits
.nv.global.init:
	.type		$str$22,@object
	.size		$str$22,($str$23 - $str$22)
$str$22:
        /*0000*/ 	.byte	0x6b, 0x5f, 0x74, 0x69, 0x6c, 0x65, 0x5f, 0x63, 0x6f, 0x75, 0x6e, 0x74, 0x20, 0x3e, 0x3d, 0x20
        /*0010*/ 	.byte	0x31, 0x00
	.type		$str$23,@object
	.size		$str$23,(__unnamed_1 - $str$23)
$str$23:
        /*0012*/ 	.byte	0x2f, 0x74, 0x6d, 0x70, 0x2f, 0x63, 0x75, 0x74, 0x6c, 0x61, 0x73, 0x73, 0x5f, 0x73, 0x77, 0x65
        /*0022*/ 	.byte	0x65, 0x70, 0x5f, 0x73, 0x72, 0x63, 0x2f, 0x69, 0x6e, 0x63, 0x6c, 0x75, 0x64, 0x65, 0x2f, 0x63
        /*0032*/ 	.byte	0x75, 0x74, 0x6c, 0x61, 0x73, 0x73, 0x2f, 0x67, 0x65, 0x6d, 0x6d, 0x2f, 0x63, 0x6f, 0x6c, 0x6c
        /*0042*/ 	.byte	0x65, 0x63, 0x74, 0x69, 0x76, 0x65, 0x2f, 0x73, 0x6d, 0x39, 0x30, 0x5f, 0x6d, 0x6d, 0x61, 0x5f
        /*0052*/ 	.byte	0x74, 0x6d, 0x61, 0x5f, 0x67, 0x6d, 0x6d, 0x61, 0x5f, 0x73, 0x73, 0x5f, 0x77, 0x61, 0x72, 0x70
        /*0062*/ 	.byte	0x73, 0x70, 0x65, 0x63, 0x69, 0x61, 0x6c, 0x69, 0x7a, 0x65, 0x64, 0x2e, 0x68, 0x70, 0x70, 0x00
	.type		__unnamed_1,@object
	.size		__unnamed_1,(.L_0 - __unnamed_1)
__unnamed_1:
        /* <DEDUP_REMOVED lines=181> */
        /*0bc2*/ 	.byte	0x74, 0x69, 0x74, 0x79, 0x5d, 0x00
.L_0:


//--------------------- .nv.shared._ZN7cutlass13device_kernelINS_4gemm6kernel13GemmUniversalIN4cute5tupleIJiiiiEEENS1_10collective13CollectiveMmaINS1_34MainloopSm90TmaGmmaWarpSpecializedILi3ENS5_IJNS4_1CILi2EEENSA_ILi1EEESC_EEENS1_35KernelTmaWarpSpecializedCooperativeEEENS5_IJNSA_ILi384EEENSA_ILi176EEENSA_ILi64EEEEEENS_6half_tENS5_IJlSC_lEEESK_SL_NS4_8TiledMMAINS4_8MMA_AtomIJNS4_4SM904GMMA25MMA_64x16x16_F32F16F16_SSILNSP_5MajorE0ELSR_0ELNSP_7ScaleInE1ELSS_1EEEEEENS4_6LayoutISD_NS5_IJSC_NSA_ILi0EEESW_EEEEENS5_IJNS4_10UnderscoreESZ_SZ_EEEEENS4_13SM90_TMA_LOADENS4_14ComposedLayoutINS4_7SwizzleILi3ELi4ELi3EEENS4_18smem_ptr_flag_bitsILi16EEENSV_INS5_IJNSA_ILi8EEESI_EEENS5_IJSI_SC_EEEEEEEvNS4_8identityENS4_23SM90_TMA_LOAD_MULTICASTES1C_vS1D_EENS_8epilogue10collective6detail29Sm90TmaWarpSpecializedAdapterINS1H_15DefaultEpilogueISK_SL_SL_NS1G_6thread17LinearCombinationISK_Li1EffLNS1L_9ScaleType4KindE0ELNS_15FloatRoundStyleE2ESK_EENS1_15EpilogueDefaultEEEEEvvEEEEvNT_6ParamsE --------------------------
	.section	.nv.shared._ZN7cutlass13device_kernelINS_4gemm6kernel13GemmUniversalIN4cute5tupleIJiiiiEEENS1_10collective13CollectiveMmaINS1_34MainloopSm90TmaGmmaWarpSpecializedILi3ENS5_IJNS4_1CILi2EEENSA_ILi1EEESC_EEENS1_35KernelTmaWarpSpecializedCooperativeEEENS5_IJNSA_ILi384EEENSA_ILi176EEENSA_ILi64EEEEEENS_6half_tENS5_IJlSC_lEEESK_SL_NS4_8TiledMMAINS4_8MMA_AtomIJNS4_4SM904GMMA25MMA_64x16x16_F32F16F16_SSILNSP_5MajorE0ELSR_0ELNSP_7ScaleInE1ELSS_1EEEEEENS4_6LayoutISD_NS5_IJSC_NSA_ILi0EEESW_EEEEENS5_IJNS4_10UnderscoreESZ_SZ_EEEEENS4_13SM90_TMA_LOADENS4_14ComposedLayoutINS4_7SwizzleILi3ELi4ELi3EEENS4_18smem_ptr_flag_bitsILi16EEENSV_INS5_IJNSA_ILi8EEESI_EEENS5_IJSI_SC_EEEEEEEvNS4_8identityENS4_23SM90_TMA_LOAD_MULTICASTES1C_vS1D_EENS_8epilogue10collective6detail29Sm90TmaWarpSpecializedAdapterINS1H_15DefaultEpilogueISK_SL_SL_NS1G_6thread17LinearCombinationISK_Li1EffLNS1L_9ScaleType4KindE0ELNS_15FloatRoundStyleE2ESK_EENS1_15EpilogueDefaultEEEEEvvEEEEvNT_6ParamsE,"aw",@nobits
	.sectionflags	@""
	.align	16
	.zero		1024


//--------------------- .nv.shared.reserved.0     --------------------------
	.section	.nv.shared.reserved.0,"aw",@nobits
	.weak		__nv_reservedSMEM_offset_0_alias
	.size		__nv_reservedSMEM_offset_0_alias, 0, 0
	.other		__nv_reservedSMEM_offset_0_alias,@"STO_CUDA_RESERVED_SHARED STV_DEFAULT"
__nv_reservedSMEM_offset_0_alias:
	.zero		0


//--------------------- .nv.global                --------------------------
	.section	.nv.global,"aw",@nobits
.nv.global:
	.type		_ZN40_INTERNAL_db4f5241_4_k_cu_60b13579_138414cute1_E,@object
	.size		_ZN40_INTERNAL_db4f5241_4_k_cu_60b13579_138414cute1_E,(_ZN40_INTERNAL_db4f5241_4_k_cu_60b13579_138414cuda3std3__45__cpo6cbeginE - _ZN40_INTERNAL_db4f5241_4_k_cu_60b13579_138414cute1_E)
_ZN40_INTERNAL_db4f5241_4_k_cu_60b13579_138414cute1_E:
	.zero		1
	.type		_ZN40_INTERNAL_db4f5241_4_k_cu_60b13579_138414cuda3std3__45__cpo6cbeginE,@object
	.size		_ZN40_INTERNAL_db4f5241_4_k_cu_60b13579_138414cuda3std3__45__cpo6cbeginE,(_ZN40_INTERNAL_db4f5241_4_k_cu_60b13579_138414cuda3std3__48in_placeE - _ZN40_INTERNAL_db4f5241_4_k_cu_60b13579_138414cuda3std3__45__cpo6cbeginE)
_ZN40_INTERNAL_db4f5241_4_k_cu_60b13579_138414cuda3std3__45__cpo6cbeginE:
	.zero		1
	.type		_ZN40_INTERNAL_db4f5241_4_k_cu_60b13579_138414cuda3std3__48in_placeE,@object
	.size		_ZN40_INTERNAL_db4f5241_4_k_cu_60b13579_138414cuda3std3__48in_placeE,(_ZN40_INTERNAL_db4f5241_4_k_cu_60b13579_138414cuda3std6ranges3__45__cpo9iter_moveE - _ZN40_INTERNAL_db4f5241_4_k_cu_60b13579_138414cuda3std3__48in_placeE)
_ZN40_INTERNAL_db4f5241_4_k_cu_60b13579_138414cuda3std3__48in_placeE:
	.zero		1
	.type		_ZN40_INTERNAL_db4f5241_4_k_cu_60b13579_138414cuda3std6ranges3__45__cpo9iter_moveE,@object
	.size		_ZN40_INTERNAL_db4f5241_4_k_cu_60b13579_138414cuda3std6ranges3__45__cpo9iter_moveE,(_ZN40_INTERNAL_db4f5241_4_k_cu_60b13579_138414cuda3std3__45__cpo5beginE - _ZN40_INTERNAL_db4f5241_4_k_cu_60b13579_138414cuda3std6ranges3__45__cpo9iter_moveE)
_ZN40_INTERNAL_db4f5241_4_k_cu_60b13579_138414cuda3std6ranges3__45__cpo9iter_moveE:
	.zero		1
	.type		_ZN40_INTERNAL_db4f5241_4_k_cu_60b13579_138414cuda3std3__45__cpo5beginE,@object
	.size		_ZN40_INTERNAL_db4f5241_4_k_cu_60b13579_138414cuda3std3__45__cpo5beginE,(_ZN40_INTERNAL_db4f5241_4_k_cu_60b13579_138414cuda3std3__442_GLOBAL__N__db4f5241_4_k_cu_60b13579_138416ignoreE - _ZN40_INTERNAL_db4f5241_4_k_cu_60b13579_138414cuda3std3__45__cpo5beginE)
_ZN40_INTERNAL_db4f5241_4_k_cu_60b13579_138414cuda3std3__45__cpo5beginE:
	.zero		1
	.type		_ZN40_INTERNAL_db4f5241_4_k_cu_60b13579_138414cuda3std3__442_GLOBAL__N__db4f5241_4_k_cu_60b13579_138416ignoreE,@object
	.size		_ZN40_INTERNAL_db4f5241_4_k_cu_60b13579_138414cuda3std3__442_GLOBAL__N__db4f5241_4_k_cu_60b13579_138416ignoreE,(_ZN40_INTERNAL_db4f5241_4_k_cu_60b13579_138414cute7productE - _ZN40_INTERNAL_db4f5241_4_k_cu_60b13579_138414cuda3std3__442_GLOBAL__N__db4f5241_4_k_cu_60b13579_138416ignoreE)
_ZN40_INTERNAL_db4f5241_4_k_cu_60b13579_138414cuda3std3__442_GLOBAL__N__db4f5241_4_k_cu_60b13579_138416ignoreE:
	.zero		1
	.type		_ZN40_INTERNAL_db4f5241_4_k_cu_60b13579_138414cute7productE,@object
	.size		_ZN40_INTERNAL_db4f5241_4_k_cu_60b13579_138414cute7productE,(_ZN40_INTERNAL_db4f5241_4_k_cu_60b13579_138414cuda3std3__45__cpo3endE - _ZN40_INTERNAL_db4f5241_4_k_cu_60b13579_138414cute7productE)
_ZN40_INTERNAL_db4f5241_4_k_cu_60b13579_138414cute7productE:
	.zero		1
	.type		_ZN40_INTERNAL_db4f5241_4_k_cu_60b13579_138414cuda3std3__45__cpo3endE,@object
	.size		_ZN40_INTERNAL_db4f5241_4_k_cu_60b13579_138414cuda3std3__45__cpo3endE,(_ZN40_INTERNAL_db4f5241_4_k_cu_60b13579_138414cuda3std3__419piecewise_constructE - _ZN40_INTERNAL_db4f5241_4_k_cu_60b13579_138414cuda3std3__45__cpo3endE)
_ZN40_INTERNAL_db4f5241_4_k_cu_60b13579_138414cuda3std3__45__cpo3endE:
	.zero		1
	.type		_ZN40_INTERNAL_db4f5241_4_k_cu_60b13579_138414cuda3std3__419piecewise_constructE,@object
	.size		_ZN40_INTERNAL_db4f5241_4_k_cu_60b13579_138414cuda3std3__419piecewise_constructE,(_ZN40_INTERNAL_db4f5241_4_k_cu_60b13579_138414cuda3std3__45__cpo4cendE - _ZN40_INTERNAL_db4f5241_4_k_cu_60b13579_138414cuda3std3__419piecewise_constructE)
_ZN40_INTERNAL_db4f5241_4_k_cu_60b13579_138414cuda3std3__419piecewise_constructE:
	.zero		1
	.type		_ZN40_INTERNAL_db4f5241_4_k_cu_60b13579_138414cuda3std3__45__cpo4cendE,@object
	.size		_ZN40_INTERNAL_db4f5241_4_k_cu_60b13579_138414cuda3std3__45__cpo4cendE,(_ZN40_INTERNAL_db4f5241_4_k_cu_60b13579_138414cuda3std6ranges3__45__cpo4swapE - _ZN40_INTERNAL_db4f5241_4_k_cu_60b13579_138414cuda3std3__45__cpo4cendE)
_ZN40_INTERNAL_db4f5241_4_k_cu_60b13579_138414cuda3std3__45__cpo4cendE:
	.zero		1
	.type		_ZN40_INTERNAL_db4f5241_4_k_cu_60b13579_138414cuda3std6ranges3__45__cpo4swapE,@object
	.size		_ZN40_INTERNAL_db4f5241_4_k_cu_60b13579_138414cuda3std6ranges3__45__cpo4swapE,(.L_8 - _ZN40_INTERNAL_db4f5241_4_k_cu_60b13579_138414cuda3std6ranges3__45__cpo4swapE)
_ZN40_INTERNAL_db4f5241_4_k_cu_60b13579_138414cuda3std6ranges3__45__cpo4swapE:
	.zero		1
.L_8:


//--------------------- .nv.constant0._ZN7cutlass13device_kernelINS_4gemm6kernel13GemmUniversalIN4cute5tupleIJiiiiEEENS1_10collective13CollectiveMmaINS1_34MainloopSm90TmaGmmaWarpSpecializedILi3ENS5_IJNS4_1CILi2EEENSA_ILi1EEESC_EEENS1_35KernelTmaWarpSpecializedCooperativeEEENS5_IJNSA_ILi384EEENSA_ILi176EEENSA_ILi64EEEEEENS_6half_tENS5_IJlSC_lEEESK_SL_NS4_8TiledMMAINS4_8MMA_AtomIJNS4_4SM904GMMA25MMA_64x16x16_F32F16F16_SSILNSP_5MajorE0ELSR_0ELNSP_7ScaleInE1ELSS_1EEEEEENS4_6LayoutISD_NS5_IJSC_NSA_ILi0EEESW_EEEEENS5_IJNS4_10UnderscoreESZ_SZ_EEEEENS4_13SM90_TMA_LOADENS4_14ComposedLayoutINS4_7SwizzleILi3ELi4ELi3EEENS4_18smem_ptr_flag_bitsILi16EEENSV_INS5_IJNSA_ILi8EEESI_EEENS5_IJSI_SC_EEEEEEEvNS4_8identityENS4_23SM90_TMA_LOAD_MULTICASTES1C_vS1D_EENS_8epilogue10collective6detail29Sm90TmaWarpSpecializedAdapterINS1H_15DefaultEpilogueISK_SL_SL_NS1G_6thread17LinearCombinationISK_Li1EffLNS1L_9ScaleType4KindE0ELNS_15FloatRoundStyleE2ESK_EENS1_15EpilogueDefaultEEEEEvvEEEEvNT_6ParamsE --------------------------
	.section	.nv.constant0._ZN7cutlass13device_kernelINS_4gemm6kernel13GemmUniversalIN4cute5tupleIJiiiiEEENS1_10collective13CollectiveMmaINS1_34MainloopSm90TmaGmmaWarpSpecializedILi3ENS5_IJNS4_1CILi2EEENSA_ILi1EEESC_EEENS1_35KernelTmaWarpSpecializedCooperativeEEENS5_IJNSA_ILi384EEENSA_ILi176EEENSA_ILi64EEEEEENS_6half_tENS5_IJlSC_lEEESK_SL_NS4_8TiledMMAINS4_8MMA_AtomIJNS4_4SM904GMMA25MMA_64x16x16_F32F16F16_SSILNSP_5MajorE0ELSR_0ELNSP_7ScaleInE1ELSS_1EEEEEENS4_6LayoutISD_NS5_IJSC_NSA_ILi0EEESW_EEEEENS5_IJNS4_10UnderscoreESZ_SZ_EEEEENS4_13SM90_TMA_LOADENS4_14ComposedLayoutINS4_7SwizzleILi3ELi4ELi3EEENS4_18smem_ptr_flag_bitsILi16EEENSV_INS5_IJNSA_ILi8EEESI_EEENS5_IJSI_SC_EEEEEEEvNS4_8identityENS4_23SM90_TMA_LOAD_MULTICASTES1C_vS1D_EENS_8epilogue10collective6detail29Sm90TmaWarpSpecializedAdapterINS1H_15DefaultEpilogueISK_SL_SL_NS1G_6thread17LinearCombinationISK_Li1EffLNS1L_9ScaleType4KindE0ELNS_15FloatRoundStyleE2ESK_EENS1_15EpilogueDefaultEEEEEvvEEEEvNT_6ParamsE,"a",@progbits
	.sectionflags	@""
	.align	4
.nv.constant0._ZN7cutlass13device_kernelINS_4gemm6kernel13GemmUniversalIN4cute5tupleIJiiiiEEENS1_10collective13CollectiveMmaINS1_34MainloopSm90TmaGmmaWarpSpecializedILi3ENS5_IJNS4_1CILi2EEENSA_ILi1EEESC_EEENS1_35KernelTmaWarpSpecializedCooperativeEEENS5_IJNSA_ILi384EEENSA_ILi176EEENSA_ILi64EEEEEENS_6half_tENS5_IJlSC_lEEESK_SL_NS4_8TiledMMAINS4_8MMA_AtomIJNS4_4SM904GMMA25MMA_64x16x16_F32F16F16_SSILNSP_5MajorE0ELSR_0ELNSP_7ScaleInE1ELSS_1EEEEEENS4_6LayoutISD_NS5_IJSC_NSA_ILi0EEESW_EEEEENS5_IJNS4_10UnderscoreESZ_SZ_EEEEENS4_13SM90_TMA_LOADENS4_14ComposedLayoutINS4_7SwizzleILi3ELi4ELi3EEENS4_18smem_ptr_flag_bitsILi16EEENSV_INS5_IJNSA_ILi8EEESI_EEENS5_IJSI_SC_EEEEEEEvNS4_8identityENS4_23SM90_TMA_LOAD_MULTICASTES1C_vS1D_EENS_8epilogue10collective6detail29Sm90TmaWarpSpecializedAdapterINS1H_15DefaultEpilogueISK_SL_SL_NS1G_6thread17LinearCombinationISK_Li1EffLNS1L_9ScaleType4KindE0ELNS_15FloatRoundStyleE2ESK_EENS1_15EpilogueDefaultEEEEEvvEEEEvNT_6ParamsE:
	.zero		1664


//--------------------- SYMBOLS --------------------------

	.type		.nv.reservedSmem.offset0,@object
	.size		.nv.reservedSmem.offset0,0x4
	.type		__assertfail,@function
